	.target	sm_90a

	.elftype	@"ET_EXEC"


//--------------------- .note.nv.tkinfo           --------------------------
	.section	.note.nv.tkinfo,"",@"SHT_NOTE"
	.sectionflags	@"SHF_NOTE_NV_TKINFO"
	.tkinfo
        /*0018*/ 	.word	0x00000002
        /*0030*/ 	.string	""
        /*0030*/ 	.string	"ptxas"
        /*0030*/ 	.string	"Cuda compilation tools, release 13.0, V13.0.88"
        /*0030*/ 	.string	"Build cuda_13.0.r13.0/compiler.36424714_0"
        /*0030*/ 	.string	"-v  -suppress-debug-info  -lineinfo  -arch sm_90a "



//--------------------- .note.nv.cuinfo           --------------------------
	.section	.note.nv.cuinfo,"",@"SHT_NOTE"
	.sectionflags	@"SHF_NOTE_NV_CUINFO"
        /*0018*/ 	.short	0x0002
        /*001a*/ 	.short	0x005a
        /*001c*/ 	.short	0x0082
	.zero		2


//--------------------- .nv.info                  --------------------------
	.section	.nv.info,"",@"SHT_CUDA_INFO"
	.align	4


	//----- nvinfo : EIATTR_REGCOUNT
	.align		4
        /*0000*/ 	.byte	0x04, 0x2f
        /*0002*/ 	.short	(.L_1 - .L_0)
	.align		4
.L_0:
        /*0004*/ 	.word	index@(matmul_kernel)
        /*0008*/ 	.word	0x000000ff


	//----- nvinfo : EIATTR_FRAME_SIZE
	.align		4
.L_1:
        /*000c*/ 	.byte	0x04, 0x11
        /*000e*/ 	.short	(.L_3 - .L_2)
	.align		4
.L_2:
        /*0010*/ 	.word	index@(matmul_kernel)
        /*0014*/ 	.word	0x00000b18


	//----- nvinfo : EIATTR_MIN_STACK_SIZE
	.align		4
.L_3:
        /*0018*/ 	.byte	0x04, 0x12
        /*001a*/ 	.short	(.L_5 - .L_4)
	.align		4
.L_4:
        /*001c*/ 	.word	index@(matmul_kernel)
        /*0020*/ 	.word	0x00000b18
.L_5:


//--------------------- .nv.compat                --------------------------
	.section	.nv.compat,"",@"SHT_CUDA_COMPAT_INFO"
	.align	4
        /*0000*/ 	.byte	0x02, 0x09, 0x01, 0x00, 0x02, 0x02, 0x04, 0x00, 0x02, 0x05, 0x05, 0x00, 0x03, 0x07, 0x01, 0x01
        /*0010*/ 	.byte	0x02, 0x03, 0x00, 0x00, 0x02, 0x06, 0x01, 0x00, 0x04, 0x0b, 0x08, 0x00, 0x00, 0x00, 0x00, 0x00
        /*0020*/ 	.byte	0x00, 0x00, 0x00, 0x00


//--------------------- .nv.info.matmul_kernel    --------------------------
	.section	.nv.info.matmul_kernel,"",@"SHT_CUDA_INFO"
	.sectionflags	@""
	.align	4


	//----- nvinfo : EIATTR_CUDA_API_VERSION
	.align		4
        /*0000*/ 	.byte	0x04, 0x37
        /*0002*/ 	.short	(.L_7 - .L_6)
.L_6:
        /*0004*/ 	.word	0x00000082


	//----- nvinfo : EIATTR_KPARAM_INFO
	.align		4
.L_7:
        /*0008*/ 	.byte	0x04, 0x17
        /*000a*/ 	.short	(.L_9 - .L_8)
.L_8:
        /*000c*/ 	.word	0x00000000
        /*0010*/ 	.short	0x000d
        /*0012*/ 	.short	0x0048
        /*0014*/ 	.byte	0x00, 0xf4, 0x21, 0x00


	//----- nvinfo : EIATTR_KPARAM_INFO
	.align		4
.L_9:
        /*0018*/ 	.byte	0x04, 0x17
        /*001a*/ 	.short	(.L_11 - .L_10)
.L_10:
        /*001c*/ 	.word	0x00000000
        /*0020*/ 	.short	0x000c
        /*0022*/ 	.short	0x0040
        /*0024*/ 	.byte	0x00, 0xf4, 0x21, 0x00


	//----- nvinfo : EIATTR_KPARAM_INFO
	.align		4
.L_11:
        /*0028*/ 	.byte	0x04, 0x17
        /*002a*/ 	.short	(.L_13 - .L_12)
.L_12:
        /*002c*/ 	.word	0x00000000
        /*0030*/ 	.short	0x000b
        /*0032*/ 	.short	0x0038
        /*0034*/ 	.byte	0x00, 0xf0, 0x11, 0x00


	//----- nvinfo : EIATTR_KPARAM_INFO
	.align		4
.L_13:
        /*0038*/ 	.byte	0x04, 0x17
        /*003a*/ 	.short	(.L_15 - .L_14)
.L_14:
        /*003c*/ 	.word	0x00000000
        /*0040*/ 	.short	0x000a
        /*0042*/ 	.short	0x0034
        /*0044*/ 	.byte	0x00, 0xf0, 0x11, 0x00


	//----- nvinfo : EIATTR_KPARAM_INFO
	.align		4
.L_15:
        /*0048*/ 	.byte	0x04, 0x17
        /*004a*/ 	.short	(.L_17 - .L_16)
.L_16:
        /*004c*/ 	.word	0x00000000
        /*0050*/ 	.short	0x0009
        /*0052*/ 	.short	0x0030
        /*0054*/ 	.byte	0x00, 0xf0, 0x11, 0x00


	//----- nvinfo : EIATTR_KPARAM_INFO
	.align		4
.L_17:
        /*0058*/ 	.byte	0x04, 0x17
        /*005a*/ 	.short	(.L_19 - .L_18)
.L_18:
        /*005c*/ 	.word	0x00000000
        /*0060*/ 	.short	0x0008
        /*0062*/ 	.short	0x002c
        /*0064*/ 	.byte	0x00, 0xf0, 0x11, 0x00


	//----- nvinfo : EIATTR_KPARAM_INFO
	.align		4
.L_19:
        /*0068*/ 	.byte	0x04, 0x17
        /*006a*/ 	.short	(.L_21 - .L_20)
.L_20:
        /*006c*/ 	.word	0x00000000
        /*0070*/ 	.short	0x0007
        /*0072*/ 	.short	0x0028
        /*0074*/ 	.byte	0x00, 0xf0, 0x11, 0x00


	//----- nvinfo : EIATTR_KPARAM_INFO
	.align		4
.L_21:
        /*0078*/ 	.byte	0x04, 0x17
        /*007a*/ 	.short	(.L_23 - .L_22)
.L_22:
        /*007c*/ 	.word	0x00000000
        /*0080*/ 	.short	0x0006
        /*0082*/ 	.short	0x0024
        /*0084*/ 	.byte	0x00, 0xf0, 0x11, 0x00


	//----- nvinfo : EIATTR_KPARAM_INFO
	.align		4
.L_23:
        /*0088*/ 	.byte	0x04, 0x17
        /*008a*/ 	.short	(.L_25 - .L_24)
.L_24:
        /*008c*/ 	.word	0x00000000
        /*0090*/ 	.short	0x0005
        /*0092*/ 	.short	0x0020
        /*0094*/ 	.byte	0x00, 0xf0, 0x11, 0x00


	//----- nvinfo : EIATTR_KPARAM_INFO
	.align		4
.L_25:
        /*0098*/ 	.byte	0x04, 0x17
        /*009a*/ 	.short	(.L_27 - .L_26)
.L_26:
        /*009c*/ 	.word	0x00000000
        /*00a0*/ 	.short	0x0004
        /*00a2*/ 	.short	0x001c
        /*00a4*/ 	.byte	0x00, 0xf0, 0x11, 0x00


	//----- nvinfo : EIATTR_KPARAM_INFO
	.align		4
.L_27:
        /*00a8*/ 	.byte	0x04, 0x17
        /*00aa*/ 	.short	(.L_29 - .L_28)
.L_28:
        /*00ac*/ 	.word	0x00000000
        /*00b0*/ 	.short	0x0003
        /*00b2*/ 	.short	0x0018
        /*00b4*/ 	.byte	0x00, 0xf0, 0x11, 0x00


	//----- nvinfo : EIATTR_KPARAM_INFO
	.align		4
.L_29:
        /*00b8*/ 	.byte	0x04, 0x17
        /*00ba*/ 	.short	(.L_31 - .L_30)
.L_30:
        /*00bc*/ 	.word	0x00000000
        /*00c0*/ 	.short	0x0002
        /*00c2*/ 	.short	0x0010
        /*00c4*/ 	.byte	0x00, 0xf4, 0x21, 0x00


	//----- nvinfo : EIATTR_KPARAM_INFO
	.align		4
.L_31:
        /*00c8*/ 	.byte	0x04, 0x17
        /*00ca*/ 	.short	(.L_33 - .L_32)
.L_32:
        /*00cc*/ 	.word	0x00000000
        /*00d0*/ 	.short	0x0001
        /*00d2*/ 	.short	0x0008
        /*00d4*/ 	.byte	0x00, 0xf4, 0x21, 0x00


	//----- nvinfo : EIATTR_KPARAM_INFO
	.align		4
.L_33:
        /*00d8*/ 	.byte	0x04, 0x17
        /*00da*/ 	.short	(.L_35 - .L_34)
.L_34:
        /*00dc*/ 	.word	0x00000000
        /*00e0*/ 	.short	0x0000
        /*00e2*/ 	.short	0x0000
        /*00e4*/ 	.byte	0x00, 0xf4, 0x21, 0x00


	//----- nvinfo : EIATTR_SPARSE_MMA_MASK
	.align		4
.L_35:
        /*00e8*/ 	.byte	0x03, 0x50
        /*00ea*/ 	.short	0x0000


	//----- nvinfo : EIATTR_MAXREG_COUNT
	.align		4
        /*00ec*/ 	.byte	0x03, 0x1b
        /*00ee*/ 	.short	0x00ff


	//----- nvinfo : EIATTR_NUM_BARRIERS
	.align		4
        /*00f0*/ 	.byte	0x02, 0x4c
        /*00f2*/ 	.byte	0x01
	.zero		1


	//----- nvinfo : EIATTR_ANNOTATIONS
	.align		4
        /*00f4*/ 	.byte	0x04, 0x55
        /*00f6*/ 	.short	(.L_37 - .L_36)


	//   ....[0]....
.L_36:
        /*00f8*/ 	.word	0x00000001
        /*00fc*/ 	.byte	0x00, 0x07, 0x00, 0x00, 0x01, 0x00, 0x00, 0x00, 0xd0, 0x62, 0x00, 0x00, 0x01, 0x00, 0x00, 0x00
        /* <DEDUP_REMOVED lines=1299> */
        /*523c*/ 	.byte	0xb0, 0xc5, 0x02, 0x00, 0x01, 0x00, 0x00, 0x00, 0x40, 0xc6, 0x02, 0x00


	//----- nvinfo : EIATTR_MERCURY_ISA_VERSION
	.align		4
.L_37:
        /*5248*/ 	.byte	0x03, 0x5f
        /*524a*/ 	.short	0x0101


	//----- nvinfo : EIATTR_EXIT_INSTR_OFFSETS
	.align		4
        /*524c*/ 	.byte	0x04, 0x1c
        /*524e*/ 	.short	(.L_39 - .L_38)


	//   ....[0]....
.L_38:
        /*5250*/ 	.word	0x0002e350


	//   ....[1]....
        /*5254*/ 	.word	0x0002e370


	//----- nvinfo : EIATTR_REQNTID
	.align		4
.L_39:
        /*5258*/ 	.byte	0x04, 0x10
        /*525a*/ 	.short	(.L_41 - .L_40)
.L_40:
        /*525c*/ 	.word	0x00000080
        /*5260*/ 	.word	0x00000001
        /*5264*/ 	.word	0x00000001


	//----- nvinfo : EIATTR_CBANK_PARAM_SIZE
	.align		4
.L_41:
        /*5268*/ 	.byte	0x03, 0x19
        /*526a*/ 	.short	0x0050


	//----- nvinfo : EIATTR_PARAM_CBANK
	.align		4
        /*526c*/ 	.byte	0x04, 0x0a
        /*526e*/ 	.short	(.L_43 - .L_42)
	.align		4
.L_42:
        /*5270*/ 	.word	index@(.nv.constant0.matmul_kernel)
        /*5274*/ 	.short	0x0210
        /*5276*/ 	.short	0x0050


	//----- nvinfo : EIATTR_SW_WAR
	.align		4
.L_43:
        /*5278*/ 	.byte	0x04, 0x36
        /*527a*/ 	.short	(.L_45 - .L_44)
.L_44:
        /*527c*/ 	.word	0x00000008
.L_45:


//--------------------- .nv.callgraph             --------------------------
	.section	.nv.callgraph,"",@"SHT_CUDA_CALLGRAPH"
	.align	4
	.sectionentsize	8
	.align		4
        /*0000*/ 	.word	0x00000000
	.align		4
        /*0004*/ 	.word	0xffffffff
	.align		4
        /*0008*/ 	.word	0x00000000
	.align		4
        /*000c*/ 	.word	0xfffffffe
	.align		4
        /*0010*/ 	.word	0x00000000
	.align		4
        /*0014*/ 	.word	0xfffffffd
	.align		4
        /*0018*/ 	.word	0x00000000
	.align		4
        /*001c*/ 	.word	0xfffffffc


//--------------------- .text.matmul_kernel       --------------------------
	.section	.text.matmul_kernel,"ax",@progbits
	.align	128
        .global         matmul_kernel
        .type           matmul_kernel,@function
        .size           matmul_kernel,(.L_x_3 - matmul_kernel)
        .other          matmul_kernel,@"STO_CUDA_ENTRY STV_DEFAULT"
matmul_kernel:
.text.matmul_kernel:
[----:B------:R-:W1:Y:S08]  /*0000*/  LDC R1, c[0x0][0x28] ;  /* 0x00000a00ff017b82 */ /* 0x000e700000000800 */
[----:B------:R-:W2:Y:S01]  /*0010*/  LDC.64 R156, c[0x0][0x228] ;  /* 0x00008a00ff9c7b82 */ /* 0x000ea20000000a00 */
[----:B------:R-:W3:Y:S01]  /*0020*/  S2R R5, SR_CTAID.X ;  /* 0x0000000000057919 */ /* 0x000ee20000002500 */
[----:B-1----:R-:W-:Y:S01]  /*0030*/  VIADD R1, R1, 0xfffff4e8 ;  /* 0xfffff4e801017836 */ /* 0x002fe20000000000 */
[----:B------:R-:W-:Y:S01]  /*0040*/  ULDC.64 UR4, c[0x0][0x210] ;  /* 0x0000840000047ab9 */ /* 0x000fe20000000a00 */
[----:B------:R-:W1:Y:S04]  /*0050*/  S2R R231, SR_TID.X ;  /* 0x0000000000e77919 */ /* 0x000e680000002100 */
[----:B------:R-:W4:Y:S01]  /*0060*/  LDC.64 R152, c[0x0][0x238] ;  /* 0x00008e00ff987b82 */ /* 0x000f220000000a00 */
[----:B--2---:R-:W-:Y:S01]  /*0070*/  VIADD R0, R157, 0x7f ;  /* 0x0000007f9d007836 */ /* 0x004fe20000000000 */
[----:B------:R-:W-:-:S04]  /*0080*/  IABS R11, R156 ;  /* 0x0000009c000b7213 */ /* 0x000fc80000000000 */
[----:B------:R-:W-:-:S04]  /*0090*/  SHF.R.S32.HI R3, RZ, 0x1f, R0 ;  /* 0x0000001fff037819 */ /* 0x000fc80000011400 */
[----:B------:R-:W-:Y:S02]  /*00a0*/  LEA.HI R3, R3, R0, RZ, 0x7 ;  /* 0x0000000003037211 */ /* 0x000fe400078f38ff */
[----:B---3--:R-:W-:Y:S02]  /*00b0*/  IABS R8, R5 ;  /* 0x0000000500087213 */ /* 0x008fe40000000000 */
[----:B------:R-:W-:Y:S02]  /*00c0*/  SHF.R.S32.HI R3, RZ, 0x7, R3 ;  /* 0x00000007ff037819 */ /* 0x000fe40000011403 */
[----:B-1----:R-:W-:-:S03]  /*00d0*/  LOP3.LUT R233, R231, 0x7f, RZ, 0xc0, !PT ;  /* 0x0000007fe7e97812 */ /* 0x002fc600078ec0ff */
[----:B------:R-:W-:-:S05]  /*00e0*/  IMAD.SHL.U32 R4, R3, 0x8, RZ ;  /* 0x0000000803047824 */ /* 0x000fca00078e00ff */
[-C--:B------:R-:W-:Y:S02]  /*00f0*/  IABS R7, R4.reuse ;  /* 0x0000000400077213 */ /* 0x080fe40000000000 */
[----:B------:R-:W-:Y:S02]  /*0100*/  IABS R10, R4 ;  /* 0x00000004000a7213 */ /* 0x000fe40000000000 */
[----:B------:R-:W1:Y:S08]  /*0110*/  I2F.RP R0, R7 ;  /* 0x0000000700007306 */ /* 0x000e700000209400 */
[----:B-1----:R-:W1:Y:S02]  /*0120*/  MUFU.RCP R0, R0 ;  /* 0x0000000000007308 */ /* 0x002e640000001000 */
[----:B-1----:R-:W-:-:S02]  /*0130*/  VIADD R2, R0, 0xffffffe ;  /* 0x0ffffffe00027836 */ /* 0x002fc40000000000 */
[----:B------:R-:W-:-:S04]  /*0140*/  IMAD.MOV R0, RZ, RZ, -R10 ;  /* 0x000000ffff007224 */ /* 0x000fc800078e0a0a */
[----:B------:R1:W2:Y:S02]  /*0150*/  F2I.FTZ.U32.TRUNC.NTZ R3, R2 ;  /* 0x0000000200037305 */ /* 0x0002a4000021f000 */
[----:B-1----:R-:W-:Y:S02]  /*0160*/  IMAD.MOV.U32 R2, RZ, RZ, RZ ;  /* 0x000000ffff027224 */ /* 0x002fe400078e00ff */
[----:B--2---:R-:W-:-:S04]  /*0170*/  IMAD.MOV R6, RZ, RZ, -R3 ;  /* 0x000000ffff067224 */ /* 0x004fc800078e0a03 */
[----:B------:R-:W-:Y:S02]  /*0180*/  IMAD R9, R6, R7, RZ ;  /* 0x0000000706097224 */ /* 0x000fe400078e02ff */
[----:B------:R-:W-:Y:S01]  /*0190*/  IMAD.MOV.U32 R6, RZ, RZ, R8 ;  /* 0x000000ffff067224 */ /* 0x000fe200078e0008 */
[----:B------:R-:W-:Y:S01]  /*01a0*/  IABS R8, R157 ;  /* 0x0000009d00087213 */ /* 0x000fe20000000000 */
[----:B------:R-:W-:-:S06]  /*01b0*/  IMAD.HI.U32 R3, R3, R9, R2 ;  /* 0x0000000903037227 */ /* 0x000fcc00078e0002 */
[----:B------:R-:W-:-:S04]  /*01c0*/  IMAD.HI.U32 R3, R3, R6, RZ ;  /* 0x0000000603037227 */ /* 0x000fc800078e00ff */
[----:B------:R-:W-:-:S05]  /*01d0*/  IMAD R0, R3, R0, R6 ;  /* 0x0000000003007224 */ /* 0x000fca00078e0206 */
[----:B------:R-:W-:-:S13]  /*01e0*/  ISETP.GT.U32.AND P1, PT, R7, R0, PT ;  /* 0x000000000700720c */ /* 0x000fda0003f24070 */
[----:B------:R-:W-:Y:S02]  /*01f0*/  @!P1 IMAD.IADD R0, R0, 0x1, -R7 ;  /* 0x0000000100009824 */ /* 0x000fe400078e0a07 */
[----:B------:R-:W-:Y:S01]  /*0200*/  @!P1 VIADD R3, R3, 0x1 ;  /* 0x0000000103039836 */ /* 0x000fe20000000000 */
[----:B------:R-:W-:Y:S02]  /*0210*/  ISETP.NE.AND P1, PT, R4, RZ, PT ;  /* 0x000000ff0400720c */ /* 0x000fe40003f25270 */
[----:B------:R-:W-:Y:S02]  /*0220*/  ISETP.GE.U32.AND P0, PT, R0, R7, PT ;  /* 0x000000070000720c */ /* 0x000fe40003f06070 */
[----:B------:R-:W-:-:S04]  /*0230*/  LOP3.LUT R0, R5, R4, RZ, 0x3c, !PT ;  /* 0x0000000405007212 */ /* 0x000fc800078e3cff */
[----:B------:R-:W-:Y:S01]  /*0240*/  ISETP.GE.AND P2, PT, R0, RZ, PT ;  /* 0x000000ff0000720c */ /* 0x000fe20003f46270 */
[----:B------:R-:W-:-:S06]  /*0250*/  VIADD R0, R156, 0x3f ;  /* 0x0000003f9c007836 */ /* 0x000fcc0000000000 */
[----:B------:R-:W-:-:S04]  /*0260*/  @P0 VIADD R3, R3, 0x1 ;  /* 0x0000000103030836 */ /* 0x000fc80000000000 */
[----:B------:R-:W-:Y:S01]  /*0270*/  IMAD.MOV.U32 R2, RZ, RZ, R3 ;  /* 0x000000ffff027224 */ /* 0x000fe200078e0003 */
[----:B------:R-:W-:-:S03]  /*0280*/  SHF.R.S32.HI R3, RZ, 0x1f, R0 ;  /* 0x0000001fff037819 */ /* 0x000fc60000011400 */
[----:B------:R-:W-:Y:S01]  /*0290*/  @!P2 IMAD.MOV R2, RZ, RZ, -R2 ;  /* 0x000000ffff02a224 */ /* 0x000fe200078e0a02 */
[----:B------:R-:W-:Y:S02]  /*02a0*/  @!P1 LOP3.LUT R2, RZ, R4, RZ, 0x33, !PT ;  /* 0x00000004ff029212 */ /* 0x000fe400078e33ff */
[----:B------:R-:W-:-:S03]  /*02b0*/  LEA.HI R3, R3, R0, RZ, 0x6 ;  /* 0x0000000003037211 */ /* 0x000fc600078f30ff */
[----:B------:R-:W-:Y:S02]  /*02c0*/  IMAD.SHL.U32 R10, R2, 0x8, RZ ;  /* 0x00000008020a7824 */ /* 0x000fe400078e00ff */
[----:B------:R-:W-:-:S03]  /*02d0*/  IMAD.MOV R2, RZ, RZ, -R2 ;  /* 0x000000ffff027224 */ /* 0x000fc600078e0a02 */
[----:B------:R-:W-:Y:S01]  /*02e0*/  LEA.HI.SX32 R3, R3, -R10, 0x1a ;  /* 0x8000000a03037211 */ /* 0x000fe200078fd2ff */
[----:B------:R-:W-:Y:S02]  /*02f0*/  IMAD R12, R4, R2, R5 ;  /* 0x00000002040c7224 */ /* 0x000fe400078e0205 */
[----:B------:R-:W-:Y:S01]  /*0300*/  IMAD.MOV.U32 R2, RZ, RZ, RZ ;  /* 0x000000ffff027224 */ /* 0x000fe200078e00ff */
[----:B------:R-:W-:Y:S02]  /*0310*/  VIMNMX R13, R3, 0x8, PT ;  /* 0x00000008030d7848 */ /* 0x000fe40003fe0100 */
[----:B------:R-:W-:Y:S02]  /*0320*/  IABS R4, R12 ;  /* 0x0000000c00047213 */ /* 0x000fe40000000000 */
[-C--:B------:R-:W-:Y:S02]  /*0330*/  IABS R9, R13.reuse ;  /* 0x0000000d00097213 */ /* 0x080fe40000000000 */
[----:B------:R-:W-:-:S02]  /*0340*/  IABS R7, R13 ;  /* 0x0000000d00077213 */ /* 0x000fc40000000000 */
[----:B------:R-:W1:Y:S08]  /*0350*/  I2F.RP R0, R9 ;  /* 0x0000000900007306 */ /* 0x000e700000209400 */
[----:B-1----:R-:W1:Y:S02]  /*0360*/  MUFU.RCP R0, R0 ;  /* 0x0000000000007308 */ /* 0x002e640000001000 */
[----:B-1----:R-:W-:-:S02]  /*0370*/  VIADD R3, R0, 0xffffffe ;  /* 0x0ffffffe00037836 */ /* 0x002fc40000000000 */
[----:B------:R-:W-:-:S04]  /*0380*/  IMAD.MOV R0, RZ, RZ, -R7 ;  /* 0x000000ffff007224 */ /* 0x000fc800078e0a07 */
[----:B------:R-:W1:Y:S02]  /*0390*/  F2I.FTZ.U32.TRUNC.NTZ R3, R3 ;  /* 0x0000000300037305 */ /* 0x000e64000021f000 */
[----:B-1----:R-:W-:-:S04]  /*03a0*/  IMAD.MOV R6, RZ, RZ, -R3 ;  /* 0x000000ffff067224 */ /* 0x002fc800078e0a03 */
[----:B------:R-:W-:Y:S02]  /*03b0*/  IMAD R5, R6, R9, RZ ;  /* 0x0000000906057224 */ /* 0x000fe400078e02ff */
[----:B------:R-:W-:Y:S01]  /*03c0*/  IMAD.MOV.U32 R6, RZ, RZ, R8 ;  /* 0x000000ffff067224 */ /* 0x000fe200078e0008 */
[----:B------:R-:W-:Y:S01]  /*03d0*/  LOP3.LUT R8, R231, 0x3f, RZ, 0xc0, !PT ;  /* 0x0000003fe7087812 */ /* 0x000fe200078ec0ff */
[----:B------:R-:W-:Y:S02]  /*03e0*/  IMAD.HI.U32 R2, R3, R5, R2 ;  /* 0x0000000503027227 */ /* 0x000fe400078e0002 */
[----:B------:R-:W1:Y:S02]  /*03f0*/  I2F.RP R7, R6 ;  /* 0x0000000600077306 */ /* 0x000e640000209400 */
[----:B------:R-:W-:-:S04]  /*0400*/  IMAD.MOV.U32 R3, RZ, RZ, R4 ;  /* 0x000000ffff037224 */ /* 0x000fc800078e0004 */
[----:B------:R-:W-:-:S04]  /*0410*/  IMAD.HI.U32 R2, R2, R3, RZ ;  /* 0x0000000302027227 */ /* 0x000fc800078e00ff */
[----:B------:R-:W-:Y:S02]  /*0420*/  IMAD R0, R2, R0, R3 ;  /* 0x0000000002007224 */ /* 0x000fe400078e0203 */
[----:B------:R-:W2:Y:S03]  /*0430*/  I2F.RP R3, R11 ;  /* 0x0000000b00037306 */ /* 0x000ea60000209400 */
[----:B------:R-:W-:-:S05]  /*0440*/  ISETP.GT.U32.AND P1, PT, R9, R0, PT ;  /* 0x000000000900720c */ /* 0x000fca0003f24070 */
[----:B-1----:R-:W1:Y:S08]  /*0450*/  MUFU.RCP R7, R7 ;  /* 0x0000000700077308 */ /* 0x002e700000001000 */
[----:B--2---:R-:W2:Y:S01]  /*0460*/  MUFU.RCP R3, R3 ;  /* 0x0000000300037308 */ /* 0x004ea20000001000 */
[----:B------:R-:W-:Y:S02]  /*0470*/  @!P1 IMAD.IADD R0, R0, 0x1, -R9 ;  /* 0x0000000100009824 */ /* 0x000fe400078e0a09 */
[----:B------:R-:W-:Y:S01]  /*0480*/  @!P1 VIADD R2, R2, 0x1 ;  /* 0x0000000102029836 */ /* 0x000fe20000000000 */
[----:B------:R-:W-:-:S02]  /*0490*/  ISETP.NE.AND P1, PT, R13, RZ, PT ;  /* 0x000000ff0d00720c */ /* 0x000fc40003f25270 */
[----:B------:R-:W-:Y:S02]  /*04a0*/  ISETP.GE.U32.AND P0, PT, R0, R9, PT ;  /* 0x000000090000720c */ /* 0x000fe40003f06070 */
[----:B------:R-:W-:Y:S01]  /*04b0*/  LOP3.LUT R0, R12, R13, RZ, 0x3c, !PT ;  /* 0x0000000d0c007212 */ /* 0x000fe200078e3cff */
[----:B-1----:R-:W-:-:S03]  /*04c0*/  VIADD R4, R7, 0xffffffe ;  /* 0x0ffffffe07047836 */ /* 0x002fc60000000000 */
[----:B------:R-:W-:Y:S01]  /*04d0*/  ISETP.GE.AND P2, PT, R0, RZ, PT ;  /* 0x000000ff0000720c */ /* 0x000fe20003f46270 */
[----:B------:R-:W1:Y:S01]  /*04e0*/  F2I.FTZ.U32.TRUNC.NTZ R5, R4 ;  /* 0x0000000400057305 */ /* 0x000e62000021f000 */
[----:B------:R-:W-:Y:S01]  /*04f0*/  LOP3.LUT R0, R231, 0x40, RZ, 0xc0, !PT ;  /* 0x00000040e7007812 */ /* 0x000fe200078ec0ff */
[----:B--2---:R-:W-:-:S04]  /*0500*/  VIADD R9, R3, 0xffffffe ;  /* 0x0ffffffe03097836 */ /* 0x004fc80000000000 */
[----:B------:R-:W-:Y:S02]  /*0510*/  @P0 VIADD R2, R2, 0x1 ;  /* 0x0000000102020836 */ /* 0x000fe40000000000 */
[----:B------:R-:W-:Y:S02]  /*0520*/  IMAD.SHL.U32 R3, R8, 0x80, RZ ;  /* 0x0000008008037824 */ /* 0x000fe400078e00ff */
[----:B------:R-:W-:Y:S01]  /*0530*/  IMAD.MOV.U32 R7, RZ, RZ, R2 ;  /* 0x000000ffff077224 */ /* 0x000fe200078e0002 */
[----:B------:R-:W2:Y:S01]  /*0540*/  F2I.FTZ.U32.TRUNC.NTZ R9, R9 ;  /* 0x0000000900097305 */ /* 0x000ea2000021f000 */
[----:B------:R-:W-:Y:S01]  /*0550*/  IMAD.SHL.U32 R2, R231, 0x10, RZ ;  /* 0x00000010e7027824 */ /* 0x000fe200078e00ff */
[----:B------:R-:W-:Y:S01]  /*0560*/  LEA.HI R3, R0, R3, RZ, 0x1c ;  /* 0x0000000300037211 */ /* 0x000fe200078fe0ff */
[----:B------:R-:W-:Y:S01]  /*0570*/  @!P2 IMAD.MOV R7, RZ, RZ, -R7 ;  /* 0x000000ffff07a224 */ /* 0x000fe200078e0a07 */
[----:B------:R-:W-:Y:S01]  /*0580*/  @!P1 LOP3.LUT R7, RZ, R13, RZ, 0x33, !PT ;  /* 0x0000000dff079212 */ /* 0x000fe200078e33ff */
[----:B-1----:R-:W-:Y:S01]  /*0590*/  IMAD.MOV R15, RZ, RZ, -R5 ;  /* 0x000000ffff0f7224 */ /* 0x002fe200078e0a05 */
[----:B------:R-:W-:-:S03]  /*05a0*/  LOP3.LUT R0, R2, 0x70, RZ, 0xc0, !PT ;  /* 0x0000007002007812 */ /* 0x000fc600078ec0ff */
[----:B------:R-:W-:Y:S02]  /*05b0*/  IMAD.MOV R4, RZ, RZ, -R7 ;  /* 0x000000ffff047224 */ /* 0x000fe400078e0a07 */
[----:B------:R-:W-:Y:S02]  /*05c0*/  IMAD.SHL.U32 R2, R7, 0x80, RZ ;  /* 0x0000008007027824 */ /* 0x000fe400078e00ff */
[----:B------:R-:W-:Y:S02]  /*05d0*/  IMAD.IADD R0, R0, 0x1, R3 ;  /* 0x0000000100007824 */ /* 0x000fe400078e0203 */
[----:B------:R-:W-:Y:S02]  /*05e0*/  IMAD R3, R13, R4, R12 ;  /* 0x000000040d037224 */ /* 0x000fe400078e020c */
[----:B------:R-:W-:Y:S02]  /*05f0*/  IMAD R7, R15, R6, RZ ;  /* 0x000000060f077224 */ /* 0x000fe400078e02ff */
[----:B--2---:R-:W-:-:S02]  /*0600*/  IMAD.MOV R12, RZ, RZ, -R9 ;  /* 0x000000ffff0c7224 */ /* 0x004fc400078e0a09 */
[----:B------:R-:W-:Y:S02]  /*0610*/  VIADD R14, R2, 0x7f ;  /* 0x0000007f020e7836 */ /* 0x000fe40000000000 */
[----:B------:R-:W-:Y:S02]  /*0620*/  IMAD.MOV.U32 R4, RZ, RZ, RZ ;  /* 0x000000ffff047224 */ /* 0x000fe400078e00ff */
[----:B------:R-:W-:Y:S01]  /*0630*/  IMAD.IADD R3, R10, 0x1, R3 ;  /* 0x000000010a037824 */ /* 0x000fe200078e0203 */
[----:B------:R-:W-:Y:S01]  /*0640*/  IABS R13, R14 ;  /* 0x0000000e000d7213 */ /* 0x000fe20000000000 */
[----:B------:R-:W-:Y:S01]  /*0650*/  IMAD.HI.U32 R4, R5, R7, R4 ;  /* 0x0000000705047227 */ /* 0x000fe200078e0004 */
[----:B------:R-:W-:-:S03]  /*0660*/  ISETP.GE.AND P1, PT, R14, RZ, PT ;  /* 0x000000ff0e00720c */ /* 0x000fc60003f26270 */
[----:B------:R-:W-:Y:S02]  /*0670*/  IMAD.MOV.U32 R10, RZ, RZ, R12 ;  /* 0x000000ffff0a7224 */ /* 0x000fe400078e000c */
[----:B------:R-:W-:Y:S02]  /*0680*/  VIADD R12, R2, 0x1 ;  /* 0x00000001020c7836 */ /* 0x000fe40000000000 */
[----:B------:R-:W-:Y:S02]  /*0690*/  IMAD R21, R3, 0x40, R8 ;  /* 0x0000004003157824 */ /* 0x000fe400078e0208 */
[----:B------:R-:W-:Y:S01]  /*06a0*/  IMAD.HI.U32 R3, R4, R13, RZ ;  /* 0x0000000d04037227 */ /* 0x000fe200078e00ff */
[----:B------:R-:W-:Y:S02]  /*06b0*/  IABS R7, R12 ;  /* 0x0000000c00077213 */ /* 0x000fe40000000000 */
[----:B------:R-:W-:Y:S01]  /*06c0*/  IABS R112, R21 ;  /* 0x0000001500707213 */ /* 0x000fe20000000000 */
[----:B------:R-:W-:Y:S01]  /*06d0*/  IMAD.MOV R180, RZ, RZ, -R3 ;  /* 0x000000ffffb47224 */ /* 0x000fe200078e0a03 */
[----:B------:R-:W-:Y:S01]  /*06e0*/  ISETP.GE.AND P6, PT, R12, RZ, PT ;  /* 0x000000ff0c00720c */ /* 0x000fe20003fc6270 */
[----:B------:R-:W-:Y:S01]  /*06f0*/  IMAD.HI.U32 R3, R4, R7, RZ ;  /* 0x0000000704037227 */ /* 0x000fe200078e00ff */
[----:B------:R-:W-:Y:S03]  /*0700*/  STL [R1+0x594], R21 ;  /* 0x0005941501007387 */ /* 0x000fe60000100800 */
[----:B------:R-:W-:-:S02]  /*0710*/  IMAD R180, R6, R180, R13 ;  /* 0x000000b406b47224 */ /* 0x000fc400078e020d */
[----:B------:R-:W-:Y:S02]  /*0720*/  IMAD.MOV R3, RZ, RZ, -R3 ;  /* 0x000000ffff037224 */ /* 0x000fe400078e0a03 */
[----:B------:R-:W-:Y:S01]  /*0730*/  IMAD.MOV.U32 R8, RZ, RZ, RZ ;  /* 0x000000ffff087224 */ /* 0x000fe200078e00ff */
[----:B------:R-:W-:Y:S01]  /*0740*/  ISETP.GT.U32.AND P4, PT, R6, R180, PT ;  /* 0x000000b40600720c */ /* 0x000fe20003f84070 */
[----:B------:R-:W-:Y:S02]  /*0750*/  IMAD R5, R10, R11, RZ ;  /* 0x0000000b0a057224 */ /* 0x000fe400078e02ff */
[----:B------:R-:W-:Y:S02]  /*0760*/  IMAD R108, R6, R3, R7 ;  /* 0x00000003066c7224 */ /* 0x000fe400078e0207 */
[----:B------:R-:W-:-:S03]  /*0770*/  IMAD.HI.U32 R8, R9, R5, R8 ;  /* 0x0000000509087227 */ /* 0x000fc600078e0008 */
[----:B------:R-:W-:Y:S01]  /*0780*/  ISETP.GT.U32.AND P3, PT, R6, R108, PT ;  /* 0x0000006c0600720c */ /* 0x000fe20003f64070 */
[----:B------:R-:W-:Y:S02]  /*0790*/  VIADD R9, R2, 0x2 ;  /* 0x0000000202097836 */ /* 0x000fe40000000000 */
[----:B------:R-:W-:-:S03]  /*07a0*/  IMAD.HI.U32 R8, R8, R112, RZ ;  /* 0x0000007008087227 */ /* 0x000fc600078e00ff */
[----:B------:R-:W-:Y:S01]  /*07b0*/  IABS R5, R9 ;  /* 0x0000000900057213 */ /* 0x000fe20000000000 */
[----:B------:R-:W-:Y:S01]  /*07c0*/  VIADD R10, R2, 0x4 ;  /* 0x00000004020a7836 */ /* 0x000fe20000000000 */
[----:B------:R-:W-:Y:S01]  /*07d0*/  ISETP.GE.AND P2, PT, R9, RZ, PT ;  /* 0x000000ff0900720c */ /* 0x000fe20003f46270 */
[----:B------:R-:W-:Y:S02]  /*07e0*/  @!P4 IMAD.IADD R180, R180, 0x1, -R6 ;  /* 0x00000001b4b4c824 */ /* 0x000fe400078e0a06 */
[----:B------:R-:W-:Y:S01]  /*07f0*/  IMAD.HI.U32 R3, R4, R5, RZ ;  /* 0x0000000504037227 */ /* 0x000fe200078e00ff */
[----:B------:R-:W-:Y:S02]  /*0800*/  IABS R13, R10 ;  /* 0x0000000a000d7213 */ /* 0x000fe40000000000 */
[----:B------:R-:W-:Y:S01]  /*0810*/  ISETP.GT.U32.AND P5, PT, R6, R180, PT ;  /* 0x000000b40600720c */ /* 0x000fe20003fa4070 */
[----:B------:R-:W-:Y:S02]  /*0820*/  IMAD.MOV R8, RZ, RZ, -R8 ;  /* 0x000000ffff087224 */ /* 0x000fe400078e0a08 */
[----:B------:R-:W-:-:S02]  /*0830*/  VIADD R12, R2, 0x5 ;  /* 0x00000005020c7836 */ /* 0x000fc40000000000 */
[----:B------:R-:W-:Y:S02]  /*0840*/  @!P3 IMAD.IADD R108, R108, 0x1, -R6 ;  /* 0x000000016c6cb824 */ /* 0x000fe400078e0a06 */
[----:B------:R-:W-:Y:S01]  /*0850*/  IMAD.MOV R3, RZ, RZ, -R3 ;  /* 0x000000ffff037224 */ /* 0x000fe200078e0a03 */
[----:B------:R-:W-:Y:S01]  /*0860*/  IABS R15, R12 ;  /* 0x0000000c000f7213 */ /* 0x000fe20000000000 */
[C---:B------:R-:W-:Y:S01]  /*0870*/  IMAD R112, R11.reuse, R8, R112 ;  /* 0x000000080b707224 */ /* 0x040fe200078e0270 */
[C---:B------:R-:W-:Y:S01]  /*0880*/  ISETP.GT.U32.AND P4, PT, R6.reuse, R108, PT ;  /* 0x0000006c0600720c */ /* 0x040fe20003f84070 */
[----:B------:R-:W-:Y:S02]  /*0890*/  IMAD R182, R6, R3, R5 ;  /* 0x0000000306b67224 */ /* 0x000fe400078e0205 */
[----:B------:R-:W-:Y:S01]  /*08a0*/  IMAD.HI.U32 R5, R4, R13, RZ ;  /* 0x0000000d04057227 */ /* 0x000fe200078e00ff */
[----:B------:R-:W-:-:S03]  /*08b0*/  ISETP.GT.U32.AND P0, PT, R11, R112, PT ;  /* 0x000000700b00720c */ /* 0x000fc60003f04070 */
[----:B------:R-:W-:Y:S02]  /*08c0*/  VIADD R8, R2, 0x3 ;  /* 0x0000000302087836 */ /* 0x000fe40000000000 */
[----:B------:R-:W-:-:S03]  /*08d0*/  IMAD.HI.U32 R7, R4, R15, RZ ;  /* 0x0000000f04077227 */ /* 0x000fc600078e00ff */
[----:B------:R-:W-:Y:S01]  /*08e0*/  IABS R9, R8 ;  /* 0x0000000800097213 */ /* 0x000fe20000000000 */
[----:B------:R-:W-:Y:S02]  /*08f0*/  IMAD.MOV R5, RZ, RZ, -R5 ;  /* 0x000000ffff057224 */ /* 0x000fe400078e0a05 */
[--C-:B------:R-:W-:Y:S01]  /*0900*/  @!P5 IMAD.IADD R180, R180, 0x1, -R6.reuse ;  /* 0x00000001b4b4d824 */ /* 0x100fe200078e0a06 */
[----:B------:R-:W-:Y:S01]  /*0910*/  ISETP.GE.AND P5, PT, R8, RZ, PT ;  /* 0x000000ff0800720c */ /* 0x000fe20003fa6270 */
[----:B------:R-:W-:Y:S02]  /*0920*/  IMAD.MOV R7, RZ, RZ, -R7 ;  /* 0x000000ffff077224 */ /* 0x000fe400078e0a07 */
[C---:B------:R-:W-:Y:S02]  /*0930*/  IMAD R186, R6.reuse, R5, R13 ;  /* 0x0000000506ba7224 */ /* 0x040fe400078e020d */
[----:B------:R-:W-:Y:S02]  /*0940*/  IMAD R188, R6, R7, R15 ;  /* 0x0000000706bc7224 */ /* 0x000fe400078e020f */
[----:B------:R-:W-:Y:S01]  /*0950*/  @!P4 IMAD.IADD R108, R108, 0x1, -R6 ;  /* 0x000000016c6cc824 */ /* 0x000fe200078e0a06 */
[----:B------:R-:W-:Y:S01]  /*0960*/  ISETP.GE.AND P4, PT, R10, RZ, PT ;  /* 0x000000ff0a00720c */ /* 0x000fe20003f86270 */
[----:B------:R-:W-:Y:S01]  /*0970*/  @!P1 IMAD.MOV R180, RZ, RZ, -R180 ;  /* 0x000000ffffb49224 */ /* 0x000fe200078e0ab4 */
[----:B------:R-:W-:Y:S01]  /*0980*/  ISETP.GT.U32.AND P1, PT, R6, R186, PT ;  /* 0x000000ba0600720c */ /* 0x000fe20003f24070 */
[----:B------:R-:W-:-:S02]  /*0990*/  VIADD R8, R2, 0x6 ;  /* 0x0000000602087836 */ /* 0x000fc40000000000 */
[----:B------:R-:W-:-:S03]  /*09a0*/  IMAD.HI.U32 R3, R4, R9, RZ ;  /* 0x0000000904037227 */ /* 0x000fc600078e00ff */
[----:B------:R-:W-:Y:S01]  /*09b0*/  IABS R5, R8 ;  /* 0x0000000800057213 */ /* 0x000fe20000000000 */
[----:B------:R-:W-:Y:S01]  /*09c0*/  @!P0 IMAD.IADD R112, R112, 0x1, -R11 ;  /* 0x0000000170708824 */ /* 0x000fe200078e0a0b */
[C---:B------:R-:W-:Y:S01]  /*09d0*/  ISETP.GT.U32.AND P0, PT, R6.reuse, R182, PT ;  /* 0x000000b60600720c */ /* 0x040fe20003f04070 */
[----:B------:R-:W-:Y:S01]  /*09e0*/  @!P6 IMAD.MOV R108, RZ, RZ, -R108 ;  /* 0x000000ffff6ce224 */ /* 0x000fe200078e0a6c */
[----:B------:R-:W-:Y:S01]  /*09f0*/  ISETP.GT.U32.AND P6, PT, R6, R188, PT ;  /* 0x000000bc0600720c */ /* 0x000fe20003fc4070 */
[----:B------:R-:W-:Y:S01]  /*0a00*/  IMAD.MOV R3, RZ, RZ, -R3 ;  /* 0x000000ffff037224 */ /* 0x000fe200078e0a03 */
[----:B------:R-:W-:Y:S01]  /*0a10*/  ISETP.GT.U32.AND P3, PT, R11, R112, PT ;  /* 0x000000700b00720c */ /* 0x000fe20003f64070 */
[----:B------:R-:W-:Y:S02]  /*0a20*/  VIADD R10, R2, 0x7 ;  /* 0x00000007020a7836 */ /* 0x000fe40000000000 */
[----:B------:R-:W-:Y:S02]  /*0a30*/  IMAD R184, R6, R3, R9 ;  /* 0x0000000306b87224 */ /* 0x000fe400078e0209 */
[----:B------:R-:W-:Y:S01]  /*0a40*/  IMAD.HI.U32 R3, R4, R5, RZ ;  /* 0x0000000504037227 */ /* 0x000fe200078e00ff */
[----:B------:R-:W-:-:S03]  /*0a50*/  IABS R7, R10 ;  /* 0x0000000a00077213 */ /* 0x000fc60000000000 */
[--C-:B------:R-:W-:Y:S02]  /*0a60*/  @!P1 IMAD.IADD R186, R186, 0x1, -R6.reuse ;  /* 0x00000001baba9824 */ /* 0x100fe400078e0a06 */
[----:B------:R-:W-:Y:S02]  /*0a70*/  IMAD.MOV R3, RZ, RZ, -R3 ;  /* 0x000000ffff037224 */ /* 0x000fe400078e0a03 */
[--C-:B------:R-:W-:Y:S01]  /*0a80*/  @!P0 IMAD.IADD R182, R182, 0x1, -R6.reuse ;  /* 0x00000001b6b68824 */ /* 0x100fe200078e0a06 */
[----:B------:R-:W-:Y:S01]  /*0a90*/  ISETP.GT.U32.AND P0, PT, R6, R184, PT ;  /* 0x000000b80600720c */ /* 0x000fe20003f04070 */
[----:B------:R-:W-:Y:S01]  /*0aa0*/  @!P6 IMAD.IADD R188, R188, 0x1, -R6 ;  /* 0x00000001bcbce824 */ /* 0x000fe200078e0a06 */
[C---:B------:R-:W-:Y:S01]  /*0ab0*/  ISETP.GT.U32.AND P6, PT, R6.reuse, R186, PT ;  /* 0x000000ba0600720c */ /* 0x040fe20003fc4070 */
[----:B------:R-:W-:Y:S02]  /*0ac0*/  IMAD R190, R6, R3, R5 ;  /* 0x0000000306be7224 */ /* 0x000fe400078e0205 */
[----:B------:R-:W-:-:S04]  /*0ad0*/  IMAD.HI.U32 R3, R4, R7, RZ ;  /* 0x0000000704037227 */ /* 0x000fc800078e00ff */
[----:B------:R-:W-:Y:S01]  /*0ae0*/  @!P3 IMAD.IADD R112, R112, 0x1, -R11 ;  /* 0x000000017070b824 */ /* 0x000fe200078e0a0b */
[----:B------:R-:W-:Y:S01]  /*0af0*/  ISETP.GT.U32.AND P3, PT, R6, R182, PT ;  /* 0x000000b60600720c */ /* 0x000fe20003f64070 */
[----:B------:R-:W-:Y:S02]  /*0b00*/  IMAD.MOV R3, RZ, RZ, -R3 ;  /* 0x000000ffff037224 */ /* 0x000fe400078e0a03 */
[--C-:B------:R-:W-:Y:S01]  /*0b10*/  @!P0 IMAD.IADD R184, R184, 0x1, -R6.reuse ;  /* 0x00000001b8b88824 */ /* 0x100fe200078e0a06 */
[----:B------:R-:W-:Y:S01]  /*0b20*/  ISETP.GE.AND P0, PT, R8, RZ, PT ;  /* 0x000000ff0800720c */ /* 0x000fe20003f06270 */
[----:B------:R-:W-:Y:S02]  /*0b30*/  IMAD R192, R6, R3, R7 ;  /* 0x0000000306c07224 */ /* 0x000fe400078e0207 */
[----:B------:R-:W-:Y:S01]  /*0b40*/  @!P6 IMAD.IADD R186, R186, 0x1, -R6 ;  /* 0x00000001babae824 */ /* 0x000fe200078e0a06 */
[----:B------:R-:W-:Y:S01]  /*0b50*/  ISETP.GT.U32.AND P1, PT, R6, R184, PT ;  /* 0x000000b80600720c */ /* 0x000fe20003f24070 */
[----:B------:R-:W-:Y:S01]  /*0b60*/  VIADD R8, R2, 0x8 ;  /* 0x0000000802087836 */ /* 0x000fe20000000000 */
[----:B------:R-:W-:Y:S01]  /*0b70*/  ISETP.GT.U32.AND P6, PT, R6, R192, PT ;  /* 0x000000c00600720c */ /* 0x000fe20003fc4070 */
[----:B------:R-:W-:-:S02]  /*0b80*/  VIADD R14, R2, 0xa ;  /* 0x0000000a020e7836 */ /* 0x000fc40000000000 */
[----:B------:R-:W-:Y:S01]  /*0b90*/  @!P3 IMAD.IADD R182, R182, 0x1, -R6 ;  /* 0x00000001b6b6b824 */ /* 0x000fe200078e0a06 */
[----:B------:R-:W-:Y:S01]  /*0ba0*/  ISETP.GE.AND P3, PT, R12, RZ, PT ;  /* 0x000000ff0c00720c */ /* 0x000fe20003f66270 */
[----:B------:R-:W-:Y:S01]  /*0bb0*/  VIADD R12, R2, 0x9 ;  /* 0x00000009020c7836 */ /* 0x000fe20000000000 */
[----:B------:R-:W-:Y:S01]  /*0bc0*/  IABS R9, R8 ;  /* 0x0000000800097213 */ /* 0x000fe20000000000 */
[----:B------:R-:W-:Y:S01]  /*0bd0*/  @!P2 IMAD.MOV R182, RZ, RZ, -R182 ;  /* 0x000000ffffb6a224 */ /* 0x000fe200078e0ab6 */
[----:B------:R-:W-:Y:S01]  /*0be0*/  ISETP.GT.U32.AND P2, PT, R6, R188, PT ;  /* 0x000000bc0600720c */ /* 0x000fe20003f44070 */
[----:B------:R-:W-:Y:S01]  /*0bf0*/  @!P4 IMAD.MOV R186, RZ, RZ, -R186 ;  /* 0x000000ffffbac224 */ /* 0x000fe200078e0aba */
[----:B------:R-:W-:Y:S01]  /*0c00*/  IABS R11, R12 ;  /* 0x0000000c000b7213 */ /* 0x000fe20000000000 */
[----:B------:R-:W-:Y:S01]  /*0c10*/  IMAD.HI.U32 R3, R4, R9, RZ ;  /* 0x0000000904037227 */ /* 0x000fe200078e00ff */
[----:B------:R-:W-:-:S03]  /*0c20*/  IABS R13, R14 ;  /* 0x0000000e000d7213 */ /* 0x000fc60000000000 */
[----:B------:R-:W-:Y:S02]  /*0c30*/  @!P6 IMAD.IADD R192, R192, 0x1, -R6 ;  /* 0x00000001c0c0e824 */ /* 0x000fe400078e0a06 */
[----:B------:R-:W-:-:S03]  /*0c40*/  IMAD.HI.U32 R5, R4, R11, RZ ;  /* 0x0000000b04057227 */ /* 0x000fc600078e00ff */
[----:B------:R-:W-:Y:S01]  /*0c50*/  ISETP.GT.U32.AND P6, PT, R6, R192, PT ;  /* 0x000000c00600720c */ /* 0x000fe20003fc4070 */
[----:B------:R-:W-:Y:S02]  /*0c60*/  IMAD.MOV R3, RZ, RZ, -R3 ;  /* 0x000000ffff037224 */ /* 0x000fe400078e0a03 */
[----:B------:R-:W-:Y:S01]  /*0c70*/  @!P1 IMAD.IADD R184, R184, 0x1, -R6 ;  /* 0x00000001b8b89824 */ /* 0x000fe200078e0a06 */
[----:B------:R-:W-:Y:S01]  /*0c80*/  ISETP.GT.U32.AND P1, PT, R6, R190, PT ;  /* 0x000000be0600720c */ /* 0x000fe20003f24070 */
[----:B------:R-:W-:-:S04]  /*0c90*/  IMAD.HI.U32 R7, R4, R13, RZ ;  /* 0x0000000d04077227 */ /* 0x000fc800078e00ff */
[----:B------:R-:W-:Y:S02]  /*0ca0*/  IMAD.MOV R5, RZ, RZ, -R5 ;  /* 0x000000ffff057224 */ /* 0x000fe400078e0a05 */
[----:B------:R-:W-:Y:S02]  /*0cb0*/  IMAD R194, R6, R3, R9 ;  /* 0x0000000306c27224 */ /* 0x000fe400078e0209 */
[----:B------:R-:W-:Y:S01]  /*0cc0*/  @!P2 IMAD.IADD R188, R188, 0x1, -R6 ;  /* 0x00000001bcbca824 */ /* 0x000fe200078e0a06 */
[----:B------:R-:W-:Y:S01]  /*0cd0*/  ISETP.GE.AND P2, PT, R10, RZ, PT ;  /* 0x000000ff0a00720c */ /* 0x000fe20003f46270 */
[----:B------:R-:W-:Y:S01]  /*0ce0*/  IMAD.MOV R7, RZ, RZ, -R7 ;  /* 0x000000ffff077224 */ /* 0x000fe200078e0a07 */
[C---:B------:R-:W-:Y:S01]  /*0cf0*/  ISETP.GT.U32.AND P4, PT, R6.reuse, R194, PT ;  /* 0x000000c20600720c */ /* 0x040fe20003f84070 */
[C---:B------:R-:W-:Y:S02]  /*0d00*/  IMAD R196, R6.reuse, R5, R11 ;  /* 0x0000000506c47224 */ /* 0x040fe400078e020b */
[----:B------:R-:W-:-:S02]  /*0d10*/  IMAD R198, R6, R7, R13 ;  /* 0x0000000706c67224 */ /* 0x000fc400078e020d */
[----:B------:R-:W-:Y:S01]  /*0d20*/  @!P3 IMAD.MOV R188, RZ, RZ, -R188 ;  /* 0x000000ffffbcb224 */ /* 0x000fe200078e0abc */
[----:B------:R-:W-:Y:S01]  /*0d30*/  ISETP.GT.U32.AND P3, PT, R6, R196, PT ;  /* 0x000000c40600720c */ /* 0x000fe20003f64070 */
[--C-:B------:R-:W-:Y:S01]  /*0d40*/  @!P1 IMAD.IADD R190, R190, 0x1, -R6.reuse ;  /* 0x00000001bebe9824 */ /* 0x100fe200078e0a06 */
[----:B------:R-:W-:Y:S01]  /*0d50*/  ISETP.GE.AND P1, PT, R8, RZ, PT ;  /* 0x000000ff0800720c */ /* 0x000fe20003f26270 */
[--C-:B------:R-:W-:Y:S01]  /*0d60*/  @!P6 IMAD.IADD R192, R192, 0x1, -R6.reuse ;  /* 0x00000001c0c0e824 */ /* 0x100fe200078e0a06 */
[----:B------:R-:W-:Y:S01]  /*0d70*/  ISETP.GT.U32.AND P6, PT, R6, R198, PT ;  /* 0x000000c60600720c */ /* 0x000fe20003fc4070 */
[C---:B------:R-:W-:Y:S02]  /*0d80*/  VIADD R8, R2.reuse, 0xb ;  /* 0x0000000b02087836 */ /* 0x040fe40000000000 */
[----:B------:R-:W-:Y:S02]  /*0d90*/  VIADD R9, R2, 0xc ;  /* 0x0000000c02097836 */ /* 0x000fe40000000000 */
[----:B------:R-:W-:Y:S01]  /*0da0*/  @!P4 IMAD.IADD R194, R194, 0x1, -R6 ;  /* 0x00000001c2c2c824 */ /* 0x000fe200078e0a06 */
[----:B------:R-:W-:Y:S01]  /*0db0*/  IABS R5, R8 ;  /* 0x0000000800057213 */ /* 0x000fe20000000000 */
[----:B------:R-:W-:Y:S01]  /*0dc0*/  @!P5 IMAD.MOV R184, RZ, RZ, -R184 ;  /* 0x000000ffffb8d224 */ /* 0x000fe200078e0ab8 */
[----:B------:R-:W-:Y:S01]  /*0dd0*/  IABS R7, R9 ;  /* 0x0000000900077213 */ /* 0x000fe20000000000 */
[----:B------:R-:W-:Y:S01]  /*0de0*/  @!P3 IMAD.IADD R196, R196, 0x1, -R6 ;  /* 0x00000001c4c4b824 */ /* 0x000fe200078e0a06 */
[----:B------:R-:W-:Y:S01]  /*0df0*/  ISETP.GT.U32.AND P3, PT, R6, R194, PT ;  /* 0x000000c20600720c */ /* 0x000fe20003f64070 */
[----:B------:R-:W-:Y:S01]  /*0e00*/  IMAD.HI.U32 R3, R4, R5, RZ ;  /* 0x0000000504037227 */ /* 0x000fe200078e00ff */
[----:B------:R-:W-:-:S02]  /*0e10*/  ISETP.GT.U32.AND P5, PT, R6, R190, PT ;  /* 0x000000be0600720c */ /* 0x000fc40003fa4070 */
[----:B------:R-:W-:Y:S01]  /*0e20*/  ISETP.GE.AND P4, PT, R14, RZ, PT ;  /* 0x000000ff0e00720c */ /* 0x000fe20003f86270 */
[----:B------:R-:W-:Y:S01]  /*0e30*/  @!P6 IMAD.IADD R198, R198, 0x1, -R6 ;  /* 0x00000001c6c6e824 */ /* 0x000fe200078e0a06 */
[----:B------:R-:W-:Y:S01]  /*0e40*/  ISETP.GT.U32.AND P6, PT, R6, R196, PT ;  /* 0x000000c40600720c */ /* 0x000fe20003fc4070 */
[----:B------:R-:W-:Y:S02]  /*0e50*/  IMAD.MOV R202, RZ, RZ, -R3 ;  /* 0x000000ffffca7224 */ /* 0x000fe400078e0a03 */
[----:B------:R-:W-:-:S04]  /*0e60*/  IMAD.HI.U32 R3, R4, R7, RZ ;  /* 0x0000000704037227 */ /* 0x000fc800078e00ff */
[----:B------:R-:W-:Y:S02]  /*0e70*/  IMAD R202, R6, R202, R5 ;  /* 0x000000ca06ca7224 */ /* 0x000fe400078e0205 */
[----:B------:R-:W-:Y:S02]  /*0e80*/  IMAD.MOV R3, RZ, RZ, -R3 ;  /* 0x000000ffff037224 */ /* 0x000fe400078e0a03 */
[--C-:B------:R-:W-:Y:S01]  /*0e90*/  @!P3 IMAD.IADD R194, R194, 0x1, -R6.reuse ;  /* 0x00000001c2c2b824 */ /* 0x100fe200078e0a06 */
[C---:B------:R-:W-:Y:S01]  /*0ea0*/  ISETP.GT.U32.AND P3, PT, R6.reuse, R202, PT ;  /* 0x000000ca0600720c */ /* 0x040fe20003f64070 */
[----:B------:R-:W-:Y:S02]  /*0eb0*/  IMAD R200, R6, R3, R7 ;  /* 0x0000000306c87224 */ /* 0x000fe400078e0207 */
[--C-:B------:R-:W-:Y:S02]  /*0ec0*/  @!P6 IMAD.IADD R196, R196, 0x1, -R6.reuse ;  /* 0x00000001c4c4e824 */ /* 0x100fe400078e0a06 */
[----:B------:R-:W-:Y:S01]  /*0ed0*/  @!P5 IMAD.IADD R190, R190, 0x1, -R6 ;  /* 0x00000001bebed824 */ /* 0x000fe200078e0a06 */
[----:B------:R-:W-:Y:S01]  /*0ee0*/  ISETP.GT.U32.AND P6, PT, R6, R200, PT ;  /* 0x000000c80600720c */ /* 0x000fe20003fc4070 */
[----:B------:R-:W-:Y:S01]  /*0ef0*/  VIADD R10, R2, 0xd ;  /* 0x0000000d020a7836 */ /* 0x000fe20000000000 */
[----:B------:R-:W-:Y:S01]  /*0f00*/  ISETP.GE.AND P5, PT, R12, RZ, PT ;  /* 0x000000ff0c00720c */ /* 0x000fe20003fa6270 */
[----:B------:R-:W-:Y:S01]  /*0f10*/  @!P0 IMAD.MOV R190, RZ, RZ, -R190 ;  /* 0x000000ffffbe8224 */ /* 0x000fe200078e0abe */
[----:B------:R-:W-:Y:S01]  /*0f20*/  ISETP.GT.U32.AND P0, PT, R6, R198, PT ;  /* 0x000000c60600720c */ /* 0x000fe20003f04070 */
[----:B------:R-:W-:Y:S01]  /*0f30*/  VIADD R11, R2, 0xe ;  /* 0x0000000e020b7836 */ /* 0x000fe20000000000 */
[----:B------:R-:W-:Y:S01]  /*0f40*/  IABS R5, R10 ;  /* 0x0000000a00057213 */ /* 0x000fe20000000000 */
[----:B------:R-:W-:Y:S01]  /*0f50*/  @!P3 IMAD.IADD R202, R202, 0x1, -R6 ;  /* 0x00000001cacab824 */ /* 0x000fe200078e0a06 */
[----:B------:R-:W-:Y:S01]  /*0f60*/  ISETP.GE.AND P3, PT, R9, RZ, PT ;  /* 0x000000ff0900720c */ /* 0x000fe20003f66270 */
[----:B------:R-:W-:Y:S01]  /*0f70*/  VIADD R12, R2, 0xf ;  /* 0x0000000f020c7836 */ /* 0x000fe20000000000 */
[----:B------:R-:W-:Y:S01]  /*0f80*/  IABS R7, R11 ;  /* 0x0000000b00077213 */ /* 0x000fe20000000000 */
[----:B------:R-:W-:-:S04]  /*0f90*/  IMAD.HI.U32 R3, R4, R5, RZ ;  /* 0x0000000504037227 */ /* 0x000fc800078e00ff */
[----:B------:R-:W-:Y:S01]  /*0fa0*/  @!P6 IMAD.IADD R200, R200, 0x1, -R6 ;  /* 0x00000001c8c8e824 */ /* 0x000fe200078e0a06 */
[----:B------:R-:W-:Y:S01]  /*0fb0*/  ISETP.GT.U32.AND P6, PT, R6, R202, PT ;  /* 0x000000ca0600720c */ /* 0x000fe20003fc4070 */
[----:B------:R-:W-:Y:S02]  /*0fc0*/  IMAD.MOV R204, RZ, RZ, -R3 ;  /* 0x000000ffffcc7224 */ /* 0x000fe400078e0a03 */
[----:B------:R-:W-:-:S04]  /*0fd0*/  IMAD.HI.U32 R3, R4, R7, RZ ;  /* 0x0000000704037227 */ /* 0x000fc800078e00ff */
[----:B------:R-:W-:Y:S01]  /*0fe0*/  @!P0 IMAD.IADD R198, R198, 0x1, -R6 ;  /* 0x00000001c6c68824 */ /* 0x000fe200078e0a06 */
[----:B------:R-:W-:Y:S01]  /*0ff0*/  ISETP.GE.AND P0, PT, R8, RZ, PT ;  /* 0x000000ff0800720c */ /* 0x000fe20003f06270 */
[C---:B------:R-:W-:Y:S01]  /*1000*/  IMAD R204, R6.reuse, R204, R5 ;  /* 0x000000cc06cc7224 */ /* 0x040fe200078e0205 */
[----:B------:R-:W-:Y:S01]  /*1010*/  IABS R8, R12 ;  /* 0x0000000c00087213 */ /* 0x000fe20000000000 */
[----:B------:R-:W-:Y:S02]  /*1020*/  IMAD.MOV R206, RZ, RZ, -R3 ;  /* 0x000000ffffce7224 */ /* 0x000fe400078e0a03 */
[----:B------:R-:W-:Y:S01]  /*1030*/  @!P2 IMAD.MOV R192, RZ, RZ, -R192 ;  /* 0x000000ffffc0a224 */ /* 0x000fe200078e0ac0 */
[C---:B------:R-:W-:Y:S01]  /*1040*/  ISETP.GT.U32.AND P2, PT, R6.reuse, R204, PT ;  /* 0x000000cc0600720c */ /* 0x040fe20003f44070 */
[----:B------:R-:W-:Y:S01]  /*1050*/  @!P1 IMAD.MOV R194, RZ, RZ, -R194 ;  /* 0x000000ffffc29224 */ /* 0x000fe200078e0ac2 */
[C---:B------:R-:W-:Y:S01]  /*1060*/  ISETP.GT.U32.AND P1, PT, R6.reuse, R200, PT ;  /* 0x000000c80600720c */ /* 0x040fe20003f24070 */
[----:B------:R-:W-:-:S02]  /*1070*/  IMAD R206, R6, R206, R7 ;  /* 0x000000ce06ce7224 */ /* 0x000fc400078e0207 */
[----:B------:R-:W-:Y:S02]  /*1080*/  IMAD.MOV.U32 R5, RZ, RZ, R8 ;  /* 0x000000ffff057224 */ /* 0x000fe400078e0008 */
[----:B------:R-:W-:Y:S01]  /*1090*/  @!P6 IMAD.IADD R202, R202, 0x1, -R6 ;  /* 0x00000001cacae824 */ /* 0x000fe200078e0a06 */
[----:B------:R-:W-:Y:S01]  /*10a0*/  ISETP.GT.U32.AND P6, PT, R6, R206, PT ;  /* 0x000000ce0600720c */ /* 0x000fe20003fc4070 */
[----:B------:R-:W-:-:S04]  /*10b0*/  IMAD.HI.U32 R3, R4, R5, RZ ;  /* 0x0000000504037227 */ /* 0x000fc800078e00ff */
[----:B------:R-:W-:Y:S02]  /*10c0*/  VIADD R8, R2, 0x10 ;  /* 0x0000001002087836 */ /* 0x000fe40000000000 */
[----:B------:R-:W-:Y:S02]  /*10d0*/  IMAD.MOV R3, RZ, RZ, -R3 ;  /* 0x000000ffff037224 */ /* 0x000fe400078e0a03 */
[--C-:B------:R-:W-:Y:S01]  /*10e0*/  @!P1 IMAD.IADD R200, R200, 0x1, -R6.reuse ;  /* 0x00000001c8c89824 */ /* 0x100fe200078e0a06 */
[----:B------:R-:W-:Y:S01]  /*10f0*/  IABS R7, R8 ;  /* 0x0000000800077213 */ /* 0x000fe20000000000 */
[----:B------:R-:W-:Y:S01]  /*1100*/  @!P2 IMAD.IADD R204, R204, 0x1, -R6 ;  /* 0x00000001cccca824 */ /* 0x000fe200078e0a06 */
[----:B------:R-:W-:Y:S01]  /*1110*/  ISETP.GE.AND P2, PT, R8, RZ, PT ;  /* 0x000000ff0800720c */ /* 0x000fe20003f46270 */
[----:B------:R-:W-:Y:S01]  /*1120*/  IMAD R208, R6, R3, R5 ;  /* 0x0000000306d07224 */ /* 0x000fe200078e0205 */
[----:B------:R-:W-:Y:S01]  /*1130*/  ISETP.GE.AND P1, PT, R12, RZ, PT ;  /* 0x000000ff0c00720c */ /* 0x000fe20003f26270 */
[----:B------:R-:W-:-:S02]  /*1140*/  IMAD.MOV.U32 R5, RZ, RZ, R7 ;  /* 0x000000ffff057224 */ /* 0x000fc400078e0007 */
[----:B------:R-:W-:Y:S01]  /*1150*/  @!P6 IMAD.IADD R206, R206, 0x1, -R6 ;  /* 0x00000001cecee824 */ /* 0x000fe200078e0a06 */
[C---:B------:R-:W-:Y:S01]  /*1160*/  ISETP.GT.U32.AND P6, PT, R6.reuse, R204, PT ;  /* 0x000000cc0600720c */ /* 0x040fe20003fc4070 */
[----:B------:R-:W-:Y:S01]  /*1170*/  @!P3 IMAD.MOV R200, RZ, RZ, -R200 ;  /* 0x000000ffffc8b224 */ /* 0x000fe200078e0ac8 */
[----:B------:R-:W-:Y:S01]  /*1180*/  ISETP.GT.U32.AND P3, PT, R6, R208, PT ;  /* 0x000000d00600720c */ /* 0x000fe20003f64070 */
[----:B------:R-:W-:-:S04]  /*1190*/  IMAD.HI.U32 R3, R4, R5, RZ ;  /* 0x0000000504037227 */ /* 0x000fc800078e00ff */
[----:B------:R-:W-:Y:S01]  /*11a0*/  @!P5 IMAD.MOV R196, RZ, RZ, -R196 ;  /* 0x000000ffffc4d224 */ /* 0x000fe200078e0ac4 */
[----:B------:R-:W-:Y:S01]  /*11b0*/  ISETP.GE.AND P5, PT, R10, RZ, PT ;  /* 0x000000ff0a00720c */ /* 0x000fe20003fa6270 */
[C---:B------:R-:W-:Y:S02]  /*11c0*/  VIADD R8, R2.reuse, 0x11 ;  /* 0x0000001102087836 */ /* 0x040fe40000000000 */
[----:B------:R-:W-:Y:S02]  /*11d0*/  IMAD.MOV R3, RZ, RZ, -R3 ;  /* 0x000000ffff037224 */ /* 0x000fe400078e0a03 */
[----:B------:R-:W-:Y:S01]  /*11e0*/  VIADD R10, R2, 0x12 ;  /* 0x00000012020a7836 */ /* 0x000fe20000000000 */
[----:B------:R-:W-:Y:S01]  /*11f0*/  IABS R7, R8 ;  /* 0x0000000800077213 */ /* 0x000fe20000000000 */
[----:B------:R-:W-:Y:S01]  /*1200*/  @!P0 IMAD.MOV R202, RZ, RZ, -R202 ;  /* 0x000000ffffca8224 */ /* 0x000fe200078e0aca */
[C---:B------:R-:W-:Y:S01]  /*1210*/  ISETP.GT.U32.AND P0, PT, R6.reuse, R206, PT ;  /* 0x000000ce0600720c */ /* 0x040fe20003f04070 */
[----:B------:R-:W-:Y:S01]  /*1220*/  IMAD R210, R6, R3, R5 ;  /* 0x0000000306d27224 */ /* 0x000fe200078e0205 */
[----:B------:R-:W-:Y:S01]  /*1230*/  IABS R9, R10 ;  /* 0x0000000a00097213 */ /* 0x000fe20000000000 */
[----:B------:R-:W-:Y:S01]  /*1240*/  @!P4 IMAD.MOV R198, RZ, RZ, -R198 ;  /* 0x000000ffffc6c224 */ /* 0x000fe200078e0ac6 */
[----:B------:R-:W-:Y:S01]  /*1250*/  ISETP.GE.AND P4, PT, R11, RZ, PT ;  /* 0x000000ff0b00720c */ /* 0x000fe20003f86270 */
[--C-:B------:R-:W-:Y:S01]  /*1260*/  @!P6 IMAD.IADD R204, R204, 0x1, -R6.reuse ;  /* 0x00000001cccce824 */ /* 0x100fe200078e0a06 */
[----:B------:R-:W-:Y:S01]  /*1270*/  ISETP.GT.U32.AND P6, PT, R6, R210, PT ;  /* 0x000000d20600720c */ /* 0x000fe20003fc4070 */
[----:B------:R-:W-:Y:S01]  /*1280*/  @!P3 IMAD.IADD R208, R208, 0x1, -R6 ;  /* 0x00000001d0d0b824 */ /* 0x000fe200078e0a06 */
[----:B------:R-:W-:Y:S01]  /*1290*/  ISETP.GE.AND P3, PT, R10, RZ, PT ;  /* 0x000000ff0a00720c */ /* 0x000fe20003f66270 */
[----:B------:R-:W-:-:S04]  /*12a0*/  IMAD.HI.U32 R3, R4, R7, RZ ;  /* 0x0000000704037227 */ /* 0x000fc800078e00ff */
[----:B------:R-:W-:Y:S01]  /*12b0*/  @!P5 IMAD.MOV R204, RZ, RZ, -R204 ;  /* 0x000000ffffccd224 */ /* 0x000fe200078e0acc */
[----:B------:R-:W-:Y:S01]  /*12c0*/  ISETP.GT.U32.AND P5, PT, R6, R208, PT ;  /* 0x000000d00600720c */ /* 0x000fe20003fa4070 */
[----:B------:R-:W-:-:S04]  /*12d0*/  IMAD.HI.U32 R5, R4, R9, RZ ;  /* 0x0000000904057227 */ /* 0x000fc800078e00ff */
[----:B------:R-:W-:Y:S02]  /*12e0*/  IMAD.MOV R218, RZ, RZ, -R3 ;  /* 0x000000ffffda7224 */ /* 0x000fe400078e0a03 */
[----:B------:R-:W-:Y:S02]  /*12f0*/  VIADD R12, R2, 0x13 ;  /* 0x00000013020c7836 */ /* 0x000fe40000000000 */
[----:B------:R-:W-:Y:S01]  /*1300*/  @!P0 IMAD.IADD R206, R206, 0x1, -R6 ;  /* 0x00000001cece8824 */ /* 0x000fe200078e0a06 */
[----:B------:R-:W-:Y:S01]  /*1310*/  ISETP.GE.AND P0, PT, R8, RZ, PT ;  /* 0x000000ff0800720c */ /* 0x000fe20003f06270 */
[----:B------:R-:W-:Y:S01]  /*1320*/  IMAD.MOV R5, RZ, RZ, -R5 ;  /* 0x000000ffff057224 */ /* 0x000fe200078e0a05 */
[----:B------:R-:W-:Y:S01]  /*1330*/  IABS R11, R12 ;  /* 0x0000000c000b7213 */ /* 0x000fe20000000000 */
[C---:B------:R-:W-:Y:S02]  /*1340*/  IMAD R218, R6.reuse, R218, R7 ;  /* 0x000000da06da7224 */ /* 0x040fe400078e0207 */
[----:B------:R-:W-:-:S02]  /*1350*/  IMAD R216, R6, R5, R9 ;  /* 0x0000000506d87224 */ /* 0x000fc400078e0209 */
[----:B------:R-:W-:Y:S02]  /*1360*/  @!P6 IMAD.IADD R210, R210, 0x1, -R6 ;  /* 0x00000001d2d2e824 */ /* 0x000fe400078e0a06 */
[----:B------:R-:W-:Y:S01]  /*1370*/  @!P4 IMAD.MOV R206, RZ, RZ, -R206 ;  /* 0x000000ffffcec224 */ /* 0x000fe200078e0ace */
[----:B------:R-:W-:Y:S01]  /*1380*/  ISETP.GT.U32.AND P4, PT, R6, R218, PT ;  /* 0x000000da0600720c */ /* 0x000fe20003f84070 */
[----:B------:R-:W-:Y:S01]  /*1390*/  @!P5 IMAD.IADD R208, R208, 0x1, -R6 ;  /* 0x00000001d0d0d824 */ /* 0x000fe200078e0a06 */
[----:B------:R-:W-:Y:S01]  /*13a0*/  ISETP.GT.U32.AND P6, PT, R6, R210, PT ;  /* 0x000000d20600720c */ /* 0x000fe20003fc4070 */
[----:B------:R-:W-:Y:S01]  /*13b0*/  IMAD.HI.U32 R3, R4, R11, RZ ;  /* 0x0000000b04037227 */ /* 0x000fe200078e00ff */
[----:B------:R-:W-:-:S03]  /*13c0*/  ISETP.GT.U32.AND P5, PT, R6, R216, PT ;  /* 0x000000d80600720c */ /* 0x000fc60003fa4070 */
[----:B------:R-:W-:Y:S02]  /*13d0*/  IMAD.MOV R3, RZ, RZ, -R3 ;  /* 0x000000ffff037224 */ /* 0x000fe400078e0a03 */
[----:B------:R-:W-:Y:S02]  /*13e0*/  VIADD R8, R2, 0x14 ;  /* 0x0000001402087836 */ /* 0x000fe40000000000 */
[----:B------:R-:W-:Y:S02]  /*13f0*/  IMAD R220, R6, R3, R11 ;  /* 0x0000000306dc7224 */ /* 0x000fe400078e020b */
[--C-:B------:R-:W-:Y:S01]  /*1400*/  @!P4 IMAD.IADD R218, R218, 0x1, -R6.reuse ;  /* 0x00000001dadac824 */ /* 0x100fe200078e0a06 */
[----:B------:R-:W-:Y:S01]  /*1410*/  IABS R7, R8 ;  /* 0x0000000800077213 */ /* 0x000fe20000000000 */
[--C-:B------:R-:W-:Y:S01]  /*1420*/  @!P6 IMAD.IADD R210, R210, 0x1, -R6.reuse ;  /* 0x00000001d2d2e824 */ /* 0x100fe200078e0a06 */
[----:B------:R-:W-:Y:S01]  /*1430*/  ISETP.GT.U32.AND P6, PT, R6, R220, PT ;  /* 0x000000dc0600720c */ /* 0x000fe20003fc4070 */
[----:B------:R-:W-:Y:S01]  /*1440*/  @!P5 IMAD.IADD R216, R216, 0x1, -R6 ;  /* 0x00000001d8d8d824 */ /* 0x000fe200078e0a06 */
[----:B------:R-:W-:Y:S01]  /*1450*/  ISETP.GT.U32.AND P5, PT, R6, R218, PT ;  /* 0x000000da0600720c */ /* 0x000fe20003fa4070 */
[----:B------:R-:W-:Y:S01]  /*1460*/  VIADD R10, R2, 0x15 ;  /* 0x00000015020a7836 */ /* 0x000fe20000000000 */
[----:B------:R-:W-:Y:S01]  /*1470*/  ISETP.GE.AND P4, PT, R12, RZ, PT ;  /* 0x000000ff0c00720c */ /* 0x000fe20003f86270 */
[----:B------:R-:W-:-:S03]  /*1480*/  IMAD.HI.U32 R3, R4, R7, RZ ;  /* 0x0000000704037227 */ /* 0x000fc600078e00ff */
[----:B------:R-:W-:Y:S01]  /*1490*/  IABS R9, R10 ;  /* 0x0000000a00097213 */ /* 0x000fe20000000000 */
[----:B------:R-:W-:Y:S02]  /*14a0*/  IMAD.MOV R3, RZ, RZ, -R3 ;  /* 0x000000ffff037224 */ /* 0x000fe400078e0a03 */
[----:B------:R-:W-:Y:S02]  /*14b0*/  VIADD R15, R2, 0x17 ;  /* 0x00000017020f7836 */ /* 0x000fe40000000000 */
[----:B------:R-:W-:Y:S02]  /*14c0*/  IMAD R222, R6, R3, R7 ;  /* 0x0000000306de7224 */ /* 0x000fe400078e0207 */
[----:B------:R-:W-:Y:S01]  /*14d0*/  IMAD.HI.U32 R5, R4, R9, RZ ;  /* 0x0000000904057227 */ /* 0x000fe200078e00ff */
[----:B------:R-:W-:-:S03]  /*14e0*/  IABS R13, R15 ;  /* 0x0000000f000d7213 */ /* 0x000fc60000000000 */
[--C-:B------:R-:W-:Y:S01]  /*14f0*/  @!P6 IMAD.IADD R220, R220, 0x1, -R6.reuse ;  /* 0x00000001dcdce824 */ /* 0x100fe200078e0a06 */
[----:B------:R-:W-:Y:S01]  /*1500*/  ISETP.GT.U32.AND P6, PT, R6, R216, PT ;  /* 0x000000d80600720c */ /* 0x000fe20003fc4070 */
[----:B------:R-:W-:Y:S01]  /*1510*/  @!P5 IMAD.IADD R218, R218, 0x1, -R6 ;  /* 0x00000001dadad824 */ /* 0x000fe200078e0a06 */
[----:B------:R-:W-:Y:S01]  /*1520*/  ISETP.GT.U32.AND P5, PT, R6, R222, PT ;  /* 0x000000de0600720c */ /* 0x000fe20003fa4070 */
[----:B------:R-:W-:Y:S02]  /*1530*/  IMAD.MOV R5, RZ, RZ, -R5 ;  /* 0x000000ffff057224 */ /* 0x000fe400078e0a05 */
[----:B------:R-:W-:Y:S02]  /*1540*/  VIADD R14, R2, 0x16 ;  /* 0x00000016020e7836 */ /* 0x000fe40000000000 */
[----:B------:R-:W-:Y:S02]  /*1550*/  IMAD R224, R6, R5, R9 ;  /* 0x0000000506e07224 */ /* 0x000fe400078e0209 */
[----:B------:R-:W-:Y:S01]  /*1560*/  IMAD.HI.U32 R5, R4, R13, RZ ;  /* 0x0000000d04057227 */ /* 0x000fe200078e00ff */
[----:B------:R-:W-:-:S03]  /*1570*/  IABS R11, R14 ;  /* 0x0000000e000b7213 */ /* 0x000fc60000000000 */
[----:B------:R-:W-:Y:S02]  /*1580*/  IMAD.MOV R5, RZ, RZ, -R5 ;  /* 0x000000ffff057224 */ /* 0x000fe400078e0a05 */
[----:B------:R-:W-:Y:S01]  /*1590*/  @!P2 IMAD.MOV R210, RZ, RZ, -R210 ;  /* 0x000000ffffd2a224 */ /* 0x000fe200078e0ad2 */
[----:B------:R-:W-:Y:S01]  /*15a0*/  ISETP.GE.AND P2, PT, R8, RZ, PT ;  /* 0x000000ff0800720c */ /* 0x000fe20003f46270 */
[--C-:B------:R-:W-:Y:S01]  /*15b0*/  @!P6 IMAD.IADD R216, R216, 0x1, -R6.reuse ;  /* 0x00000001d8d8e824 */ /* 0x100fe200078e0a06 */
[C---:B------:R-:W-:Y:S01]  /*15c0*/  ISETP.GT.U32.AND P6, PT, R6.reuse, R224, PT ;  /* 0x000000e00600720c */ /* 0x040fe20003fc4070 */
[----:B------:R-:W-:Y:S02]  /*15d0*/  IMAD R226, R6, R5, R13 ;  /* 0x0000000506e27224 */ /* 0x000fe400078e020d */
[----:B------:R-:W-:Y:S02]  /*15e0*/  @!P5 IMAD.IADD R222, R222, 0x1, -R6 ;  /* 0x00000001deded824 */ /* 0x000fe400078e0a06 */
[----:B------:R-:W-:-:S02]  /*15f0*/  VIADD R8, R2, 0x18 ;  /* 0x0000001802087836 */ /* 0x000fc40000000000 */
[----:B------:R-:W-:Y:S01]  /*1600*/  @!P0 IMAD.MOV R218, RZ, RZ, -R218 ;  /* 0x000000ffffda8224 */ /* 0x000fe200078e0ada */
[C---:B------:R-:W-:Y:S01]  /*1610*/  ISETP.GT.U32.AND P0, PT, R6.reuse, R222, PT ;  /* 0x000000de0600720c */ /* 0x040fe20003f04070 */
[----:B------:R-:W-:Y:S01]  /*1620*/  @!P3 IMAD.MOV R216, RZ, RZ, -R216 ;  /* 0x000000ffffd8b224 */ /* 0x000fe200078e0ad8 */
[----:B------:R-:W-:Y:S01]  /*1630*/  ISETP.GT.U32.AND P3, PT, R6, R226, PT ;  /* 0x000000e20600720c */ /* 0x000fe20003f64070 */
[----:B------:R-:W-:Y:S01]  /*1640*/  IMAD.HI.U32 R3, R4, R11, RZ ;  /* 0x0000000b04037227 */ /* 0x000fe200078e00ff */
[----:B------:R-:W-:-:S03]  /*1650*/  IABS R7, R8 ;  /* 0x0000000800077213 */ /* 0x000fc60000000000 */
[----:B------:R-:W-:Y:S02]  /*1660*/  IMAD.MOV R3, RZ, RZ, -R3 ;  /* 0x000000ffff037224 */ /* 0x000fe400078e0a03 */
[----:B------:R-:W-:Y:S02]  /*1670*/  IMAD.MOV.U32 R5, RZ, RZ, R7 ;  /* 0x000000ffff057224 */ /* 0x000fe400078e0007 */
[----:B------:R-:W-:Y:S02]  /*1680*/  IMAD R228, R6, R3, R11 ;  /* 0x0000000306e47224 */ /* 0x000fe400078e020b */
[----:B------:R-:W-:Y:S02]  /*1690*/  VIADD R9, R2, 0x19 ;  /* 0x0000001902097836 */ /* 0x000fe40000000000 */
[----:B------:R-:W-:Y:S01]  /*16a0*/  @!P6 IMAD.IADD R224, R224, 0x1, -R6 ;  /* 0x00000001e0e0e824 */ /* 0x000fe200078e0a06 */
[----:B------:R-:W-:Y:S01]  /*16b0*/  ISETP.GT.U32.AND P5, PT, R6, R228, PT ;  /* 0x000000e40600720c */ /* 0x000fe20003fa4070 */
[----:B------:R-:W-:Y:S01]  /*16c0*/  IMAD.HI.U32 R3, R4, R5, RZ ;  /* 0x0000000504037227 */ /* 0x000fe200078e00ff */
[----:B------:R-:W-:-:S02]  /*16d0*/  IABS R7, R9 ;  /* 0x0000000900077213 */ /* 0x000fc40000000000 */
[----:B------:R-:W-:Y:S01]  /*16e0*/  ISETP.GT.U32.AND P6, PT, R6, R224, PT ;  /* 0x000000e00600720c */ /* 0x000fe20003fc4070 */
[--C-:B------:R-:W-:Y:S01]  /*16f0*/  @!P0 IMAD.IADD R222, R222, 0x1, -R6.reuse ;  /* 0x00000001dede8824 */ /* 0x100fe200078e0a06 */
[----:B------:R-:W-:Y:S01]  /*1700*/  ISETP.GE.AND P0, PT, R15, RZ, PT ;  /* 0x000000ff0f00720c */ /* 0x000fe20003f06270 */
[----:B------:R-:W-:Y:S01]  /*1710*/  @!P3 IMAD.IADD R226, R226, 0x1, -R6 ;  /* 0x00000001e2e2b824 */ /* 0x000fe200078e0a06 */
[----:B------:R-:W-:Y:S01]  /*1720*/  ISETP.GE.AND P3, PT, R8, RZ, PT ;  /* 0x000000ff0800720c */ /* 0x000fe20003f66270 */
[----:B------:R-:W-:Y:S02]  /*1730*/  IMAD.MOV R3, RZ, RZ, -R3 ;  /* 0x000000ffff037224 */ /* 0x000fe400078e0a03 */
[----:B------:R-:W-:Y:S01]  /*1740*/  @!P2 IMAD.MOV R222, RZ, RZ, -R222 ;  /* 0x000000ffffdea224 */ /* 0x000fe200078e0ade */
[C---:B------:R-:W-:Y:S01]  /*1750*/  ISETP.GT.U32.AND P2, PT, R6.reuse, R226, PT ;  /* 0x000000e20600720c */ /* 0x040fe20003f44070 */
[----:B------:R-:W-:Y:S02]  /*1760*/  IMAD R230, R6, R3, R5 ;  /* 0x0000000306e67224 */ /* 0x000fe400078e0205 */
[----:B------:R-:W-:-:S04]  /*1770*/  IMAD.HI.U32 R3, R4, R7, RZ ;  /* 0x0000000704037227 */ /* 0x000fc800078e00ff */
[----:B------:R-:W-:Y:S01]  /*1780*/  @!P1 IMAD.MOV R208, RZ, RZ, -R208 ;  /* 0x000000ffffd09224 */ /* 0x000fe200078e0ad0 */
[----:B------:R-:W-:Y:S01]  /*1790*/  ISETP.GT.U32.AND P1, PT, R6, R220, PT ;  /* 0x000000dc0600720c */ /* 0x000fe20003f24070 */
[----:B------:R-:W-:Y:S02]  /*17a0*/  IMAD.MOV R3, RZ, RZ, -R3 ;  /* 0x000000ffff037224 */ /* 0x000fe400078e0a03 */
[--C-:B------:R-:W-:Y:S01]  /*17b0*/  @!P6 IMAD.IADD R224, R224, 0x1, -R6.reuse ;  /* 0x00000001e0e0e824 */ /* 0x100fe200078e0a06 */
[C---:B------:R-:W-:Y:S01]  /*17c0*/  ISETP.GT.U32.AND P6, PT, R6.reuse, R230, PT ;  /* 0x000000e60600720c */ /* 0x040fe20003fc4070 */
[----:B------:R-:W-:Y:S02]  /*17d0*/  IMAD R232, R6, R3, R7 ;  /* 0x0000000306e87224 */ /* 0x000fe400078e0207 */
[--C-:B------:R-:W-:Y:S02]  /*17e0*/  @!P5 IMAD.IADD R228, R228, 0x1, -R6.reuse ;  /* 0x00000001e4e4d824 */ /* 0x100fe400078e0a06 */
[--C-:B------:R-:W-:Y:S01]  /*17f0*/  @!P2 IMAD.IADD R226, R226, 0x1, -R6.reuse ;  /* 0x00000001e2e2a824 */ /* 0x100fe200078e0a06 */
[----:B------:R-:W-:Y:S01]  /*1800*/  ISETP.GT.U32.AND P2, PT, R6, R232, PT ;  /* 0x000000e80600720c */ /* 0x000fe20003f44070 */
[----:B------:R-:W-:Y:S01]  /*1810*/  VIADD R3, R2, 0x1a ;  /* 0x0000001a02037836 */ /* 0x000fe20000000000 */
[----:B------:R-:W-:Y:S01]  /*1820*/  ISETP.GT.U32.AND P5, PT, R6, R228, PT ;  /* 0x000000e40600720c */ /* 0x000fe20003fa4070 */
[----:B------:R-:W-:Y:S01]  /*1830*/  @!P1 IMAD.IADD R220, R220, 0x1, -R6 ;  /* 0x00000001dcdc9824 */ /* 0x000fe200078e0a06 */
[----:B------:R-:W-:Y:S01]  /*1840*/  ISETP.GE.AND P1, PT, R10, RZ, PT ;  /* 0x000000ff0a00720c */ /* 0x000fe20003f26270 */
[----:B------:R-:W-:Y:S01]  /*1850*/  VIADD R8, R2, 0x1c ;  /* 0x0000001c02087836 */ /* 0x000fe20000000000 */
[----:B------:R-:W-:Y:S01]  /*1860*/  IABS R7, R3 ;  /* 0x0000000300077213 */ /* 0x000fe20000000000 */
[----:B------:R-:W-:Y:S01]  /*1870*/  @!P4 IMAD.MOV R220, RZ, RZ, -R220 ;  /* 0x000000ffffdcc224 */ /* 0x000fe200078e0adc */
[----:B------:R-:W-:Y:S01]  /*1880*/  ISETP.GE.AND P4, PT, R14, RZ, PT ;  /* 0x000000ff0e00720c */ /* 0x000fe20003f86270 */
[----:B------:R-:W-:Y:S01]  /*1890*/  @!P6 IMAD.IADD R230, R230, 0x1, -R6 ;  /* 0x00000001e6e6e824 */ /* 0x000fe200078e0a06 */
[----:B------:R-:W-:Y:S01]  /*18a0*/  IABS R11, R8 ;  /* 0x00000008000b7213 */ /* 0x000fe20000000000 */
[----:B------:R-:W-:-:S02]  /*18b0*/  VIADD R5, R2, 0x1b ;  /* 0x0000001b02057836 */ /* 0x000fc40000000000 */
[--C-:B------:R-:W-:Y:S01]  /*18c0*/  @!P2 IMAD.IADD R232, R232, 0x1, -R6.reuse ;  /* 0x00000001e8e8a824 */ /* 0x100fe200078e0a06 */
[----:B------:R-:W-:Y:S01]  /*18d0*/  ISETP.GT.U32.AND P6, PT, R6, R230, PT ;  /* 0x000000e60600720c */ /* 0x000fe20003fc4070 */
[----:B------:R-:W-:Y:S01]  /*18e0*/  @!P5 IMAD.IADD R228, R228, 0x1, -R6 ;  /* 0x00000001e4e4d824 */ /* 0x000fe200078e0a06 */
[----:B------:R-:W-:Y:S01]  /*18f0*/  ISETP.GE.AND P5, PT, R9, RZ, PT ;  /* 0x000000ff0900720c */ /* 0x000fe20003fa6270 */
[----:B------:R-:W-:Y:S01]  /*1900*/  @!P1 IMAD.MOV R224, RZ, RZ, -R224 ;  /* 0x000000ffffe09224 */ /* 0x000fe200078e0ae0 */
[----:B------:R-:W-:Y:S01]  /*1910*/  ISETP.GE.AND P1, PT, R3, RZ, PT ;  /* 0x000000ff0300720c */ /* 0x000fe20003f26270 */
[----:B------:R-:W-:Y:S01]  /*1920*/  IMAD.HI.U32 R3, R4, R7, RZ ;  /* 0x0000000704037227 */ /* 0x000fe200078e00ff */
[----:B------:R-:W-:Y:S02]  /*1930*/  ISETP.GT.U32.AND P2, PT, R6, R232, PT ;  /* 0x000000e80600720c */ /* 0x000fe40003f44070 */
[----:B------:R-:W-:Y:S01]  /*1940*/  IABS R9, R5 ;  /* 0x0000000500097213 */ /* 0x000fe20000000000 */
[----:B------:R-:W-:Y:S01]  /*1950*/  @!P4 IMAD.MOV R228, RZ, RZ, -R228 ;  /* 0x000000ffffe4c224 */ /* 0x000fe200078e0ae4 */
[----:B------:R-:W-:Y:S01]  /*1960*/  ISETP.GE.AND P4, PT, R5, RZ, PT ;  /* 0x000000ff0500720c */ /* 0x000fe20003f86270 */
[----:B------:R-:W-:-:S02]  /*1970*/  IMAD.MOV R234, RZ, RZ, -R3 ;  /* 0x000000ffffea7224 */ /* 0x000fc400078e0a03 */
[----:B------:R-:W-:-:S04]  /*1980*/  IMAD.HI.U32 R5, R4, R11, RZ ;  /* 0x0000000b04057227 */ /* 0x000fc800078e00ff */
[----:B------:R-:W-:Y:S02]  /*1990*/  @!P6 IMAD.IADD R230, R230, 0x1, -R6 ;  /* 0x00000001e6e6e824 */ /* 0x000fe400078e0a06 */
[C---:B------:R-:W-:Y:S02]  /*19a0*/  IMAD R234, R6.reuse, R234, R7 ;  /* 0x000000ea06ea7224 */ /* 0x040fe400078e0207 */
[----:B------:R-:W-:Y:S02]  /*19b0*/  IMAD.MOV R5, RZ, RZ, -R5 ;  /* 0x000000ffff057224 */ /* 0x000fe400078e0a05 */
[----:B------:R-:W-:Y:S01]  /*19c0*/  @!P3 IMAD.MOV R230, RZ, RZ, -R230 ;  /* 0x000000ffffe6b224 */ /* 0x000fe200078e0ae6 */
[----:B------:R-:W-:Y:S01]  /*19d0*/  ISETP.GT.U32.AND P3, PT, R6, R234, PT ;  /* 0x000000ea0600720c */ /* 0x000fe20003f64070 */
[----:B------:R-:W-:Y:S02]  /*19e0*/  @!P2 IMAD.IADD R232, R232, 0x1, -R6 ;  /* 0x00000001e8e8a824 */ /* 0x000fe400078e0a06 */
[----:B------:R-:W-:-:S02]  /*19f0*/  IMAD R236, R6, R5, R11 ;  /* 0x0000000506ec7224 */ /* 0x000fc400078e020b */
[----:B------:R-:W-:Y:S02]  /*1a00*/  @!P5 IMAD.MOV R232, RZ, RZ, -R232 ;  /* 0x000000ffffe8d224 */ /* 0x000fe400078e0ae8 */
[----:B------:R-:W-:Y:S01]  /*1a10*/  IMAD.HI.U32 R3, R4, R9, RZ ;  /* 0x0000000904037227 */ /* 0x000fe200078e00ff */
[----:B------:R-:W-:-:S03]  /*1a20*/  ISETP.GT.U32.AND P5, PT, R6, R236, PT ;  /* 0x000000ec0600720c */ /* 0x000fc60003fa4070 */
[----:B------:R-:W-:Y:S02]  /*1a30*/  VIADD R10, R2, 0x1d ;  /* 0x0000001d020a7836 */ /* 0x000fe40000000000 */
[----:B------:R-:W-:Y:S02]  /*1a40*/  IMAD.MOV R238, RZ, RZ, -R3 ;  /* 0x000000ffffee7224 */ /* 0x000fe400078e0a03 */
[--C-:B------:R-:W-:Y:S01]  /*1a50*/  @!P3 IMAD.IADD R234, R234, 0x1, -R6.reuse ;  /* 0x00000001eaeab824 */ /* 0x100fe200078e0a06 */
[----:B------:R-:W-:Y:S01]  /*1a60*/  ISETP.GE.AND P6, PT, R10, RZ, PT ;  /* 0x000000ff0a00720c */ /* 0x000fe20003fc6270 */
[----:B------:R-:W-:Y:S01]  /*1a70*/  IMAD R238, R6, R238, R9 ;  /* 0x000000ee06ee7224 */ /* 0x000fe200078e0209 */
[----:B------:R-:W-:Y:S01]  /*1a80*/  IABS R13, R10 ;  /* 0x0000000a000d7213 */ /* 0x000fe20000000000 */
[----:B------:R-:W-:Y:S01]  /*1a90*/  VIADD R10, R2, 0x1f ;  /* 0x0000001f020a7836 */ /* 0x000fe20000000000 */
[----:B------:R-:W-:Y:S01]  /*1aa0*/  ISETP.GT.U32.AND P3, PT, R6, R234, PT ;  /* 0x000000ea0600720c */ /* 0x000fe20003f64070 */
[----:B------:R-:W-:Y:S01]  /*1ab0*/  @!P5 IMAD.IADD R236, R236, 0x1, -R6 ;  /* 0x00000001ececd824 */ /* 0x000fe200078e0a06 */
[----:B------:R-:W-:Y:S01]  /*1ac0*/  ISETP.GT.U32.AND P2, PT, R6, R238, PT ;  /* 0x000000ee0600720c */ /* 0x000fe20003f44070 */
[----:B------:R-:W-:Y:S01]  /*1ad0*/  IMAD.HI.U32 R3, R4, R13, RZ ;  /* 0x0000000d04037227 */ /* 0x000fe200078e00ff */
[----:B------:R-:W-:-:S02]  /*1ae0*/  IABS R9, R10 ;  /* 0x0000000a00097213 */ /* 0x000fc40000000000 */
[----:B------:R-:W-:Y:S01]  /*1af0*/  ISETP.GT.U32.AND P5, PT, R6, R236, PT ;  /* 0x000000ec0600720c */ /* 0x000fe20003fa4070 */
[----:B------:R-:W-:Y:S02]  /*1b00*/  IMAD.MOV R3, RZ, RZ, -R3 ;  /* 0x000000ffff037224 */ /* 0x000fe400078e0a03 */
[----:B------:R-:W-:-:S04]  /*1b10*/  IMAD.HI.U32 R5, R4, R9, RZ ;  /* 0x0000000904057227 */ /* 0x000fc800078e00ff */
[----:B------:R-:W-:Y:S01]  /*1b20*/  @!P0 IMAD.MOV R226, RZ, RZ, -R226 ;  /* 0x000000ffffe28224 */ /* 0x000fe200078e0ae2 */
[----:B------:R-:W-:Y:S01]  /*1b30*/  ISETP.GE.AND P0, PT, R8, RZ, PT ;  /* 0x000000ff0800720c */ /* 0x000fe20003f06270 */
[----:B------:R-:W-:Y:S02]  /*1b40*/  VIADD R8, R2, 0x1e ;  /* 0x0000001e02087836 */ /* 0x000fe40000000000 */
[----:B------:R-:W-:Y:S02]  /*1b50*/  IMAD R240, R6, R3, R13 ;  /* 0x0000000306f07224 */ /* 0x000fe400078e020d */
[----:B------:R-:W-:Y:S01]  /*1b60*/  IMAD.MOV R5, RZ, RZ, -R5 ;  /* 0x000000ffff057224 */ /* 0x000fe200078e0a05 */
[----:B------:R-:W-:Y:S01]  /*1b70*/  IABS R7, R8 ;  /* 0x0000000800077213 */ /* 0x000fe20000000000 */
[--C-:B------:R-:W-:Y:S02]  /*1b80*/  @!P2 IMAD.IADD R238, R238, 0x1, -R6.reuse ;  /* 0x00000001eeeea824 */ /* 0x100fe400078e0a06 */
[--C-:B------:R-:W-:Y:S01]  /*1b90*/  @!P3 IMAD.IADD R234, R234, 0x1, -R6.reuse ;  /* 0x00000001eaeab824 */ /* 0x100fe200078e0a06 */
[C---:B------:R-:W-:Y:S01]  /*1ba0*/  ISETP.GT.U32.AND P3, PT, R6.reuse, R240, PT ;  /* 0x000000f00600720c */ /* 0x040fe20003f64070 */
[C---:B------:R-:W-:Y:S01]  /*1bb0*/  IMAD R250, R6.reuse, R5, R9 ;  /* 0x0000000506fa7224 */ /* 0x040fe200078e0209 */
[----:B------:R-:W-:Y:S01]  /*1bc0*/  ISETP.GT.U32.AND P2, PT, R6, R238, PT ;  /* 0x000000ee0600720c */ /* 0x000fe20003f44070 */
[----:B------:R-:W-:-:S02]  /*1bd0*/  @!P5 IMAD.IADD R236, R236, 0x1, -R6 ;  /* 0x00000001ececd824 */ /* 0x000fc400078e0a06 */
[----:B------:R-:W-:Y:S01]  /*1be0*/  VIADD R11, R2, 0x20 ;  /* 0x00000020020b7836 */ /* 0x000fe20000000000 */
[----:B------:R-:W-:Y:S01]  /*1bf0*/  ISETP.GT.U32.AND P5, PT, R6, R250, PT ;  /* 0x000000fa0600720c */ /* 0x000fe20003fa4070 */
[----:B------:R-:W-:-:S03]  /*1c00*/  IMAD.HI.U32 R3, R4, R7, RZ ;  /* 0x0000000704037227 */ /* 0x000fc600078e00ff */
[----:B------:R-:W-:Y:S01]  /*1c10*/  IABS R47, R11 ;  /* 0x0000000b002f7213 */ /* 0x000fe20000000000 */
[----:B------:R-:W-:Y:S02]  /*1c20*/  IMAD.MOV R3, RZ, RZ, -R3 ;  /* 0x000000ffff037224 */ /* 0x000fe400078e0a03 */
[----:B------:R-:W-:Y:S02]  /*1c30*/  VIADD R12, R2, 0x21 ;  /* 0x00000021020c7836 */ /* 0x000fe40000000000 */
[----:B------:R-:W-:Y:S02]  /*1c40*/  IMAD R246, R6, R3, R7 ;  /* 0x0000000306f67224 */ /* 0x000fe400078e0207 */
[----:B------:R-:W-:Y:S01]  /*1c50*/  VIADD R7, R2, 0x22 ;  /* 0x0000002202077836 */ /* 0x000fe20000000000 */
[----:B------:R-:W-:Y:S01]  /*1c60*/  IABS R45, R12 ;  /* 0x0000000c002d7213 */ /* 0x000fe20000000000 */
[----:B------:R-:W-:Y:S01]  /*1c70*/  @!P3 IMAD.IADD R240, R240, 0x1, -R6 ;  /* 0x00000001f0f0b824 */ /* 0x000fe200078e0a06 */
[----:B------:R-:W-:Y:S01]  /*1c80*/  ISETP.GE.AND P3, PT, R8, RZ, PT ;  /* 0x000000ff0800720c */ /* 0x000fe20003f66270 */
[----:B------:R-:W-:Y:S01]  /*1c90*/  IMAD.HI.U32 R3, R4, R47, RZ ;  /* 0x0000002f04037227 */ /* 0x000fe200078e00ff */
[----:B------:R-:W-:-:S03]  /*1ca0*/  IABS R43, R7 ;  /* 0x00000007002b7213 */ /* 0x000fc60000000000 */
[----:B------:R-:W-:Y:S01]  /*1cb0*/  @!P2 IMAD.IADD R238, R238, 0x1, -R6 ;  /* 0x00000001eeeea824 */ /* 0x000fe200078e0a06 */
[C---:B------:R-:W-:Y:S01]  /*1cc0*/  ISETP.GT.U32.AND P2, PT, R6.reuse, R246, PT ;  /* 0x000000f60600720c */ /* 0x040fe20003f44070 */
[----:B------:R-:W-:Y:S01]  /*1cd0*/  @!P1 IMAD.MOV R234, RZ, RZ, -R234 ;  /* 0x000000ffffea9224 */ /* 0x000fe200078e0aea */
[----:B------:R-:W-:Y:S01]  /*1ce0*/  ISETP.GT.U32.AND P1, PT, R6, R240, PT ;  /* 0x000000f00600720c */ /* 0x000fe20003f24070 */
[----:B------:R-:W-:Y:S02]  /*1cf0*/  @!P5 IMAD.IADD R250, R250, 0x1, -R6 ;  /* 0x00000001fafad824 */ /* 0x000fe400078e0a06 */
[----:B------:R-:W-:Y:S02]  /*1d00*/  IMAD.MOV R3, RZ, RZ, -R3 ;  /* 0x000000ffff037224 */ /* 0x000fe400078e0a03 */
[----:B------:R-:W-:Y:S01]  /*1d10*/  @!P4 IMAD.MOV R238, RZ, RZ, -R238 ;  /* 0x000000ffffeec224 */ /* 0x000fe200078e0aee */
[C---:B------:R-:W-:Y:S01]  /*1d20*/  ISETP.GT.U32.AND P4, PT, R6.reuse, R250, PT ;  /* 0x000000fa0600720c */ /* 0x040fe20003f84070 */
[----:B------:R-:W-:-:S02]  /*1d30*/  IMAD R47, R6, R3, R47 ;  /* 0x00000003062f7224 */ /* 0x000fc400078e022f */
[----:B------:R-:W-:-:S04]  /*1d40*/  IMAD.HI.U32 R5, R4, R45, RZ ;  /* 0x0000002d04057227 */ /* 0x000fc800078e00ff */
[----:B------:R-:W-:-:S04]  /*1d50*/  IMAD.HI.U32 R3, R4, R43, RZ ;  /* 0x0000002b04037227 */ /* 0x000fc800078e00ff */
[----:B------:R-:W-:Y:S02]  /*1d60*/  IMAD.MOV R5, RZ, RZ, -R5 ;  /* 0x000000ffff057224 */ /* 0x000fe400078e0a05 */
[----:B------:R-:W-:Y:S02]  /*1d70*/  IMAD.MOV R3, RZ, RZ, -R3 ;  /* 0x000000ffff037224 */ /* 0x000fe400078e0a03 */
[----:B------:R-:W-:Y:S02]  /*1d80*/  IMAD R45, R6, R5, R45 ;  /* 0x00000005062d7224 */ /* 0x000fe400078e022d */
[----:B------:R-:W-:Y:S01]  /*1d90*/  @!P1 IMAD.IADD R240, R240, 0x1, -R6 ;  /* 0x00000001f0f09824 */ /* 0x000fe200078e0a06 */
[C---:B------:R-:W-:Y:S01]  /*1da0*/  ISETP.GT.U32.AND P1, PT, R6.reuse, R47, PT ;  /* 0x0000002f0600720c */ /* 0x040fe20003f24070 */
[C---:B------:R-:W-:Y:S02]  /*1db0*/  IMAD R43, R6.reuse, R3, R43 ;  /* 0x00000003062b7224 */ /* 0x040fe400078e022b */
[----:B------:R-:W-:Y:S01]  /*1dc0*/  @!P6 IMAD.MOV R240, RZ, RZ, -R240 ;  /* 0x000000fffff0e224 */ /* 0x000fe200078e0af0 */
[----:B------:R-:W-:Y:S01]  /*1dd0*/  ISETP.GT.U32.AND P6, PT, R6, R45, PT ;  /* 0x0000002d0600720c */ /* 0x000fe20003fc4070 */
[--C-:B------:R-:W-:Y:S01]  /*1de0*/  @!P4 IMAD.IADD R250, R250, 0x1, -R6.reuse ;  /* 0x00000001fafac824 */ /* 0x100fe200078e0a06 */
[----:B------:R-:W-:Y:S01]  /*1df0*/  ISETP.GT.U32.AND P4, PT, R6, R43, PT ;  /* 0x0000002b0600720c */ /* 0x000fe20003f84070 */
[----:B------:R-:W-:Y:S01]  /*1e00*/  @!P2 IMAD.IADD R246, R246, 0x1, -R6 ;  /* 0x00000001f6f6a824 */ /* 0x000fe200078e0a06 */
[----:B------:R-:W-:Y:S01]  /*1e10*/  ISETP.GE.AND P2, PT, R10, RZ, PT ;  /* 0x000000ff0a00720c */ /* 0x000fe20003f46270 */
[----:B------:R-:W-:-:S02]  /*1e20*/  VIADD R8, R2, 0x23 ;  /* 0x0000002302087836 */ /* 0x000fc40000000000 */
[----:B------:R-:W-:Y:S01]  /*1e30*/  VIADD R9, R2, 0x24 ;  /* 0x0000002402097836 */ /* 0x000fe20000000000 */
[----:B------:R-:W-:Y:S01]  /*1e40*/  ISETP.GT.U32.AND P5, PT, R6, R246, PT ;  /* 0x000000f60600720c */ /* 0x000fe20003fa4070 */
[--C-:B------:R-:W-:Y:S01]  /*1e50*/  @!P1 IMAD.IADD R47, R47, 0x1, -R6.reuse ;  /* 0x000000012f2f9824 */ /* 0x100fe200078e0a06 */
[----:B------:R-:W-:Y:S01]  /*1e60*/  IABS R41, R8 ;  /* 0x0000000800297213 */ /* 0x000fe20000000000 */
[----:B------:R-:W-:Y:S01]  /*1e70*/  VIADD R10, R2, 0x26 ;  /* 0x00000026020a7836 */ /* 0x000fe20000000000 */
[----:B------:R-:W-:Y:S01]  /*1e80*/  IABS R39, R9 ;  /* 0x0000000900277213 */ /* 0x000fe20000000000 */
[--C-:B------:R-:W-:Y:S01]  /*1e90*/  @!P6 IMAD.IADD R45, R45, 0x1, -R6.reuse ;  /* 0x000000012d2de824 */ /* 0x100fe200078e0a06 */
[----:B------:R-:W-:Y:S01]  /*1ea0*/  ISETP.GT.U32.AND P6, PT, R6, R47, PT ;  /* 0x0000002f0600720c */ /* 0x000fe20003fc4070 */
[----:B------:R-:W-:Y:S01]  /*1eb0*/  @!P4 IMAD.IADD R43, R43, 0x1, -R6 ;  /* 0x000000012b2bc824 */ /* 0x000fe200078e0a06 */
[----:B------:R-:W-:Y:S01]  /*1ec0*/  ISETP.GE.AND P1, PT, R7, RZ, PT ;  /* 0x000000ff0700720c */ /* 0x000fe20003f26270 */
[----:B------:R-:W-:Y:S01]  /*1ed0*/  IMAD.HI.U32 R3, R4, R41, RZ ;  /* 0x0000002904037227 */ /* 0x000fe200078e00ff */
[----:B------:R-:W-:-:S02]  /*1ee0*/  IABS R35, R10 ;  /* 0x0000000a00237213 */ /* 0x000fc40000000000 */
[----:B------:R-:W-:Y:S01]  /*1ef0*/  ISETP.GT.U32.AND P4, PT, R6, R43, PT ;  /* 0x0000002b0600720c */ /* 0x000fe20003f84070 */
[----:B------:R-:W-:Y:S02]  /*1f00*/  IMAD.MOV R5, RZ, RZ, -R3 ;  /* 0x000000ffff057224 */ /* 0x000fe400078e0a03 */
[----:B------:R-:W-:-:S04]  /*1f10*/  IMAD.HI.U32 R3, R4, R39, RZ ;  /* 0x0000002704037227 */ /* 0x000fc800078e00ff */
[----:B------:R-:W-:Y:S01]  /*1f20*/  @!P5 IMAD.IADD R246, R246, 0x1, -R6 ;  /* 0x00000001f6f6d824 */ /* 0x000fe200078e0a06 */
[----:B------:R-:W-:Y:S01]  /*1f30*/  ISETP.GE.AND P5, PT, R12, RZ, PT ;  /* 0x000000ff0c00720c */ /* 0x000fe20003fa6270 */
[C---:B------:R-:W-:Y:S02]  /*1f40*/  IMAD R41, R6.reuse, R5, R41 ;  /* 0x0000000506297224 */ /* 0x040fe400078e0229 */
[----:B------:R-:W-:Y:S02]  /*1f50*/  IMAD.MOV R3, RZ, RZ, -R3 ;  /* 0x000000ffff037224 */ /* 0x000fe400078e0a03 */
[----:B------:R-:W-:Y:S01]  /*1f60*/  @!P3 IMAD.MOV R246, RZ, RZ, -R246 ;  /* 0x000000fffff6b224 */ /* 0x000fe200078e0af6 */
[C---:B------:R-:W-:Y:S01]  /*1f70*/  ISETP.GT.U32.AND P3, PT, R6.reuse, R45, PT ;  /* 0x0000002d0600720c */ /* 0x040fe20003f64070 */
[----:B------:R-:W-:Y:S01]  /*1f80*/  @!P6 IMAD.IADD R47, R47, 0x1, -R6 ;  /* 0x000000012f2fe824 */ /* 0x000fe200078e0a06 */
[C---:B------:R-:W-:Y:S01]  /*1f90*/  ISETP.GT.U32.AND P6, PT, R6.reuse, R41, PT ;  /* 0x000000290600720c */ /* 0x040fe20003fc4070 */
[----:B------:R-:W-:-:S02]  /*1fa0*/  IMAD R39, R6, R3, R39 ;  /* 0x0000000306277224 */ /* 0x000fc400078e0227 */
[----:B------:R-:W-:Y:S02]  /*1fb0*/  @!P4 IMAD.IADD R43, R43, 0x1, -R6 ;  /* 0x000000012b2bc824 */ /* 0x000fe400078e0a06 */
[----:B------:R-:W-:Y:S01]  /*1fc0*/  VIADD R7, R2, 0x25 ;  /* 0x0000002502077836 */ /* 0x000fe20000000000 */
[----:B------:R-:W-:Y:S01]  /*1fd0*/  ISETP.GT.U32.AND P4, PT, R6, R39, PT ;  /* 0x000000270600720c */ /* 0x000fe20003f84070 */
[----:B------:R-:W-:Y:S01]  /*1fe0*/  @!P0 IMAD.MOV R236, RZ, RZ, -R236 ;  /* 0x000000ffffec8224 */ /* 0x000fe200078e0aec */
[----:B------:R-:W-:Y:S01]  /*1ff0*/  ISETP.GE.AND P0, PT, R11, RZ, PT ;  /* 0x000000ff0b00720c */ /* 0x000fe20003f06270 */
[----:B------:R-:W-:Y:S01]  /*2000*/  IMAD.HI.U32 R5, R4, R35, RZ ;  /* 0x0000002304057227 */ /* 0x000fe200078e00ff */
[----:B------:R-:W-:-:S03]  /*2010*/  IABS R37, R7 ;  /* 0x0000000700257213 */ /* 0x000fc60000000000 */
[--C-:B------:R-:W-:Y:S01]  /*2020*/  @!P3 IMAD.IADD R45, R45, 0x1, -R6.reuse ;  /* 0x000000012d2db824 */ /* 0x100fe200078e0a06 */
[----:B------:R-:W-:Y:S01]  /*2030*/  ISETP.GE.AND P3, PT, R8, RZ, PT ;  /* 0x000000ff0800720c */ /* 0x000fe20003f66270 */
[----:B------:R-:W-:Y:S02]  /*2040*/  VIADD R8, R2, 0x27 ;  /* 0x0000002702087836 */ /* 0x000fe40000000000 */
[----:B------:R-:W-:Y:S01]  /*2050*/  @!P6 IMAD.IADD R41, R41, 0x1, -R6 ;  /* 0x000000012929e824 */ /* 0x000fe200078e0a06 */
[----:B------:R-:W-:Y:S01]  /*2060*/  ISETP.GE.AND P6, PT, R9, RZ, PT ;  /* 0x000000ff0900720c */ /* 0x000fe20003fc6270 */
[----:B------:R-:W-:Y:S01]  /*2070*/  IMAD.HI.U32 R3, R4, R37, RZ ;  /* 0x0000002504037227 */ /* 0x000fe200078e00ff */
[----:B------:R-:W-:-:S03]  /*2080*/  IABS R33, R8 ;  /* 0x0000000800217213 */ /* 0x000fc60000000000 */
[----:B------:R-:W-:Y:S02]  /*2090*/  IMAD.MOV R5, RZ, RZ, -R5 ;  /* 0x000000ffff057224 */ /* 0x000fe400078e0a05 */
[----:B------:R-:W-:Y:S02]  /*20a0*/  VIADD R9, R2, 0x28 ;  /* 0x0000002802097836 */ /* 0x000fe40000000000 */
[----:B------:R-:W-:Y:S01]  /*20b0*/  @!P4 IMAD.IADD R39, R39, 0x1, -R6 ;  /* 0x000000012727c824 */ /* 0x000fe200078e0a06 */
[C---:B------:R-:W-:Y:S01]  /*20c0*/  ISETP.GT.U32.AND P4, PT, R6.reuse, R41, PT ;  /* 0x000000290600720c */ /* 0x040fe20003f84070 */
[----:B------:R-:W-:Y:S01]  /*20d0*/  IMAD.MOV R3, RZ, RZ, -R3 ;  /* 0x000000ffff037224 */ /* 0x000fe200078e0a03 */
[----:B------:R-:W-:Y:S01]  /*20e0*/  IABS R31, R9 ;  /* 0x00000009001f7213 */ /* 0x000fe20000000000 */
[C---:B------:R-:W-:Y:S02]  /*20f0*/  IMAD R35, R6.reuse, R5, R35 ;  /* 0x0000000506237224 */ /* 0x040fe400078e0223 */
[----:B------:R-:W-:Y:S01]  /*2100*/  @!P0 IMAD.MOV R47, RZ, RZ, -R47 ;  /* 0x000000ffff2f8224 */ /* 0x000fe200078e0a2f */
[C---:B------:R-:W-:Y:S01]  /*2110*/  ISETP.GT.U32.AND P0, PT, R6.reuse, R39, PT ;  /* 0x000000270600720c */ /* 0x040fe20003f04070 */
[----:B------:R-:W-:-:S02]  /*2120*/  IMAD R37, R6, R3, R37 ;  /* 0x0000000306257224 */ /* 0x000fc400078e0225 */
[----:B------:R-:W-:-:S04]  /*2130*/  IMAD.HI.U32 R3, R4, R33, RZ ;  /* 0x0000002104037227 */ /* 0x000fc800078e00ff */
[----:B------:R-:W-:Y:S01]  /*2140*/  @!P5 IMAD.MOV R45, RZ, RZ, -R45 ;  /* 0x000000ffff2dd224 */ /* 0x000fe200078e0a2d */
[----:B------:R-:W-:Y:S01]  /*2150*/  ISETP.GT.U32.AND P5, PT, R6, R35, PT ;  /* 0x000000230600720c */ /* 0x000fe20003fa4070 */
[----:B------:R-:W-:-:S04]  /*2160*/  IMAD.HI.U32 R5, R4, R31, RZ ;  /* 0x0000001f04057227 */ /* 0x000fc800078e00ff */
[----:B------:R-:W-:Y:S02]  /*2170*/  IMAD.MOV R3, RZ, RZ, -R3 ;  /* 0x000000ffff037224 */ /* 0x000fe400078e0a03 */
[--C-:B------:R-:W-:Y:S01]  /*2180*/  @!P4 IMAD.IADD R41, R41, 0x1, -R6.reuse ;  /* 0x000000012929c824 */ /* 0x100fe200078e0a06 */
[----:B------:R-:W-:Y:S01]  /*2190*/  ISETP.GE.AND P4, PT, R10, RZ, PT ;  /* 0x000000ff0a00720c */ /* 0x000fe20003f86270 */
[----:B------:R-:W-:Y:S02]  /*21a0*/  IMAD.MOV R5, RZ, RZ, -R5 ;  /* 0x000000ffff057224 */ /* 0x000fe400078e0a05 */
[----:B------:R-:W-:Y:S02]  /*21b0*/  IMAD R33, R6, R3, R33 ;  /* 0x0000000306217224 */ /* 0x000fe400078e0221 */
[----:B------:R-:W-:Y:S01]  /*21c0*/  @!P0 IMAD.IADD R39, R39, 0x1, -R6 ;  /* 0x0000000127278824 */ /* 0x000fe200078e0a06 */
[----:B------:R-:W-:Y:S01]  /*21d0*/  ISETP.GE.AND P0, PT, R8, RZ, PT ;  /* 0x000000ff0800720c */ /* 0x000fe20003f06270 */
[----:B------:R-:W-:-:S02]  /*21e0*/  IMAD R31, R6, R5, R31 ;  /* 0x00000005061f7224 */ /* 0x000fc400078e021f */
[----:B------:R-:W-:Y:S01]  /*21f0*/  @!P3 IMAD.MOV R41, RZ, RZ, -R41 ;  /* 0x000000ffff29b224 */ /* 0x000fe200078e0a29 */
[C---:B------:R-:W-:Y:S01]  /*2200*/  ISETP.GT.U32.AND P3, PT, R6.reuse, R33, PT ;  /* 0x000000210600720c */ /* 0x040fe20003f64070 */
[----:B------:R-:W-:Y:S02]  /*2210*/  @!P5 IMAD.IADD R35, R35, 0x1, -R6 ;  /* 0x000000012323d824 */ /* 0x000fe400078e0a06 */
[----:B------:R-:W-:Y:S01]  /*2220*/  @!P6 IMAD.MOV R39, RZ, RZ, -R39 ;  /* 0x000000ffff27e224 */ /* 0x000fe200078e0a27 */
[C---:B------:R-:W-:Y:S01]  /*2230*/  ISETP.GT.U32.AND P6, PT, R6.reuse, R31, PT ;  /* 0x0000001f0600720c */ /* 0x040fe20003fc4070 */
[----:B------:R-:W-:Y:S01]  /*2240*/  @!P2 IMAD.MOV R250, RZ, RZ, -R250 ;  /* 0x000000fffffaa224 */ /* 0x000fe200078e0afa */
[----:B------:R-:W-:Y:S01]  /*2250*/  ISETP.GT.U32.AND P2, PT, R6, R37, PT ;  /* 0x000000250600720c */ /* 0x000fe20003f44070 */
[----:B------:R-:W-:Y:S01]  /*2260*/  VIADD R5, R2, 0x29 ;  /* 0x0000002902057836 */ /* 0x000fe20000000000 */
[----:B------:R-:W-:Y:S01]  /*2270*/  ISETP.GT.U32.AND P5, PT, R6, R35, PT ;  /* 0x000000230600720c */ /* 0x000fe20003fa4070 */
[----:B------:R-:W-:Y:S01]  /*2280*/  @!P1 IMAD.MOV R43, RZ, RZ, -R43 ;  /* 0x000000ffff2b9224 */ /* 0x000fe200078e0a2b */
[----:B------:R-:W-:Y:S01]  /*2290*/  ISETP.GE.AND P1, PT, R7, RZ, PT ;  /* 0x000000ff0700720c */ /* 0x000fe20003f26270 */
[----:B------:R-:W-:Y:S01]  /*22a0*/  VIADD R7, R2, 0x2a ;  /* 0x0000002a02077836 */ /* 0x000fe20000000000 */
[----:B------:R-:W-:Y:S01]  /*22b0*/  IABS R29, R5 ;  /* 0x00000005001d7213 */ /* 0x000fe20000000000 */
[----:B------:R-:W-:-:S02]  /*22c0*/  @!P3 IMAD.IADD R33, R33, 0x1, -R6 ;  /* 0x000000012121b824 */ /* 0x000fc400078e0a06 */
[----:B------:R-:W-:Y:S01]  /*22d0*/  VIADD R10, R2, 0x2b ;  /* 0x0000002b020a7836 */ /* 0x000fe20000000000 */
[----:B------:R-:W-:Y:S01]  /*22e0*/  IABS R27, R7 ;  /* 0x00000007001b7213 */ /* 0x000fe20000000000 */
[--C-:B------:R-:W-:Y:S01]  /*22f0*/  @!P6 IMAD.IADD R31, R31, 0x1, -R6.reuse ;  /* 0x000000011f1fe824 */ /* 0x100fe200078e0a06 */
[----:B------:R-:W-:Y:S01]  /*2300*/  ISETP.GT.U32.AND P3, PT, R6, R33, PT ;  /* 0x000000210600720c */ /* 0x000fe20003f64070 */
[----:B------:R-:W-:Y:S01]  /*2310*/  IMAD.HI.U32 R3, R4, R29, RZ ;  /* 0x0000001d04037227 */ /* 0x000fe200078e00ff */
[----:B------:R-:W-:Y:S02]  /*2320*/  IABS R25, R10 ;  /* 0x0000000a00197213 */ /* 0x000fe40000000000 */
[----:B------:R-:W-:Y:S01]  /*2330*/  ISETP.GT.U32.AND P6, PT, R6, R31, PT ;  /* 0x0000001f0600720c */ /* 0x000fe20003fc4070 */
[--C-:B------:R-:W-:Y:S02]  /*2340*/  @!P2 IMAD.IADD R37, R37, 0x1, -R6.reuse ;  /* 0x000000012525a824 */ /* 0x100fe400078e0a06 */
[----:B------:R-:W-:Y:S01]  /*2350*/  @!P5 IMAD.IADD R35, R35, 0x1, -R6 ;  /* 0x000000012323d824 */ /* 0x000fe200078e0a06 */
[----:B------:R-:W-:Y:S01]  /*2360*/  ISETP.GE.AND P5, PT, R5, RZ, PT ;  /* 0x000000ff0500720c */ /* 0x000fe20003fa6270 */
[----:B------:R-:W-:Y:S01]  /*2370*/  IMAD.HI.U32 R5, R4, R27, RZ ;  /* 0x0000001b04057227 */ /* 0x000fe200078e00ff */
[----:B------:R-:W-:-:S03]  /*2380*/  ISETP.GT.U32.AND P2, PT, R6, R37, PT ;  /* 0x000000250600720c */ /* 0x000fc60003f44070 */
[----:B------:R-:W-:Y:S02]  /*2390*/  IMAD.MOV R3, RZ, RZ, -R3 ;  /* 0x000000ffff037224 */ /* 0x000fe400078e0a03 */
[----:B------:R-:W-:Y:S02]  /*23a0*/  IMAD.MOV R5, RZ, RZ, -R5 ;  /* 0x000000ffff057224 */ /* 0x000fe400078e0a05 */
[C---:B------:R-:W-:Y:S02]  /*23b0*/  IMAD R29, R6.reuse, R3, R29 ;  /* 0x00000003061d7224 */ /* 0x040fe400078e021d */
[C---:B------:R-:W-:Y:S02]  /*23c0*/  IMAD R27, R6.reuse, R5, R27 ;  /* 0x00000005061b7224 */ /* 0x040fe400078e021b */
[--C-:B------:R-:W-:Y:S01]  /*23d0*/  @!P3 IMAD.IADD R33, R33, 0x1, -R6.reuse ;  /* 0x000000012121b824 */ /* 0x100fe200078e0a06 */
[C---:B------:R-:W-:Y:S01]  /*23e0*/  ISETP.GT.U32.AND P3, PT, R6.reuse, R29, PT ;  /* 0x0000001d0600720c */ /* 0x040fe20003f64070 */
[--C-:B------:R-:W-:Y:S01]  /*23f0*/  @!P6 IMAD.IADD R31, R31, 0x1, -R6.reuse ;  /* 0x000000011f1fe824 */ /* 0x100fe200078e0a06 */
[----:B------:R-:W-:Y:S01]  /*2400*/  ISETP.GT.U32.AND P6, PT, R6, R27, PT ;  /* 0x0000001b0600720c */ /* 0x000fe20003fc4070 */
[----:B------:R-:W-:Y:S01]  /*2410*/  @!P2 IMAD.IADD R37, R37, 0x1, -R6 ;  /* 0x000000012525a824 */ /* 0x000fe200078e0a06 */
[----:B------:R-:W-:Y:S01]  /*2420*/  ISETP.GE.AND P2, PT, R9, RZ, PT ;  /* 0x000000ff0900720c */ /* 0x000fe20003f46270 */
[----:B------:R-:W-:-:S02]  /*2430*/  VIADD R11, R2, 0x2c ;  /* 0x0000002c020b7836 */ /* 0x000fc40000000000 */
[----:B------:R-:W-:-:S04]  /*2440*/  IMAD.HI.U32 R3, R4, R25, RZ ;  /* 0x0000001904037227 */ /* 0x000fc800078e00ff */
[----:B------:R-:W-:Y:S01]  /*2450*/  @!P1 IMAD.MOV R37, RZ, RZ, -R37 ;  /* 0x000000ffff259224 */ /* 0x000fe200078e0a25 */
[----:B------:R-:W-:Y:S01]  /*2460*/  ISETP.GE.AND P1, PT, R7, RZ, PT ;  /* 0x000000ff0700720c */ /* 0x000fe20003f26270 */
[----:B------:R-:W-:Y:S01]  /*2470*/  VIADD R12, R2, 0x2d ;  /* 0x0000002d020c7836 */ /* 0x000fe20000000000 */
[----:B------:R-:W-:Y:S01]  /*2480*/  IABS R7, R11 ;  /* 0x0000000b00077213 */ /* 0x000fe20000000000 */
[----:B------:R-:W-:Y:S02]  /*2490*/  IMAD.MOV R3, RZ, RZ, -R3 ;  /* 0x000000ffff037224 */ /* 0x000fe400078e0a03 */
[--C-:B------:R-:W-:Y:S01]  /*24a0*/  @!P3 IMAD.IADD R29, R29, 0x1, -R6.reuse ;  /* 0x000000011d1db824 */ /* 0x100fe200078e0a06 */
[----:B------:R-:W-:Y:S01]  /*24b0*/  IABS R9, R12 ;  /* 0x0000000c00097213 */ /* 0x000fe20000000000 */
[C---:B------:R-:W-:Y:S02]  /*24c0*/  IMAD R25, R6.reuse, R3, R25 ;  /* 0x0000000306197224 */ /* 0x040fe400078e0219 */
[----:B------:R-:W-:Y:S01]  /*24d0*/  @!P6 IMAD.IADD R27, R27, 0x1, -R6 ;  /* 0x000000011b1be824 */ /* 0x000fe200078e0a06 */
[----:B------:R-:W-:Y:S01]  /*24e0*/  ISETP.GT.U32.AND P6, PT, R6, R29, PT ;  /* 0x0000001d0600720c */ /* 0x000fe20003fc4070 */
[----:B------:R-:W-:Y:S01]  /*24f0*/  IMAD.HI.U32 R3, R4, R7, RZ ;  /* 0x0000000704037227 */ /* 0x000fe200078e00ff */
[----:B------:R-:W-:-:S03]  /*2500*/  ISETP.GT.U32.AND P3, PT, R6, R25, PT ;  /* 0x000000190600720c */ /* 0x000fc60003f64070 */
[C---:B------:R-:W-:Y:S02]  /*2510*/  VIADD R13, R2.reuse, 0x2e ;  /* 0x0000002e020d7836 */ /* 0x040fe40000000000 */
[----:B------:R-:W-:Y:S02]  /*2520*/  VIADD R14, R2, 0x2f ;  /* 0x0000002f020e7836 */ /* 0x000fe40000000000 */
[----:B------:R-:W-:Y:S01]  /*2530*/  IMAD.MOV R3, RZ, RZ, -R3 ;  /* 0x000000ffff037224 */ /* 0x000fe200078e0a03 */
[----:B------:R-:W-:Y:S01]  /*2540*/  IABS R8, R13 ;  /* 0x0000000d00087213 */ /* 0x000fe20000000000 */
[----:B------:R-:W-:-:S04]  /*2550*/  IMAD.HI.U32 R5, R4, R9, RZ ;  /* 0x0000000904057227 */ /* 0x000fc800078e00ff */
[C---:B------:R-:W-:Y:S01]  /*2560*/  IMAD R178, R6.reuse, R3, R7 ;  /* 0x0000000306b27224 */ /* 0x040fe200078e0207 */
[----:B------:R-:W-:Y:S01]  /*2570*/  IABS R3, R14 ;  /* 0x0000000e00037213 */ /* 0x000fe20000000000 */
[----:B------:R-:W-:Y:S02]  /*2580*/  IMAD.MOV R5, RZ, RZ, -R5 ;  /* 0x000000ffff057224 */ /* 0x000fe400078e0a05 */
[----:B------:R-:W-:Y:S02]  /*2590*/  IMAD.MOV.U32 R7, RZ, RZ, R8 ;  /* 0x000000ffff077224 */ /* 0x000fe400078e0008 */
[C---:B------:R-:W-:Y:S02]  /*25a0*/  IMAD R176, R6.reuse, R5, R9 ;  /* 0x0000000506b07224 */ /* 0x040fe400078e0209 */
[----:B------:R-:W-:Y:S01]  /*25b0*/  @!P6 IMAD.IADD R29, R29, 0x1, -R6 ;  /* 0x000000011d1de824 */ /* 0x000fe200078e0a06 */
[----:B------:R-:W-:Y:S01]  /*25c0*/  ISETP.GT.U32.AND P6, PT, R6, R178, PT ;  /* 0x000000b20600720c */ /* 0x000fe20003fc4070 */
[----:B------:R-:W-:-:S02]  /*25d0*/  IMAD.MOV.U32 R9, RZ, RZ, R3 ;  /* 0x000000ffff097224 */ /* 0x000fc400078e0003 */
[----:B------:R-:W-:-:S04]  /*25e0*/  IMAD.HI.U32 R3, R4, R7, RZ ;  /* 0x0000000704037227 */ /* 0x000fc800078e00ff */
[----:B------:R-:W-:Y:S02]  /*25f0*/  IMAD.MOV R3, RZ, RZ, -R3 ;  /* 0x000000ffff037224 */ /* 0x000fe400078e0a03 */
[----:B------:R-:W-:Y:S01]  /*2600*/  @!P0 IMAD.MOV R33, RZ, RZ, -R33 ;  /* 0x000000ffff218224 */ /* 0x000fe200078e0a21 */
[C---:B------:R-:W-:Y:S01]  /*2610*/  ISETP.GT.U32.AND P0, PT, R6.reuse, R27, PT ;  /* 0x0000001b0600720c */ /* 0x040fe20003f04070 */
[----:B------:R-:W-:Y:S01]  /*2620*/  @!P5 IMAD.MOV R29, RZ, RZ, -R29 ;  /* 0x000000ffff1dd224 */ /* 0x000fe200078e0a1d */
[C---:B------:R-:W-:Y:S01]  /*2630*/  ISETP.GT.U32.AND P5, PT, R6.reuse, R176, PT ;  /* 0x000000b00600720c */ /* 0x040fe20003fa4070 */
[----:B------:R-:W-:Y:S02]  /*2640*/  IMAD R174, R6, R3, R7 ;  /* 0x0000000306ae7224 */ /* 0x000fe400078e0207 */
[----:B------:R-:W-:Y:S02]  /*2650*/  @!P6 IMAD.IADD R178, R178, 0x1, -R6 ;  /* 0x00000001b2b2e824 */ /* 0x000fe400078e0a06 */
[----:B------:R-:W-:Y:S01]  /*2660*/  IMAD.HI.U32 R5, R4, R9, RZ ;  /* 0x0000000904057227 */ /* 0x000fe200078e00ff */
[----:B------:R-:W-:-:S03]  /*2670*/  ISETP.GT.U32.AND P6, PT, R6, R174, PT ;  /* 0x000000ae0600720c */ /* 0x000fc60003fc4070 */
[----:B------:R-:W-:Y:S02]  /*2680*/  IMAD.MOV R5, RZ, RZ, -R5 ;  /* 0x000000ffff057224 */ /* 0x000fe400078e0a05 */
[--C-:B------:R-:W-:Y:S01]  /*2690*/  @!P0 IMAD.IADD R27, R27, 0x1, -R6.reuse ;  /* 0x000000011b1b8824 */ /* 0x100fe200078e0a06 */
[----:B------:R-:W-:Y:S01]  /*26a0*/  ISETP.GE.AND P0, PT, R12, RZ, PT ;  /* 0x000000ff0c00720c */ /* 0x000fe20003f06270 */
[--C-:B------:R-:W-:Y:S01]  /*26b0*/  @!P5 IMAD.IADD R176, R176, 0x1, -R6.reuse ;  /* 0x00000001b0b0d824 */ /* 0x100fe200078e0a06 */
[----:B------:R-:W-:Y:S01]  /*26c0*/  ISETP.GT.U32.AND P5, PT, R6, R178, PT ;  /* 0x000000b20600720c */ /* 0x000fe20003fa4070 */
[----:B------:R-:W-:Y:S02]  /*26d0*/  VIADD R8, R2, 0x30 ;  /* 0x0000003002087836 */ /* 0x000fe40000000000 */
[----:B------:R-:W-:Y:S01]  /*26e0*/  @!P1 IMAD.MOV R27, RZ, RZ, -R27 ;  /* 0x000000ffff1b9224 */ /* 0x000fe200078e0a1b */
[C---:B------:R-:W-:Y:S01]  /*26f0*/  ISETP.GT.U32.AND P1, PT, R6.reuse, R176, PT ;  /* 0x000000b00600720c */ /* 0x040fe20003f24070 */
[----:B------:R-:W-:Y:S01]  /*2700*/  IMAD R16, R6, R5, R9 ;  /* 0x0000000506107224 */ /* 0x000fe200078e0209 */
[----:B------:R-:W-:Y:S01]  /*2710*/  IABS R5, R8 ;  /* 0x0000000800057213 */ /* 0x000fe20000000000 */
[----:B------:R-:W-:-:S02]  /*2720*/  @!P6 IMAD.IADD R174, R174, 0x1, -R6 ;  /* 0x00000001aeaee824 */ /* 0x000fc400078e0a06 */
[--C-:B------:R-:W-:Y:S02]  /*2730*/  @!P3 IMAD.IADD R25, R25, 0x1, -R6.reuse ;  /* 0x000000011919b824 */ /* 0x100fe400078e0a06 */
[----:B------:R-:W-:Y:S01]  /*2740*/  IMAD.HI.U32 R3, R4, R5, RZ ;  /* 0x0000000504037227 */ /* 0x000fe200078e00ff */
[C---:B------:R-:W-:Y:S02]  /*2750*/  ISETP.GT.U32.AND P6, PT, R6.reuse, R174, PT ;  /* 0x000000ae0600720c */ /* 0x040fe40003fc4070 */
[----:B------:R-:W-:Y:S01]  /*2760*/  ISETP.GT.U32.AND P3, PT, R6, R25, PT ;  /* 0x000000190600720c */ /* 0x000fe20003f64070 */
[----:B------:R-:W-:Y:S02]  /*2770*/  IMAD.MOV R3, RZ, RZ, -R3 ;  /* 0x000000ffff037224 */ /* 0x000fe400078e0a03 */
[--C-:B------:R-:W-:Y:S01]  /*2780*/  @!P1 IMAD.IADD R176, R176, 0x1, -R6.reuse ;  /* 0x00000001b0b09824 */ /* 0x100fe200078e0a06 */
[----:B------:R-:W-:Y:S01]  /*2790*/  ISETP.GE.AND P1, PT, R14, RZ, PT ;  /* 0x000000ff0e00720c */ /* 0x000fe20003f26270 */
[----:B------:R-:W-:Y:S01]  /*27a0*/  @!P5 IMAD.IADD R178, R178, 0x1, -R6 ;  /* 0x00000001b2b2d824 */ /* 0x000fe200078e0a06 */
[C---:B------:R-:W-:Y:S01]  /*27b0*/  ISETP.GT.U32.AND P5, PT, R6.reuse, R16, PT ;  /* 0x000000100600720c */ /* 0x040fe20003fa4070 */
[----:B------:R-:W-:-:S02]  /*27c0*/  IMAD R14, R6, R3, R5 ;  /* 0x00000003060e7224 */ /* 0x000fc400078e0205 */
[----:B------:R-:W-:Y:S02]  /*27d0*/  VIADD R12, R2, 0x31 ;  /* 0x00000031020c7836 */ /* 0x000fe40000000000 */
[--C-:B------:R-:W-:Y:S01]  /*27e0*/  @!P6 IMAD.IADD R174, R174, 0x1, -R6.reuse ;  /* 0x00000001aeaee824 */ /* 0x100fe200078e0a06 */
[----:B------:R-:W-:Y:S01]  /*27f0*/  ISETP.GT.U32.AND P6, PT, R6, R14, PT ;  /* 0x0000000e0600720c */ /* 0x000fe20003fc4070 */
[C---:B------:R-:W-:Y:S01]  /*2800*/  VIADD R15, R2.reuse, 0x32 ;  /* 0x00000032020f7836 */ /* 0x040fe20000000000 */
[----:B------:R-:W-:Y:S01]  /*2810*/  IABS R9, R12 ;  /* 0x0000000c00097213 */ /* 0x000fe20000000000 */
[----:B------:R-:W-:Y:S01]  /*2820*/  @!P2 IMAD.MOV R31, RZ, RZ, -R31 ;  /* 0x000000ffff1fa224 */ /* 0x000fe200078e0a1f */
[----:B------:R-:W-:Y:S01]  /*2830*/  ISETP.GE.AND P2, PT, R11, RZ, PT ;  /* 0x000000ff0b00720c */ /* 0x000fe20003f46270 */
[----:B------:R-:W-:Y:S01]  /*2840*/  VIADD R17, R2, 0x33 ;  /* 0x0000003302117836 */ /* 0x000fe20000000000 */
[----:B------:R-:W-:Y:S01]  /*2850*/  IABS R11, R15 ;  /* 0x0000000f000b7213 */ /* 0x000fe20000000000 */
[--C-:B------:R-:W-:Y:S01]  /*2860*/  @!P3 IMAD.IADD R25, R25, 0x1, -R6.reuse ;  /* 0x000000011919b824 */ /* 0x100fe200078e0a06 */
[----:B------:R-:W-:Y:S01]  /*2870*/  ISETP.GE.AND P3, PT, R13, RZ, PT ;  /* 0x000000ff0d00720c */ /* 0x000fe20003f66270 */
[----:B------:R-:W-:Y:S01]  /*2880*/  @!P5 IMAD.IADD R16, R16, 0x1, -R6 ;  /* 0x000000011010d824 */ /* 0x000fe200078e0a06 */
[----:B------:R-:W-:Y:S01]  /*2890*/  IABS R13, R17 ;  /* 0x00000011000d7213 */ /* 0x000fe20000000000 */
[----:B------:R-:W-:Y:S01]  /*28a0*/  @!P4 IMAD.MOV R35, RZ, RZ, -R35 ;  /* 0x000000ffff23c224 */ /* 0x000fe200078e0a23 */
[----:B------:R-:W-:Y:S01]  /*28b0*/  ISETP.GE.AND P4, PT, R10, RZ, PT ;  /* 0x000000ff0a00720c */ /* 0x000fe20003f86270 */
[----:B------:R-:W-:Y:S01]  /*28c0*/  IMAD.HI.U32 R3, R4, R9, RZ ;  /* 0x0000000904037227 */ /* 0x000fe200078e00ff */
[----:B------:R-:W-:-:S03]  /*28d0*/  ISETP.GE.AND P5, PT, R8, RZ, PT ;  /* 0x000000ff0800720c */ /* 0x000fc60003fa6270 */
[----:B------:R-:W-:-:S04]  /*28e0*/  IMAD.HI.U32 R5, R4, R11, RZ ;  /* 0x0000000b04057227 */ /* 0x000fc800078e00ff */
[----:B------:R-:W-:Y:S01]  /*28f0*/  @!P6 IMAD.IADD R14, R14, 0x1, -R6 ;  /* 0x000000010e0ee824 */ /* 0x000fe200078e0a06 */
[----:B------:R-:W-:Y:S01]  /*2900*/  ISETP.GT.U32.AND P6, PT, R6, R16, PT ;  /* 0x000000100600720c */ /* 0x000fe20003fc4070 */
[----:B------:R-:W-:-:S04]  /*2910*/  IMAD.HI.U32 R7, R4, R13, RZ ;  /* 0x0000000d04077227 */ /* 0x000fc800078e00ff */
[----:B------:R-:W-:Y:S02]  /*2920*/  IMAD.MOV R3, RZ, RZ, -R3 ;  /* 0x000000ffff037224 */ /* 0x000fe400078e0a03 */
[----:B------:R-:W-:Y:S02]  /*2930*/  IMAD.MOV R5, RZ, RZ, -R5 ;  /* 0x000000ffff057224 */ /* 0x000fe400078e0a05 */
[----:B------:R-:W-:Y:S02]  /*2940*/  IMAD.MOV R7, RZ, RZ, -R7 ;  /* 0x000000ffff077224 */ /* 0x000fe400078e0a07 */
[C---:B------:R-:W-:Y:S02]  /*2950*/  IMAD R172, R6.reuse, R3, R9 ;  /* 0x0000000306ac7224 */ /* 0x040fe400078e0209 */
[----:B------:R-:W-:Y:S02]  /*2960*/  IMAD R170, R6, R5, R11 ;  /* 0x0000000506aa7224 */ /* 0x000fe400078e020b */
[----:B------:R-:W-:-:S02]  /*2970*/  VIADD R8, R2, 0x34 ;  /* 0x0000003402087836 */ /* 0x000fc40000000000 */
[C---:B------:R-:W-:Y:S02]  /*2980*/  IMAD R10, R6.reuse, R7, R13 ;  /* 0x00000007060a7224 */ /* 0x040fe400078e020d */
[----:B------:R-:W-:Y:S01]  /*2990*/  @!P2 IMAD.MOV R178, RZ, RZ, -R178 ;  /* 0x000000ffffb2a224 */ /* 0x000fe200078e0ab2 */
[C---:B------:R-:W-:Y:S01]  /*29a0*/  ISETP.GT.U32.AND P2, PT, R6.reuse, R172, PT ;  /* 0x000000ac0600720c */ /* 0x040fe20003f44070 */
[----:B------:R-:W-:Y:S01]  /*29b0*/  @!P0 IMAD.MOV R176, RZ, RZ, -R176 ;  /* 0x000000ffffb08224 */ /* 0x000fe200078e0ab0 */
[----:B------:R-:W-:Y:S01]  /*29c0*/  ISETP.GT.U32.AND P0, PT, R6, R170, PT ;  /* 0x000000aa0600720c */ /* 0x000fe20003f04070 */
[----:B------:R-:W-:Y:S01]  /*29d0*/  @!P4 IMAD.MOV R25, RZ, RZ, -R25 ;  /* 0x000000ffff19c224 */ /* 0x000fe200078e0a19 */
[----:B------:R-:W-:Y:S01]  /*29e0*/  IABS R5, R8 ;  /* 0x0000000800057213 */ /* 0x000fe20000000000 */
[----:B------:R-:W-:Y:S01]  /*29f0*/  @!P6 IMAD.IADD R16, R16, 0x1, -R6 ;  /* 0x000000011010e824 */ /* 0x000fe200078e0a06 */
[----:B------:R-:W-:Y:S01]  /*2a00*/  ISETP.GT.U32.AND P4, PT, R6, R14, PT ;  /* 0x0000000e0600720c */ /* 0x000fe20003f84070 */
[----:B------:R-:W-:Y:S01]  /*2a10*/  VIADD R11, R2, 0x35 ;  /* 0x00000035020b7836 */ /* 0x000fe20000000000 */
[----:B------:R-:W-:Y:S01]  /*2a20*/  ISETP.GT.U32.AND P6, PT, R6, R10, PT ;  /* 0x0000000a0600720c */ /* 0x000fe20003fc4070 */
[----:B------:R-:W-:-:S03]  /*2a30*/  IMAD.HI.U32 R3, R4, R5, RZ ;  /* 0x0000000504037227 */ /* 0x000fc600078e00ff */
[----:B------:R-:W-:Y:S01]  /*2a40*/  IABS R7, R11 ;  /* 0x0000000b00077213 */ /* 0x000fe20000000000 */
[----:B------:R-:W-:Y:S02]  /*2a50*/  IMAD.MOV R18, RZ, RZ, -R3 ;  /* 0x000000ffff127224 */ /* 0x000fe400078e0a03 */
[--C-:B------:R-:W-:Y:S01]  /*2a60*/  @!P2 IMAD.IADD R172, R172, 0x1, -R6.reuse ;  /* 0x00000001acaca824 */ /* 0x100fe200078e0a06 */
[----:B------:R-:W-:Y:S01]  /*2a70*/  ISETP.GE.AND P2, PT, R17, RZ, PT ;  /* 0x000000ff1100720c */ /* 0x000fe20003f46270 */
[--C-:B------:R-:W-:Y:S02]  /*2a80*/  @!P0 IMAD.IADD R170, R170, 0x1, -R6.reuse ;  /* 0x00000001aaaa8824 */ /* 0x100fe400078e0a06 */
[--C-:B------:R-:W-:Y:S01]  /*2a90*/  @!P4 IMAD.IADD R14, R14, 0x1, -R6.reuse ;  /* 0x000000010e0ec824 */ /* 0x100fe200078e0a06 */
[C---:B------:R-:W-:Y:S01]  /*2aa0*/  ISETP.GT.U32.AND P0, PT, R6.reuse, R172, PT ;  /* 0x000000ac0600720c */ /* 0x040fe20003f04070 */
[----:B------:R-:W-:Y:S01]  /*2ab0*/  IMAD R18, R6, R18, R5 ;  /* 0x0000001206127224 */ /* 0x000fe200078e0205 */
[----:B------:R-:W-:Y:S01]  /*2ac0*/  ISETP.GE.AND P4, PT, R15, RZ, PT ;  /* 0x000000ff0f00720c */ /* 0x000fe20003f86270 */
[----:B------:R-:W-:Y:S01]  /*2ad0*/  @!P6 IMAD.IADD R10, R10, 0x1, -R6 ;  /* 0x000000010a0ae824 */ /* 0x000fe200078e0a06 */
[----:B------:R-:W-:Y:S01]  /*2ae0*/  ISETP.GT.U32.AND P6, PT, R6, R170, PT ;  /* 0x000000aa0600720c */ /* 0x000fe20003fc4070 */
[----:B------:R-:W-:-:S04]  /*2af0*/  IMAD.HI.U32 R3, R4, R7, RZ ;  /* 0x0000000704037227 */ /* 0x000fc800078e00ff */
[----:B------:R-:W-:Y:S01]  /*2b00*/  @!P5 IMAD.MOV R14, RZ, RZ, -R14 ;  /* 0x000000ffff0ed224 */ /* 0x000fe200078e0a0e */
[----:B------:R-:W-:Y:S01]  /*2b10*/  ISETP.GT.U32.AND P5, PT, R6, R18, PT ;  /* 0x000000120600720c */ /* 0x000fe20003fa4070 */
[----:B------:R-:W-:Y:S01]  /*2b20*/  @!P3 IMAD.MOV R174, RZ, RZ, -R174 ;  /* 0x000000ffffaeb224 */ /* 0x000fe200078e0aae */
[----:B------:R-:W-:Y:S01]  /*2b30*/  ISETP.GE.AND P3, PT, R12, RZ, PT ;  /* 0x000000ff0c00720c */ /* 0x000fe20003f66270 */
[----:B------:R-:W-:Y:S01]  /*2b40*/  @!P1 IMAD.MOV R16, RZ, RZ, -R16 ;  /* 0x000000ffff109224 */ /* 0x000fe200078e0a10 */
[----:B------:R-:W-:Y:S01]  /*2b50*/  ISETP.GT.U32.AND P1, PT, R6, R10, PT ;  /* 0x0000000a0600720c */ /* 0x000fe20003f24070 */
[----:B------:R-:W-:Y:S02]  /*2b60*/  IMAD.MOV R3, RZ, RZ, -R3 ;  /* 0x000000ffff037224 */ /* 0x000fe400078e0a03 */
[----:B------:R-:W-:Y:S02]  /*2b70*/  VIADD R12, R2, 0x36 ;  /* 0x00000036020c7836 */ /* 0x000fe40000000000 */
[----:B------:R-:W-:-:S02]  /*2b80*/  IMAD R26, R6, R3, R7 ;  /* 0x00000003061a7224 */ /* 0x000fc400078e0207 */
[--C-:B------:R-:W-:Y:S01]  /*2b90*/  @!P0 IMAD.IADD R172, R172, 0x1, -R6.reuse ;  /* 0x00000001acac8824 */ /* 0x100fe200078e0a06 */
[----:B------:R-:W-:Y:S01]  /*2ba0*/  IABS R7, R12 ;  /* 0x0000000c00077213 */ /* 0x000fe20000000000 */
[--C-:B------:R-:W-:Y:S01]  /*2bb0*/  @!P6 IMAD.IADD R170, R170, 0x1, -R6.reuse ;  /* 0x00000001aaaae824 */ /* 0x100fe200078e0a06 */
[----:B------:R-:W-:Y:S01]  /*2bc0*/  ISETP.GE.AND P0, PT, R8, RZ, PT ;  /* 0x000000ff0800720c */ /* 0x000fe20003f06270 */
[----:B------:R-:W-:Y:S01]  /*2bd0*/  VIADD R8, R2, 0x38 ;  /* 0x0000003802087836 */ /* 0x000fe20000000000 */
[----:B------:R-:W-:Y:S01]  /*2be0*/  ISETP.GT.U32.AND P6, PT, R6, R26, PT ;  /* 0x0000001a0600720c */ /* 0x000fe20003fc4070 */
[----:B------:R-:W-:Y:S01]  /*2bf0*/  @!P5 IMAD.IADD R18, R18, 0x1, -R6 ;  /* 0x000000011212d824 */ /* 0x000fe200078e0a06 */
[----:B------:R-:W-:Y:S01]  /*2c00*/  ISETP.GE.AND P5, PT, R12, RZ, PT ;  /* 0x000000ff0c00720c */ /* 0x000fe20003fa6270 */
[----:B------:R-:W-:-:S04]  /*2c10*/  IMAD.HI.U32 R3, R4, R7, RZ ;  /* 0x0000000704037227 */ /* 0x000fc800078e00ff */
[----:B------:R-:W-:Y:S01]  /*2c20*/  @!P1 IMAD.IADD R10, R10, 0x1, -R6 ;  /* 0x000000010a0a9824 */ /* 0x000fe200078e0a06 */
[----:B------:R-:W-:Y:S01]  /*2c30*/  ISETP.GE.AND P1, PT, R11, RZ, PT ;  /* 0x000000ff0b00720c */ /* 0x000fe20003f26270 */
[----:B------:R-:W-:Y:S01]  /*2c40*/  @!P3 IMAD.MOV R172, RZ, RZ, -R172 ;  /* 0x000000ffffacb224 */ /* 0x000fe200078e0aac */
[----:B------:R-:W-:Y:S01]  /*2c50*/  IABS R11, R8 ;  /* 0x00000008000b7213 */ /* 0x000fe20000000000 */
[----:B------:R-:W-:Y:S01]  /*2c60*/  IMAD.MOV R3, RZ, RZ, -R3 ;  /* 0x000000ffff037224 */ /* 0x000fe200078e0a03 */
[----:B------:R-:W-:Y:S01]  /*2c70*/  ISETP.GT.U32.AND P3, PT, R6, R18, PT ;  /* 0x000000120600720c */ /* 0x000fe20003f64070 */
[----:B------:R-:W-:Y:S02]  /*2c80*/  @!P6 IMAD.IADD R26, R26, 0x1, -R6 ;  /* 0x000000011a1ae824 */ /* 0x000fe400078e0a06 */
[----:B------:R-:W-:Y:S02]  /*2c90*/  IMAD R30, R6, R3, R7 ;  /* 0x00000003061e7224 */ /* 0x000fe400078e0207 */
[----:B------:R-:W-:Y:S01]  /*2ca0*/  IMAD.HI.U32 R3, R4, R11, RZ ;  /* 0x0000000b04037227 */ /* 0x000fe200078e00ff */
[----:B------:R-:W-:-:S03]  /*2cb0*/  ISETP.GT.U32.AND P6, PT, R6, R26, PT ;  /* 0x0000001a0600720c */ /* 0x000fc60003fc4070 */
[----:B------:R-:W-:Y:S02]  /*2cc0*/  VIADD R13, R2, 0x37 ;  /* 0x00000037020d7836 */ /* 0x000fe40000000000 */
[----:B------:R-:W-:Y:S02]  /*2cd0*/  IMAD.MOV R3, RZ, RZ, -R3 ;  /* 0x000000ffff037224 */ /* 0x000fe400078e0a03 */
[----:B------:R-:W-:Y:S01]  /*2ce0*/  @!P3 IMAD.IADD R18, R18, 0x1, -R6 ;  /* 0x000000011212b824 */ /* 0x000fe200078e0a06 */
[----:B------:R-:W-:Y:S01]  /*2cf0*/  IABS R9, R13 ;  /* 0x0000000d00097213 */ /* 0x000fe20000000000 */
[----:B------:R-:W-:Y:S02]  /*2d00*/  IMAD R42, R6, R3, R11 ;  /* 0x00000003062a7224 */ /* 0x000fe400078e020b */
[----:B------:R-:W-:Y:S02]  /*2d10*/  @!P0 IMAD.MOV R18, RZ, RZ, -R18 ;  /* 0x000000ffff128224 */ /* 0x000fe400078e0a12 */
[----:B------:R-:W-:Y:S01]  /*2d20*/  IMAD.HI.U32 R5, R4, R9, RZ ;  /* 0x0000000904057227 */ /* 0x000fe200078e00ff */
[----:B------:R-:W-:-:S03]  /*2d30*/  ISETP.GT.U32.AND P0, PT, R6, R42, PT ;  /* 0x0000002a0600720c */ /* 0x000fc60003f04070 */
[----:B------:R-:W-:Y:S02]  /*2d40*/  IMAD.MOV R5, RZ, RZ, -R5 ;  /* 0x000000ffff057224 */ /* 0x000fe400078e0a05 */
[----:B------:R-:W-:Y:S01]  /*2d50*/  @!P6 IMAD.IADD R26, R26, 0x1, -R6 ;  /* 0x000000011a1ae824 */ /* 0x000fe200078e0a06 */
[----:B------:R-:W-:Y:S01]  /*2d60*/  ISETP.GE.AND P6, PT, R8, RZ, PT ;  /* 0x000000ff0800720c */ /* 0x000fe20003fc6270 */
[C---:B------:R-:W-:Y:S02]  /*2d70*/  IMAD R38, R6.reuse, R5, R9 ;  /* 0x0000000506267224 */ /* 0x040fe400078e0209 */
[----:B------:R-:W-:Y:S01]  /*2d80*/  @!P4 IMAD.MOV R170, RZ, RZ, -R170 ;  /* 0x000000ffffaac224 */ /* 0x000fe200078e0aaa */
[----:B------:R-:W-:Y:S01]  /*2d90*/  ISETP.GT.U32.AND P4, PT, R6, R30, PT ;  /* 0x0000001e0600720c */ /* 0x000fe20003f84070 */
[----:B------:R-:W-:Y:S01]  /*2da0*/  VIADD R8, R2, 0x3a ;  /* 0x0000003a02087836 */ /* 0x000fe20000000000 */
[----:B------:R-:W-:Y:S01]  /*2db0*/  ISETP.GT.U32.AND P3, PT, R6, R38, PT ;  /* 0x000000260600720c */ /* 0x000fe20003f64070 */
[----:B------:R-:W-:-:S02]  /*2dc0*/  VIADD R5, R2, 0x39 ;  /* 0x0000003902057836 */ /* 0x000fc40000000000 */
[----:B------:R-:W-:Y:S01]  /*2dd0*/  @!P0 IMAD.IADD R42, R42, 0x1, -R6 ;  /* 0x000000012a2a8824 */ /* 0x000fe200078e0a06 */
[----:B------:R-:W-:Y:S01]  /*2de0*/  IABS R11, R8 ;  /* 0x00000008000b7213 */ /* 0x000fe20000000000 */
[----:B------:R-:W-:Y:S01]  /*2df0*/  @!P1 IMAD.MOV R26, RZ, RZ, -R26 ;  /* 0x000000ffff1a9224 */ /* 0x000fe200078e0a1a */
[----:B------:R-:W-:Y:S01]  /*2e00*/  IABS R9, R5 ;  /* 0x0000000500097213 */ /* 0x000fe20000000000 */
[----:B------:R-:W-:Y:S01]  /*2e10*/  @!P2 IMAD.MOV R10, RZ, RZ, -R10 ;  /* 0x000000ffff0aa224 */ /* 0x000fe200078e0a0a */
[----:B------:R-:W-:Y:S01]  /*2e20*/  ISETP.GE.AND P1, PT, R5, RZ, PT ;  /* 0x000000ff0500720c */ /* 0x000fe20003f26270 */
[----:B------:R-:W-:Y:S01]  /*2e30*/  IMAD.HI.U32 R5, R4, R11, RZ ;  /* 0x0000000b04057227 */ /* 0x000fe200078e00ff */
[----:B------:R-:W-:Y:S02]  /*2e40*/  ISETP.GT.U32.AND P0, PT, R6, R42, PT ;  /* 0x0000002a0600720c */ /* 0x000fe40003f04070 */
[----:B------:R-:W-:Y:S01]  /*2e50*/  ISETP.GE.AND P2, PT, R13, RZ, PT ;  /* 0x000000ff0d00720c */ /* 0x000fe20003f46270 */
[----:B------:R-:W-:-:S02]  /*2e60*/  @!P4 IMAD.IADD R30, R30, 0x1, -R6 ;  /* 0x000000011e1ec824 */ /* 0x000fc400078e0a06 */
[----:B------:R-:W-:Y:S02]  /*2e70*/  IMAD.MOV R5, RZ, RZ, -R5 ;  /* 0x000000ffff057224 */ /* 0x000fe400078e0a05 */
[----:B------:R-:W-:Y:S01]  /*2e80*/  @!P3 IMAD.IADD R38, R38, 0x1, -R6 ;  /* 0x000000012626b824 */ /* 0x000fe200078e0a06 */
[C---:B------:R-:W-:Y:S01]  /*2e90*/  ISETP.GT.U32.AND P4, PT, R6.reuse, R30, PT ;  /* 0x0000001e0600720c */ /* 0x040fe20003f84070 */
[----:B------:R-:W-:Y:S02]  /*2ea0*/  IMAD R54, R6, R5, R11 ;  /* 0x0000000506367224 */ /* 0x000fe400078e020b */
[----:B------:R-:W-:Y:S01]  /*2eb0*/  IMAD.HI.U32 R3, R4, R9, RZ ;  /* 0x0000000904037227 */ /* 0x000fe200078e00ff */
[----:B------:R-:W-:-:S03]  /*2ec0*/  ISETP.GT.U32.AND P3, PT, R6, R38, PT ;  /* 0x000000260600720c */ /* 0x000fc60003f64070 */
[--C-:B------:R-:W-:Y:S01]  /*2ed0*/  @!P0 IMAD.IADD R42, R42, 0x1, -R6.reuse ;  /* 0x000000012a2a8824 */ /* 0x100fe200078e0a06 */
[----:B------:R-:W-:Y:S01]  /*2ee0*/  ISETP.GT.U32.AND P0, PT, R6, R54, PT ;  /* 0x000000360600720c */ /* 0x000fe20003f04070 */
[----:B------:R-:W-:Y:S02]  /*2ef0*/  IMAD.MOV R3, RZ, RZ, -R3 ;  /* 0x000000ffff037224 */ /* 0x000fe400078e0a03 */
[----:B------:R-:W-:Y:S02]  /*2f00*/  VIADD R12, R2, 0x3b ;  /* 0x0000003b020c7836 */ /* 0x000fe40000000000 */
[----:B------:R-:W-:Y:S02]  /*2f10*/  IMAD R50, R6, R3, R9 ;  /* 0x0000000306327224 */ /* 0x000fe400078e0209 */
[--C-:B------:R-:W-:Y:S01]  /*2f20*/  @!P4 IMAD.IADD R30, R30, 0x1, -R6.reuse ;  /* 0x000000011e1ec824 */ /* 0x100fe200078e0a06 */
[----:B------:R-:W-:Y:S01]  /*2f30*/  IABS R13, R12 ;  /* 0x0000000c000d7213 */ /* 0x000fe20000000000 */
[----:B------:R-:W-:Y:S01]  /*2f40*/  VIADD R3, R2, 0x3c ;  /* 0x0000003c02037836 */ /* 0x000fe20000000000 */
[----:B------:R-:W-:Y:S01]  /*2f50*/  ISETP.GE.AND P4, PT, R8, RZ, PT ;  /* 0x000000ff0800720c */ /* 0x000fe20003f86270 */
[----:B------:R-:W-:Y:S01]  /*2f60*/  @!P3 IMAD.IADD R38, R38, 0x1, -R6 ;  /* 0x000000012626b824 */ /* 0x000fe200078e0a06 */
[----:B------:R-:W-:Y:S01]  /*2f70*/  ISETP.GE.AND P3, PT, R12, RZ, PT ;  /* 0x000000ff0c00720c */ /* 0x000fe20003f66270 */
[----:B------:R-:W-:Y:S01]  /*2f80*/  @!P5 IMAD.MOV R30, RZ, RZ, -R30 ;  /* 0x000000ffff1ed224 */ /* 0x000fe200078e0a1e */
[----:B------:R-:W-:Y:S01]  /*2f90*/  ISETP.GT.U32.AND P5, PT, R6, R50, PT ;  /* 0x000000320600720c */ /* 0x000fe20003fa4070 */
[----:B------:R-:W-:Y:S01]  /*2fa0*/  @!P0 IMAD.IADD R54, R54, 0x1, -R6 ;  /* 0x0000000136368824 */ /* 0x000fe200078e0a06 */
[----:B------:R-:W-:Y:S01]  /*2fb0*/  IABS R9, R3 ;  /* 0x0000000300097213 */ /* 0x000fe20000000000 */
[----:B------:R-:W-:-:S03]  /*2fc0*/  IMAD.HI.U32 R7, R4, R13, RZ ;  /* 0x0000000d04077227 */ /* 0x000fc600078e00ff */
[----:B------:R-:W-:Y:S01]  /*2fd0*/  ISETP.GT.U32.AND P0, PT, R6, R54, PT ;  /* 0x000000360600720c */ /* 0x000fe20003f04070 */
[----:B------:R-:W-:Y:S01]  /*2fe0*/  @!P2 IMAD.MOV R38, RZ, RZ, -R38 ;  /* 0x000000ffff26a224 */ /* 0x000fe200078e0a26 */
[----:B------:R-:W-:Y:S01]  /*2ff0*/  ISETP.GE.AND P2, PT, R3, RZ, PT ;  /* 0x000000ff0300720c */ /* 0x000fe20003f46270 */
[----:B------:R-:W-:Y:S02]  /*3000*/  IMAD.MOV R7, RZ, RZ, -R7 ;  /* 0x000000ffff077224 */ /* 0x000fe400078e0a07 */
[----:B------:R-:W-:-:S04]  /*3010*/  IMAD.HI.U32 R3, R4, R9, RZ ;  /* 0x0000000904037227 */ /* 0x000fc800078e00ff */
[----:B------:R-:W-:Y:S02]  /*3020*/  VIADD R19, R2, 0x3f ;  /* 0x0000003f02137836 */ /* 0x000fe40000000000 */
[----:B------:R-:W-:Y:S02]  /*3030*/  IMAD R62, R6, R7, R13 ;  /* 0x00000007063e7224 */ /* 0x000fe400078e020d */
[C---:B------:R-:W-:Y:S01]  /*3040*/  VIADD R12, R2.reuse, 0x3d ;  /* 0x0000003d020c7836 */ /* 0x040fe20000000000 */
[----:B------:R-:W-:Y:S01]  /*3050*/  IABS R15, R19 ;  /* 0x00000013000f7213 */ /* 0x000fe20000000000 */
[----:B------:R-:W-:Y:S02]  /*3060*/  IMAD.MOV R3, RZ, RZ, -R3 ;  /* 0x000000ffff037224 */ /* 0x000fe400078e0a03 */
[----:B------:R-:W-:Y:S01]  /*3070*/  VIADD R17, R2, 0x3e ;  /* 0x0000003e02117836 */ /* 0x000fe20000000000 */
[----:B------:R-:W-:Y:S01]  /*3080*/  IABS R11, R12 ;  /* 0x0000000c000b7213 */ /* 0x000fe20000000000 */
[----:B------:R-:W-:-:S02]  /*3090*/  @!P5 IMAD.IADD R50, R50, 0x1, -R6 ;  /* 0x000000013232d824 */ /* 0x000fc400078e0a06 */
[----:B------:R-:W-:Y:S01]  /*30a0*/  @!P6 IMAD.MOV R42, RZ, RZ, -R42 ;  /* 0x000000ffff2ae224 */ /* 0x000fe200078e0a2a */
[C---:B------:R-:W-:Y:S01]  /*30b0*/  ISETP.GT.U32.AND P6, PT, R6.reuse, R62, PT ;  /* 0x0000003e0600720c */ /* 0x040fe20003fc4070 */
[----:B------:R-:W-:Y:S01]  /*30c0*/  IMAD R70, R6, R3, R9 ;  /* 0x0000000306467224 */ /* 0x000fe200078e0209 */
[----:B------:R-:W-:Y:S01]  /*30d0*/  IABS R13, R17 ;  /* 0x00000011000d7213 */ /* 0x000fe20000000000 */
[----:B------:R-:W-:Y:S01]  /*30e0*/  @!P0 IMAD.IADD R54, R54, 0x1, -R6 ;  /* 0x0000000136368824 */ /* 0x000fe200078e0a06 */
[----:B------:R-:W-:Y:S01]  /*30f0*/  ISETP.GT.U32.AND P5, PT, R6, R50, PT ;  /* 0x000000320600720c */ /* 0x000fe20003fa4070 */
[----:B------:R-:W-:Y:S01]  /*3100*/  IMAD.HI.U32 R8, R4, R15, RZ ;  /* 0x0000000f04087227 */ /* 0x000fe200078e00ff */
[----:B------:R-:W-:-:S03]  /*3110*/  ISETP.GT.U32.AND P0, PT, R6, R70, PT ;  /* 0x000000460600720c */ /* 0x000fc60003f04070 */
[----:B------:R-:W-:-:S04]  /*3120*/  IMAD.HI.U32 R5, R4, R11, RZ ;  /* 0x0000000b04057227 */ /* 0x000fc800078e00ff */
[----:B------:R-:W-:Y:S02]  /*3130*/  IMAD.MOV R8, RZ, RZ, -R8 ;  /* 0x000000ffff087224 */ /* 0x000fe400078e0a08 */
[----:B------:R-:W-:-:S04]  /*3140*/  IMAD.HI.U32 R7, R4, R13, RZ ;  /* 0x0000000d04077227 */ /* 0x000fc800078e00ff */
[----:B------:R-:W-:Y:S02]  /*3150*/  IMAD.MOV R5, RZ, RZ, -R5 ;  /* 0x000000ffff057224 */ /* 0x000fe400078e0a05 */
[C---:B------:R-:W-:Y:S02]  /*3160*/  IMAD R86, R6.reuse, R8, R15 ;  /* 0x0000000806567224 */ /* 0x040fe400078e020f */
[----:B------:R-:W-:Y:S02]  /*3170*/  IMAD.MOV R7, RZ, RZ, -R7 ;  /* 0x000000ffff077224 */ /* 0x000fe400078e0a07 */
[----:B------:R-:W-:Y:S02]  /*3180*/  IMAD R74, R6, R5, R11 ;  /* 0x00000005064a7224 */ /* 0x000fe400078e020b */
[----:B------:R-:W-:Y:S02]  /*3190*/  VIADD R8, R2, 0x40 ;  /* 0x0000004002087836 */ /* 0x000fe40000000000 */
[--C-:B------:R-:W-:Y:S01]  /*31a0*/  @!P6 IMAD.IADD R62, R62, 0x1, -R6.reuse ;  /* 0x000000013e3ee824 */ /* 0x100fe200078e0a06 */
[----:B------:R-:W-:Y:S01]  /*31b0*/  ISETP.GT.U32.AND P6, PT, R6, R74, PT ;  /* 0x0000004a0600720c */ /* 0x000fe20003fc4070 */
[--C-:B------:R-:W-:Y:S01]  /*31c0*/  @!P5 IMAD.IADD R50, R50, 0x1, -R6.reuse ;  /* 0x000000013232d824 */ /* 0x100fe200078e0a06 */
[----:B------:R-:W-:Y:S01]  /*31d0*/  ISETP.GE.AND P5, PT, R12, RZ, PT ;  /* 0x000000ff0c00720c */ /* 0x000fe20003fa6270 */
[----:B------:R-:W-:Y:S01]  /*31e0*/  IMAD R78, R6, R7, R13 ;  /* 0x00000007064e7224 */ /* 0x000fe200078e020d */
[----:B------:R-:W-:Y:S01]  /*31f0*/  IABS R7, R8 ;  /* 0x0000000800077213 */ /* 0x000fe20000000000 */
[----:B------:R-:W-:Y:S01]  /*3200*/  @!P0 IMAD.IADD R70, R70, 0x1, -R6 ;  /* 0x0000000146468824 */ /* 0x000fe200078e0a06 */
[----:B------:R-:W-:Y:S01]  /*3210*/  ISETP.GT.U32.AND P0, PT, R6, R62, PT ;  /* 0x0000003e0600720c */ /* 0x000fe20003f04070 */
[----:B------:R-:W-:-:S02]  /*3220*/  @!P1 IMAD.MOV R50, RZ, RZ, -R50 ;  /* 0x000000ffff329224 */ /* 0x000fc400078e0a32 */
[----:B------:R-:W-:Y:S01]  /*3230*/  IMAD.HI.U32 R3, R4, R7, RZ ;  /* 0x0000000704037227 */ /* 0x000fe200078e00ff */
[----:B------:R-:W-:-:S03]  /*3240*/  ISETP.GT.U32.AND P1, PT, R6, R70, PT ;  /* 0x000000460600720c */ /* 0x000fc60003f24070 */
[----:B------:R-:W-:Y:S02]  /*3250*/  VIADD R12, R2, 0x41 ;  /* 0x00000041020c7836 */ /* 0x000fe40000000000 */
[----:B------:R-:W-:Y:S02]  /*3260*/  IMAD.MOV R3, RZ, RZ, -R3 ;  /* 0x000000ffff037224 */ /* 0x000fe400078e0a03 */
[----:B------:R-:W-:Y:S01]  /*3270*/  @!P6 IMAD.IADD R74, R74, 0x1, -R6 ;  /* 0x000000014a4ae824 */ /* 0x000fe200078e0a06 */
[----:B------:R-:W-:Y:S01]  /*3280*/  IABS R9, R12 ;  /* 0x0000000c00097213 */ /* 0x000fe20000000000 */
[----:B------:R-:W-:Y:S01]  /*3290*/  @!P4 IMAD.MOV R54, RZ, RZ, -R54 ;  /* 0x000000ffff36c224 */ /* 0x000fe200078e0a36 */
[----:B------:R-:W-:Y:S01]  /*32a0*/  ISETP.GT.U32.AND P4, PT, R6, R78, PT ;  /* 0x0000004e0600720c */ /* 0x000fe20003f84070 */
        /* <DEDUP_REMOVED lines=9> */
[----:B------:R-:W-:Y:S02]  /*3340*/  VIADD R20, R2, 0x43 ;  /* 0x0000004302147836 */ /* 0x000fe40000000000 */
[----:B------:R-:W-:Y:S02]  /*3350*/  IMAD.MOV R98, RZ, RZ, -R5 ;  /* 0x000000ffff627224 */ /* 0x000fe400078e0a05 */
[--C-:B------:R-:W-:Y:S01]  /*3360*/  @!P4 IMAD.IADD R78, R78, 0x1, -R6.reuse ;  /* 0x000000014e4ec824 */ /* 0x100fe200078e0a06 */
[----:B------:R-:W-:Y:S01]  /*3370*/  IABS R13, R20 ;  /* 0x00000014000d7213 */ /* 0x000fe20000000000 */
[----:B------:R-:W-:Y:S01]  /*3380*/  IMAD R98, R6, R98, R9 ;  /* 0x0000006206627224 */ /* 0x000fe200078e0209 */
[----:B------:R-:W-:Y:S01]  /*3390*/  ISETP.GE.AND P4, PT, R17, RZ, PT ;  /* 0x000000ff1100720c */ /* 0x000fe20003f86270 */
[----:B------:R-:W-:Y:S01]  /*33a0*/  @!P0 IMAD.IADD R86, R86, 0x1, -R6 ;  /* 0x0000000156568824 */ /* 0x000fe200078e0a06 */
[----:B------:R-:W-:Y:S01]  /*33b0*/  ISETP.GE.AND P0, PT, R19, RZ, PT ;  /* 0x000000ff1300720c */ /* 0x000fe20003f06270 */
[----:B------:R-:W-:-:S04]  /*33c0*/  IMAD.HI.U32 R3, R4, R11, RZ ;  /* 0x0000000b04037227 */ /* 0x000fc800078e00ff */
[--C-:B------:R-:W-:Y:S01]  /*33d0*/  @!P6 IMAD.IADD R74, R74, 0x1, -R6.reuse ;  /* 0x000000014a4ae824 */ /* 0x100fe200078e0a06 */
[----:B------:R-:W-:Y:S01]  /*33e0*/  ISETP.GT.U32.AND P6, PT, R6, R98, PT ;  /* 0x000000620600720c */ /* 0x000fe20003fc4070 */
[----:B------:R-:W-:Y:S01]  /*33f0*/  @!P1 IMAD.IADD R94, R94, 0x1, -R6 ;  /* 0x000000015e5e9824 */ /* 0x000fe200078e0a06 */
[C---:B------:R-:W-:Y:S01]  /*3400*/  ISETP.GT.U32.AND P1, PT, R6.reuse, R78, PT ;  /* 0x0000004e0600720c */ /* 0x040fe20003f24070 */
[----:B------:R-:W-:Y:S01]  /*3410*/  @!P3 IMAD.MOV R62, RZ, RZ, -R62 ;  /* 0x000000ffff3eb224 */ /* 0x000fe200078e0a3e */
[----:B------:R-:W-:Y:S01]  /*3420*/  ISETP.GT.U32.AND P3, PT, R6, R86, PT ;  /* 0x000000560600720c */ /* 0x000fe20003f64070 */
[----:B------:R-:W-:Y:S02]  /*3430*/  IMAD.MOV R3, RZ, RZ, -R3 ;  /* 0x000000ffff037224 */ /* 0x000fe400078e0a03 */
[----:B------:R-:W-:-:S04]  /*3440*/  IMAD.HI.U32 R5, R4, R13, RZ ;  /* 0x0000000d04057227 */ /* 0x000fc800078e00ff */
[----:B------:R-:W-:Y:S02]  /*3450*/  IMAD R104, R6, R3, R11 ;  /* 0x0000000306687224 */ /* 0x000fe400078e020b */
[----:B------:R-:W-:Y:S02]  /*3460*/  IMAD.MOV R5, RZ, RZ, -R5 ;  /* 0x000000ffff057224 */ /* 0x000fe400078e0a05 */
[----:B------:R-:W-:Y:S02]  /*3470*/  VIADD R11, R2, 0x44 ;  /* 0x00000044020b7836 */ /* 0x000fe40000000000 */
[----:B------:R-:W-:Y:S01]  /*3480*/  @!P2 IMAD.MOV R70, RZ, RZ, -R70 ;  /* 0x000000ffff46a224 */ /* 0x000fe200078e0a46 */
[C---:B------:R-:W-:Y:S01]  /*3490*/  ISETP.GT.U32.AND P2, PT, R6.reuse, R94, PT ;  /* 0x0000005e0600720c */ /* 0x040fe20003f44070 */
[C---:B------:R-:W-:Y:S01]  /*34a0*/  IMAD R100, R6.reuse, R5, R13 ;  /* 0x0000000506647224 */ /* 0x040fe200078e020d */
[----:B------:R-:W-:Y:S01]  /*34b0*/  IABS R7, R11 ;  /* 0x0000000b00077213 */ /* 0x000fe20000000000 */
[----:B------:R-:W-:Y:S01]  /*34c0*/  @!P5 IMAD.MOV R74, RZ, RZ, -R74 ;  /* 0x000000ffff4ad224 */ /* 0x000fe200078e0a4a */
[----:B------:R-:W-:Y:S01]  /*34d0*/  ISETP.GT.U32.AND P5, PT, R6, R104, PT ;  /* 0x000000680600720c */ /* 0x000fe20003fa4070 */
[----:B------:R-:W-:-:S02]  /*34e0*/  VIADD R13, R2, 0x45 ;  /* 0x00000045020d7836 */ /* 0x000fc40000000000 */
[--C-:B------:R-:W-:Y:S02]  /*34f0*/  @!P6 IMAD.IADD R98, R98, 0x1, -R6.reuse ;  /* 0x000000016262e824 */ /* 0x100fe400078e0a06 */
[--C-:B------:R-:W-:Y:S01]  /*3500*/  @!P1 IMAD.IADD R78, R78, 0x1, -R6.reuse ;  /* 0x000000014e4e9824 */ /* 0x100fe200078e0a06 */
[----:B------:R-:W-:Y:S01]  /*3510*/  ISETP.GE.AND P1, PT, R8, RZ, PT ;  /* 0x000000ff0800720c */ /* 0x000fe20003f26270 */
[----:B------:R-:W-:Y:S01]  /*3520*/  @!P3 IMAD.IADD R86, R86, 0x1, -R6 ;  /* 0x000000015656b824 */ /* 0x000fe200078e0a06 */
[----:B------:R-:W-:Y:S01]  /*3530*/  ISETP.GT.U32.AND P3, PT, R6, R100, PT ;  /* 0x000000640600720c */ /* 0x000fe20003f64070 */
[----:B------:R-:W-:Y:S01]  /*3540*/  IMAD.HI.U32 R3, R4, R7, RZ ;  /* 0x0000000704037227 */ /* 0x000fe200078e00ff */
[----:B------:R-:W-:Y:S02]  /*3550*/  ISETP.GT.U32.AND P6, PT, R6, R98, PT ;  /* 0x000000620600720c */ /* 0x000fe40003fc4070 */
[----:B------:R-:W-:Y:S01]  /*3560*/  IABS R9, R13 ;  /* 0x0000000d00097213 */ /* 0x000fe20000000000 */
[----:B------:R-:W-:-:S02]  /*3570*/  IMAD.MOV R3, RZ, RZ, -R3 ;  /* 0x000000ffff037224 */ /* 0x000fc400078e0a03 */
[----:B------:R-:W-:Y:S01]  /*3580*/  @!P2 IMAD.IADD R94, R94, 0x1, -R6 ;  /* 0x000000015e5ea824 */ /* 0x000fe200078e0a06 */
[----:B------:R-:W-:Y:S01]  /*3590*/  ISETP.GE.AND P2, PT, R12, RZ, PT ;  /* 0x000000ff0c00720c */ /* 0x000fe20003f46270 */
[----:B------:R-:W-:-:S04]  /*35a0*/  IMAD.HI.U32 R5, R4, R9, RZ ;  /* 0x0000000904057227 */ /* 0x000fc800078e00ff */
[--C-:B------:R-:W-:Y:S01]  /*35b0*/  @!P5 IMAD.IADD R104, R104, 0x1, -R6.reuse ;  /* 0x000000016868d824 */ /* 0x100fe200078e0a06 */
[----:B------:R-:W-:Y:S01]  /*35c0*/  ISETP.GE.AND P5, PT, R20, RZ, PT ;  /* 0x000000ff1400720c */ /* 0x000fe20003fa6270 */
[----:B------:R-:W-:Y:S02]  /*35d0*/  IMAD R96, R6, R3, R7 ;  /* 0x0000000306607224 */ /* 0x000fe400078e0207 */
[----:B------:R-:W-:Y:S02]  /*35e0*/  IMAD.MOV R5, RZ, RZ, -R5 ;  /* 0x000000ffff057224 */ /* 0x000fe400078e0a05 */
[----:B------:R-:W-:Y:S01]  /*35f0*/  @!P3 IMAD.IADD R100, R100, 0x1, -R6 ;  /* 0x000000016464b824 */ /* 0x000fe200078e0a06 */
[C---:B------:R-:W-:Y:S01]  /*3600*/  ISETP.GT.U32.AND P3, PT, R6.reuse, R104, PT ;  /* 0x000000680600720c */ /* 0x040fe20003f64070 */
[----:B------:R-:W-:Y:S01]  /*3610*/  @!P1 IMAD.MOV R94, RZ, RZ, -R94 ;  /* 0x000000ffff5e9224 */ /* 0x000fe200078e0a5e */
[----:B------:R-:W-:Y:S01]  /*3620*/  ISETP.GT.U32.AND P1, PT, R6, R96, PT ;  /* 0x000000600600720c */ /* 0x000fe20003f24070 */
[----:B------:R-:W-:Y:S01]  /*3630*/  @!P6 IMAD.IADD R98, R98, 0x1, -R6 ;  /* 0x000000016262e824 */ /* 0x000fe200078e0a06 */
[----:B------:R-:W-:Y:S01]  /*3640*/  ISETP.GE.AND P6, PT, R15, RZ, PT ;  /* 0x000000ff0f00720c */ /* 0x000fe20003fc6270 */
[----:B------:R-:W-:-:S02]  /*3650*/  IMAD R92, R6, R5, R9 ;  /* 0x00000005065c7224 */ /* 0x000fc400078e0209 */
[----:B------:R-:W-:Y:S02]  /*3660*/  @!P2 IMAD.MOV R98, RZ, RZ, -R98 ;  /* 0x000000ffff62a224 */ /* 0x000fe400078e0a62 */
[----:B------:R-:W-:Y:S01]  /*3670*/  @!P0 IMAD.MOV R86, RZ, RZ, -R86 ;  /* 0x000000ffff568224 */ /* 0x000fe200078e0a56 */
[----:B------:R-:W-:Y:S01]  /*3680*/  ISETP.GT.U32.AND P2, PT, R6, R92, PT ;  /* 0x0000005c0600720c */ /* 0x000fe20003f44070 */
[----:B------:R-:W-:Y:S01]  /*3690*/  VIADD R5, R2, 0x47 ;  /* 0x0000004702057836 */ /* 0x000fe20000000000 */
[----:B------:R-:W-:Y:S01]  /*36a0*/  ISETP.GT.U32.AND P0, PT, R6, R100, PT ;  /* 0x000000640600720c */ /* 0x000fe20003f04070 */
[--C-:B------:R-:W-:Y:S01]  /*36b0*/  @!P3 IMAD.IADD R104, R104, 0x1, -R6.reuse ;  /* 0x000000016868b824 */ /* 0x100fe200078e0a06 */
[----:B------:R-:W-:Y:S01]  /*36c0*/  ISETP.GE.AND P3, PT, R13, RZ, PT ;  /* 0x000000ff0d00720c */ /* 0x000fe20003f66270 */
[----:B------:R-:W-:Y:S01]  /*36d0*/  @!P1 IMAD.IADD R96, R96, 0x1, -R6 ;  /* 0x0000000160609824 */ /* 0x000fe200078e0a06 */
[----:B------:R-:W-:Y:S01]  /*36e0*/  IABS R9, R5 ;  /* 0x0000000500097213 */ /* 0x000fe20000000000 */
[----:B------:R-:W-:Y:S01]  /*36f0*/  VIADD R3, R2, 0x46 ;  /* 0x0000004602037836 */ /* 0x000fe20000000000 */
[----:B------:R-:W-:Y:S01]  /*3700*/  ISETP.GE.AND P1, PT, R5, RZ, PT ;  /* 0x000000ff0500720c */ /* 0x000fe20003f26270 */
[----:B------:R-:W-:Y:S01]  /*3710*/  @!P6 IMAD.MOV R104, RZ, RZ, -R104 ;  /* 0x000000ffff68e224 */ /* 0x000fe200078e0a68 */
[----:B------:R-:W-:Y:S01]  /*3720*/  ISETP.GT.U32.AND P6, PT, R6, R96, PT ;  /* 0x000000600600720c */ /* 0x000fe20003fc4070 */
[----:B------:R-:W-:Y:S01]  /*3730*/  @!P4 IMAD.MOV R78, RZ, RZ, -R78 ;  /* 0x000000ffff4ec224 */ /* 0x000fe200078e0a4e */
[----:B------:R-:W-:Y:S01]  /*3740*/  IABS R7, R3 ;  /* 0x0000000300077213 */ /* 0x000fe20000000000 */
[----:B------:R-:W-:Y:S01]  /*3750*/  @!P2 IMAD.IADD R92, R92, 0x1, -R6 ;  /* 0x000000015c5ca824 */ /* 0x000fe200078e0a06 */
[----:B------:R-:W-:Y:S01]  /*3760*/  ISETP.GE.AND P4, PT, R11, RZ, PT ;  /* 0x000000ff0b00720c */ /* 0x000fe20003f86270 */
[----:B------:R-:W-:-:S03]  /*3770*/  IMAD.HI.U32 R5, R4, R9, RZ ;  /* 0x0000000904057227 */ /* 0x000fc600078e00ff */
[----:B------:R-:W-:Y:S01]  /*3780*/  ISETP.GT.U32.AND P2, PT, R6, R92, PT ;  /* 0x0000005c0600720c */ /* 0x000fe20003f44070 */
[----:B------:R-:W-:Y:S01]  /*3790*/  @!P0 IMAD.IADD R100, R100, 0x1, -R6 ;  /* 0x0000000164648824 */ /* 0x000fe200078e0a06 */
[----:B------:R-:W-:Y:S01]  /*37a0*/  ISETP.GE.AND P0, PT, R3, RZ, PT ;  /* 0x000000ff0300720c */ /* 0x000fe20003f06270 */
[----:B------:R-:W-:-:S04]  /*37b0*/  IMAD.HI.U32 R3, R4, R7, RZ ;  /* 0x0000000704037227 */ /* 0x000fc800078e00ff */
[----:B------:R-:W-:Y:S02]  /*37c0*/  VIADD R8, R2, 0x48 ;  /* 0x0000004802087836 */ /* 0x000fe40000000000 */
[----:B------:R-:W-:Y:S02]  /*37d0*/  IMAD.MOV R5, RZ, RZ, -R5 ;  /* 0x000000ffff057224 */ /* 0x000fe400078e0a05 */
[----:B------:R-:W-:Y:S02]  /*37e0*/  IMAD.MOV R3, RZ, RZ, -R3 ;  /* 0x000000ffff037224 */ /* 0x000fe400078e0a03 */
[----:B------:R-:W-:Y:S01]  /*37f0*/  @!P5 IMAD.MOV R100, RZ, RZ, -R100 ;  /* 0x000000ffff64d224 */ /* 0x000fe200078e0a64 */
[----:B------:R-:W-:Y:S01]  /*3800*/  ISETP.GE.AND P5, PT, R8, RZ, PT ;  /* 0x000000ff0800720c */ /* 0x000fe20003fa6270 */
[----:B------:R-:W-:Y:S01]  /*3810*/  IMAD R84, R6, R5, R9 ;  /* 0x0000000506547224 */ /* 0x000fe200078e0209 */
[----:B------:R-:W-:Y:S01]  /*3820*/  IABS R8, R8 ;  /* 0x0000000800087213 */ /* 0x000fe20000000000 */
[----:B------:R-:W-:-:S02]  /*3830*/  @!P6 IMAD.IADD R96, R96, 0x1, -R6 ;  /* 0x000000016060e824 */ /* 0x000fc400078e0a06 */
[----:B------:R-:W-:Y:S02]  /*3840*/  IMAD R88, R6, R3, R7 ;  /* 0x0000000306587224 */ /* 0x000fe400078e0207 */
[----:B------:R-:W-:Y:S02]  /*3850*/  VIADD R3, R2, 0x49 ;  /* 0x0000004902037836 */ /* 0x000fe40000000000 */
[----:B------:R-:W-:Y:S01]  /*3860*/  @!P4 IMAD.MOV R96, RZ, RZ, -R96 ;  /* 0x000000ffff60c224 */ /* 0x000fe200078e0a60 */
[C---:B------:R-:W-:Y:S01]  /*3870*/  ISETP.GT.U32.AND P4, PT, R6.reuse, R84, PT ;  /* 0x000000540600720c */ /* 0x040fe20003f84070 */
[----:B------:R-:W-:Y:S01]  /*3880*/  IMAD.MOV.U32 R5, RZ, RZ, R8 ;  /* 0x000000ffff057224 */ /* 0x000fe200078e0008 */
[----:B------:R-:W-:Y:S01]  /*3890*/  ISETP.GT.U32.AND P6, PT, R6, R88, PT ;  /* 0x000000580600720c */ /* 0x000fe20003fc4070 */
[----:B------:R-:W-:Y:S01]  /*38a0*/  @!P2 IMAD.IADD R92, R92, 0x1, -R6 ;  /* 0x000000015c5ca824 */ /* 0x000fe200078e0a06 */
[----:B------:R-:W-:Y:S01]  /*38b0*/  ISETP.GE.AND P2, PT, R3, RZ, PT ;  /* 0x000000ff0300720c */ /* 0x000fe20003f46270 */
[----:B------:R-:W-:Y:S01]  /*38c0*/  VIADD R8, R2, 0x4a ;  /* 0x0000004a02087836 */ /* 0x000fe20000000000 */
[----:B------:R-:W-:Y:S01]  /*38d0*/  IABS R7, R3 ;  /* 0x0000000300077213 */ /* 0x000fe20000000000 */
[----:B------:R-:W-:-:S03]  /*38e0*/  IMAD.HI.U32 R3, R4, R5, RZ ;  /* 0x0000000504037227 */ /* 0x000fc600078e00ff */
[----:B------:R-:W-:Y:S01]  /*38f0*/  IABS R9, R8 ;  /* 0x0000000800097213 */ /* 0x000fe20000000000 */
[----:B------:R-:W-:Y:S02]  /*3900*/  IMAD.MOV R80, RZ, RZ, -R3 ;  /* 0x000000ffff507224 */ /* 0x000fe400078e0a03 */
[----:B------:R-:W-:-:S04]  /*3910*/  IMAD.HI.U32 R3, R4, R7, RZ ;  /* 0x0000000704037227 */ /* 0x000fc800078e00ff */
[--C-:B------:R-:W-:Y:S02]  /*3920*/  @!P4 IMAD.IADD R84, R84, 0x1, -R6.reuse ;  /* 0x000000015454c824 */ /* 0x100fe400078e0a06 */
[----:B------:R-:W-:Y:S02]  /*3930*/  IMAD.MOV R3, RZ, RZ, -R3 ;  /* 0x000000ffff037224 */ /* 0x000fe400078e0a03 */
[----:B------:R-:W-:Y:S01]  /*3940*/  @!P6 IMAD.IADD R88, R88, 0x1, -R6 ;  /* 0x000000015858e824 */ /* 0x000fe200078e0a06 */
[C---:B------:R-:W-:Y:S01]  /*3950*/  ISETP.GT.U32.AND P4, PT, R6.reuse, R84, PT ;  /* 0x000000540600720c */ /* 0x040fe20003f84070 */
[----:B------:R-:W-:Y:S02]  /*3960*/  IMAD R76, R6, R3, R7 ;  /* 0x00000003064c7224 */ /* 0x000fe400078e0207 */
[----:B------:R-:W-:Y:S01]  /*3970*/  IMAD.HI.U32 R3, R4, R9, RZ ;  /* 0x0000000904037227 */ /* 0x000fe200078e00ff */
[----:B------:R-:W-:-:S03]  /*3980*/  ISETP.GT.U32.AND P6, PT, R6, R88, PT ;  /* 0x000000580600720c */ /* 0x000fc60003fc4070 */
[----:B------:R-:W-:Y:S02]  /*3990*/  IMAD.MOV R3, RZ, RZ, -R3 ;  /* 0x000000ffff037224 */ /* 0x000fe400078e0a03 */
[----:B------:R-:W-:Y:S02]  /*39a0*/  VIADD R12, R2, 0x4b ;  /* 0x0000004b020c7836 */ /* 0x000fe40000000000 */
[----:B------:R-:W-:Y:S02]  /*39b0*/  IMAD R72, R6, R3, R9 ;  /* 0x0000000306487224 */ /* 0x000fe400078e0209 */
[----:B------:R-:W-:Y:S01]  /*39c0*/  @!P3 IMAD.MOV R92, RZ, RZ, -R92 ;  /* 0x000000ffff5cb224 */ /* 0x000fe200078e0a5c */
[----:B------:R-:W-:Y:S01]  /*39d0*/  ISETP.GE.AND P3, PT, R8, RZ, PT ;  /* 0x000000ff0800720c */ /* 0x000fe20003f66270 */
[--C-:B------:R-:W-:Y:S01]  /*39e0*/  @!P4 IMAD.IADD R84, R84, 0x1, -R6.reuse ;  /* 0x000000015454c824 */ /* 0x100fe200078e0a06 */
[----:B------:R-:W-:Y:S01]  /*39f0*/  IABS R11, R12 ;  /* 0x0000000c000b7213 */ /* 0x000fe20000000000 */
[----:B------:R-:W-:Y:S01]  /*3a00*/  VIADD R8, R2, 0x4c ;  /* 0x0000004c02087836 */ /* 0x000fe20000000000 */
[----:B------:R-:W-:Y:S01]  /*3a10*/  ISETP.GT.U32.AND P4, PT, R6, R72, PT ;  /* 0x000000480600720c */ /* 0x000fe20003f84070 */
[----:B------:R-:W-:-:S02]  /*3a20*/  @!P6 IMAD.IADD R88, R88, 0x1, -R6 ;  /* 0x000000015858e824 */ /* 0x000fc400078e0a06 */
[----:B------:R-:W-:Y:S01]  /*3a30*/  IMAD R80, R6, R80, R5 ;  /* 0x0000005006507224 */ /* 0x000fe200078e0205 */
[----:B------:R-:W-:Y:S01]  /*3a40*/  IABS R7, R8 ;  /* 0x0000000800077213 */ /* 0x000fe20000000000 */
[----:B------:R-:W-:-:S03]  /*3a50*/  IMAD.HI.U32 R5, R4, R11, RZ ;  /* 0x0000000b04057227 */ /* 0x000fc600078e00ff */
[C---:B------:R-:W-:Y:S01]  /*3a60*/  ISETP.GT.U32.AND P6, PT, R6.reuse, R80, PT ;  /* 0x000000500600720c */ /* 0x040fe20003fc4070 */
[----:B------:R-:W-:Y:S01]  /*3a70*/  @!P0 IMAD.MOV R88, RZ, RZ, -R88 ;  /* 0x000000ffff588224 */ /* 0x000fe200078e0a58 */
[----:B------:R-:W-:Y:S01]  /*3a80*/  ISETP.GT.U32.AND P0, PT, R6, R76, PT ;  /* 0x0000004c0600720c */ /* 0x000fe20003f04070 */
[----:B------:R-:W-:Y:S02]  /*3a90*/  IMAD.MOV R5, RZ, RZ, -R5 ;  /* 0x000000ffff057224 */ /* 0x000fe400078e0a05 */
[----:B------:R-:W-:Y:S02]  /*3aa0*/  VIADD R13, R2, 0x4d ;  /* 0x0000004d020d7836 */ /* 0x000fe40000000000 */
[----:B------:R-:W-:-:S04]  /*3ab0*/  IMAD.HI.U32 R3, R4, R7, RZ ;  /* 0x0000000704037227 */ /* 0x000fc800078e00ff */
[----:B------:R-:W-:Y:S01]  /*3ac0*/  IMAD R68, R6, R5, R11 ;  /* 0x0000000506447224 */ /* 0x000fe200078e020b */
[----:B------:R-:W-:Y:S01]  /*3ad0*/  IABS R5, R13 ;  /* 0x0000000d00057213 */ /* 0x000fe20000000000 */
[----:B------:R-:W-:Y:S02]  /*3ae0*/  @!P4 IMAD.IADD R72, R72, 0x1, -R6 ;  /* 0x000000014848c824 */ /* 0x000fe400078e0a06 */
[----:B------:R-:W-:Y:S02]  /*3af0*/  IMAD.MOV R3, RZ, RZ, -R3 ;  /* 0x000000ffff037224 */ /* 0x000fe400078e0a03 */
[----:B------:R-:W-:Y:S01]  /*3b00*/  @!P1 IMAD.MOV R84, RZ, RZ, -R84 ;  /* 0x000000ffff549224 */ /* 0x000fe200078e0a54 */
[C---:B------:R-:W-:Y:S01]  /*3b10*/  ISETP.GT.U32.AND P1, PT, R6.reuse, R72, PT ;  /* 0x000000480600720c */ /* 0x040fe20003f24070 */
[----:B------:R-:W-:Y:S02]  /*3b20*/  IMAD R64, R6, R3, R7 ;  /* 0x0000000306407224 */ /* 0x000fe400078e0207 */
[----:B------:R-:W-:-:S04]  /*3b30*/  IMAD.HI.U32 R3, R4, R5, RZ ;  /* 0x0000000504037227 */ /* 0x000fc800078e00ff */
[--C-:B------:R-:W-:Y:S02]  /*3b40*/  @!P0 IMAD.IADD R76, R76, 0x1, -R6.reuse ;  /* 0x000000014c4c8824 */ /* 0x100fe400078e0a06 */
[----:B------:R-:W-:Y:S02]  /*3b50*/  IMAD.MOV R3, RZ, RZ, -R3 ;  /* 0x000000ffff037224 */ /* 0x000fe400078e0a03 */
[--C-:B------:R-:W-:Y:S01]  /*3b60*/  @!P6 IMAD.IADD R80, R80, 0x1, -R6.reuse ;  /* 0x000000015050e824 */ /* 0x100fe200078e0a06 */
[C---:B------:R-:W-:Y:S01]  /*3b70*/  ISETP.GT.U32.AND P4, PT, R6.reuse, R76, PT ;  /* 0x0000004c0600720c */ /* 0x040fe20003f84070 */
[C---:B------:R-:W-:Y:S01]  /*3b80*/  IMAD R60, R6.reuse, R3, R5 ;  /* 0x00000003063c7224 */ /* 0x040fe200078e0205 */
[----:B------:R-:W-:Y:S01]  /*3b90*/  ISETP.GT.U32.AND P6, PT, R6, R68, PT ;  /* 0x000000440600720c */ /* 0x000fe20003fc4070 */
[----:B------:R-:W-:Y:S01]  /*3ba0*/  @!P1 IMAD.IADD R72, R72, 0x1, -R6 ;  /* 0x0000000148489824 */ /* 0x000fe200078e0a06 */
[----:B------:R-:W-:Y:S01]  /*3bb0*/  ISETP.GT.U32.AND P0, PT, R6, R80, PT ;  /* 0x000000500600720c */ /* 0x000fe20003f04070 */
[----:B------:R-:W-:Y:S01]  /*3bc0*/  VIADD R15, R2, 0x4e ;  /* 0x0000004e020f7836 */ /* 0x000fe20000000000 */
[----:B------:R-:W-:Y:S01]  /*3bd0*/  ISETP.GT.U32.AND P1, PT, R6, R60, PT ;  /* 0x0000003c0600720c */ /* 0x000fe20003f24070 */
[----:B------:R-:W-:-:S02]  /*3be0*/  VIADD R17, R2, 0x4f ;  /* 0x0000004f02117836 */ /* 0x000fc40000000000 */
[----:B------:R-:W-:Y:S01]  /*3bf0*/  @!P3 IMAD.MOV R72, RZ, RZ, -R72 ;  /* 0x000000ffff48b224 */ /* 0x000fe200078e0a48 */
[----:B------:R-:W-:Y:S01]  /*3c00*/  IABS R7, R15 ;  /* 0x0000000f00077213 */ /* 0x000fe20000000000 */
[----:B------:R-:W-:Y:S01]  /*3c10*/  VIADD R19, R2, 0x61 ;  /* 0x0000006102137836 */ /* 0x000fe20000000000 */
[----:B------:R-:W-:Y:S01]  /*3c20*/  IABS R9, R17 ;  /* 0x0000001100097213 */ /* 0x000fe20000000000 */
[----:B------:R-:W-:Y:S01]  /*3c30*/  @!P4 IMAD.IADD R76, R76, 0x1, -R6 ;  /* 0x000000014c4cc824 */ /* 0x000fe200078e0a06 */
[----:B------:R-:W-:Y:S01]  /*3c40*/  ISETP.GE.AND P4, PT, R12, RZ, PT ;  /* 0x000000ff0c00720c */ /* 0x000fe20003f86270 */
[----:B------:R-:W-:Y:S01]  /*3c50*/  VIADD R12, R2, 0x50 ;  /* 0x00000050020c7836 */ /* 0x000fe20000000000 */
[----:B------:R-:W-:Y:S01]  /*3c60*/  ISETP.GE.AND P3, PT, R15, RZ, PT ;  /* 0x000000ff0f00720c */ /* 0x000fe20003f66270 */
[----:B------:R-:W-:-:S03]  /*3c70*/  IMAD.HI.U32 R3, R4, R7, RZ ;  /* 0x0000000704037227 */ /* 0x000fc600078e00ff */
[----:B------:R-:W-:Y:S01]  /*3c80*/  IABS R11, R12 ;  /* 0x0000000c000b7213 */ /* 0x000fe20000000000 */
[--C-:B------:R-:W-:Y:S01]  /*3c90*/  @!P0 IMAD.IADD R80, R80, 0x1, -R6.reuse ;  /* 0x0000000150508824 */ /* 0x100fe200078e0a06 */
[----:B------:R-:W-:Y:S01]  /*3ca0*/  ISETP.GT.U32.AND P0, PT, R6, R64, PT ;  /* 0x000000400600720c */ /* 0x000fe20003f04070 */
[--C-:B------:R-:W-:Y:S02]  /*3cb0*/  @!P1 IMAD.IADD R60, R60, 0x1, -R6.reuse ;  /* 0x000000013c3c9824 */ /* 0x100fe400078e0a06 */
[----:B------:R-:W-:Y:S02]  /*3cc0*/  IMAD.MOV R3, RZ, RZ, -R3 ;  /* 0x000000ffff037224 */ /* 0x000fe400078e0a03 */
[----:B------:R-:W-:Y:S02]  /*3cd0*/  @!P6 IMAD.IADD R68, R68, 0x1, -R6 ;  /* 0x000000014444e824 */ /* 0x000fe400078e0a06 */
[----:B------:R-:W-:Y:S01]  /*3ce0*/  @!P5 IMAD.MOV R80, RZ, RZ, -R80 ;  /* 0x000000ffff50d224 */ /* 0x000fe200078e0a50 */
[C---:B------:R-:W-:Y:S01]  /*3cf0*/  ISETP.GT.U32.AND P5, PT, R6.reuse, R60, PT ;  /* 0x0000003c0600720c */ /* 0x040fe20003fa4070 */
[C---:B------:R-:W-:Y:S01]  /*3d00*/  IMAD R56, R6.reuse, R3, R7 ;  /* 0x0000000306387224 */ /* 0x040fe200078e0207 */
[----:B------:R-:W-:Y:S01]  /*3d10*/  ISETP.GT.U32.AND P6, PT, R6, R68, PT ;  /* 0x000000440600720c */ /* 0x000fe20003fc4070 */
[----:B------:R-:W-:-:S04]  /*3d20*/  IMAD.HI.U32 R3, R4, R11, RZ ;  /* 0x0000000b04037227 */ /* 0x000fc800078e00ff */
[----:B------:R-:W-:Y:S02]  /*3d30*/  IMAD.MOV R3, RZ, RZ, -R3 ;  /* 0x000000ffff037224 */ /* 0x000fe400078e0a03 */
[----:B------:R-:W-:-:S04]  /*3d40*/  IMAD.HI.U32 R5, R4, R9, RZ ;  /* 0x0000000904057227 */ /* 0x000fc800078e00ff */
[----:B------:R-:W-:Y:S02]  /*3d50*/  IMAD R48, R6, R3, R11 ;  /* 0x0000000306307224 */ /* 0x000fe400078e020b */
[----:B------:R-:W-:Y:S02]  /*3d60*/  IMAD.MOV R5, RZ, RZ, -R5 ;  /* 0x000000ffff057224 */ /* 0x000fe400078e0a05 */
[--C-:B------:R-:W-:Y:S01]  /*3d70*/  @!P5 IMAD.IADD R60, R60, 0x1, -R6.reuse ;  /* 0x000000013c3cd824 */ /* 0x100fe200078e0a06 */
[----:B------:R-:W-:Y:S01]  /*3d80*/  ISETP.GT.U32.AND P5, PT, R6, R48, PT ;  /* 0x000000300600720c */ /* 0x000fe20003fa4070 */
[----:B------:R-:W-:Y:S01]  /*3d90*/  @!P6 IMAD.IADD R68, R68, 0x1, -R6 ;  /* 0x000000014444e824 */ /* 0x000fe200078e0a06 */
[----:B------:R-:W-:Y:S01]  /*3da0*/  ISETP.GE.AND P6, PT, R8, RZ, PT ;  /* 0x000000ff0800720c */ /* 0x000fe20003fc6270 */
[----:B------:R-:W-:Y:S02]  /*3db0*/  IMAD R52, R6, R5, R9 ;  /* 0x0000000506347224 */ /* 0x000fe400078e0209 */
[----:B------:R-:W-:-:S02]  /*3dc0*/  VIADD R8, R2, 0x51 ;  /* 0x0000005102087836 */ /* 0x000fc40000000000 */
[----:B------:R-:W-:Y:S01]  /*3dd0*/  @!P0 IMAD.IADD R64, R64, 0x1, -R6 ;  /* 0x0000000140408824 */ /* 0x000fe200078e0a06 */
[----:B------:R-:W-:Y:S01]  /*3de0*/  ISETP.GE.AND P0, PT, R13, RZ, PT ;  /* 0x000000ff0d00720c */ /* 0x000fe20003f06270 */
[----:B------:R-:W-:Y:S01]  /*3df0*/  @!P4 IMAD.MOV R68, RZ, RZ, -R68 ;  /* 0x000000ffff44c224 */ /* 0x000fe200078e0a44 */
[----:B------:R-:W-:Y:S01]  /*3e00*/  ISETP.GT.U32.AND P4, PT, R6, R52, PT ;  /* 0x000000340600720c */ /* 0x000fe20003f84070 */
[----:B------:R-:W-:Y:S01]  /*3e10*/  VIADD R13, R2, 0x52 ;  /* 0x00000052020d7836 */ /* 0x000fe20000000000 */
[----:B------:R-:W-:Y:S01]  /*3e20*/  IABS R5, R8 ;  /* 0x0000000800057213 */ /* 0x000fe20000000000 */
[----:B------:R-:W-:Y:S01]  /*3e30*/  @!P2 IMAD.MOV R76, RZ, RZ, -R76 ;  /* 0x000000ffff4ca224 */ /* 0x000fe200078e0a4c */
        /* <DEDUP_REMOVED lines=8> */
[--C-:B------:R-:W-:Y:S02]  /*3ec0*/  @!P4 IMAD.IADD R52, R52, 0x1, -R6.reuse ;  /* 0x000000013434c824 */ /* 0x100fe400078e0a06 */
[----:B------:R-:W-:Y:S02]  /*3ed0*/  IMAD.MOV R3, RZ, RZ, -R3 ;  /* 0x000000ffff037224 */ /* 0x000fe400078e0a03 */
[--C-:B------:R-:W-:Y:S01]  /*3ee0*/  @!P1 IMAD.IADD R64, R64, 0x1, -R6.reuse ;  /* 0x0000000140409824 */ /* 0x100fe200078e0a06 */
[----:B------:R-:W-:Y:S01]  /*3ef0*/  ISETP.GT.U32.AND P4, PT, R6, R52, PT ;  /* 0x000000340600720c */ /* 0x000fe20003f84070 */
[----:B------:R-:W-:Y:S01]  /*3f00*/  @!P2 IMAD.IADD R56, R56, 0x1, -R6 ;  /* 0x000000013838a824 */ /* 0x000fe200078e0a06 */
[----:B------:R-:W-:Y:S01]  /*3f10*/  ISETP.GE.AND P2, PT, R12, RZ, PT ;  /* 0x000000ff0c00720c */ /* 0x000fe20003f46270 */
[C---:B------:R-:W-:Y:S01]  /*3f20*/  IMAD R40, R6.reuse, R3, R7 ;  /* 0x0000000306287224 */ /* 0x040fe200078e0207 */
[----:B------:R-:W-:Y:S01]  /*3f30*/  ISETP.GE.AND P1, PT, R17, RZ, PT ;  /* 0x000000ff1100720c */ /* 0x000fe20003f26270 */
[----:B------:R-:W-:Y:S01]  /*3f40*/  @!P6 IMAD.MOV R64, RZ, RZ, -R64 ;  /* 0x000000ffff40e224 */ /* 0x000fe200078e0a40 */
[----:B------:R-:W-:Y:S01]  /*3f50*/  ISETP.GT.U32.AND P6, PT, R6, R56, PT ;  /* 0x000000380600720c */ /* 0x000fe20003fc4070 */
[----:B------:R-:W-:Y:S01]  /*3f60*/  @!P5 IMAD.IADD R48, R48, 0x1, -R6 ;  /* 0x000000013030d824 */ /* 0x000fe200078e0a06 */
[----:B------:R-:W-:Y:S01]  /*3f70*/  ISETP.GT.U32.AND P5, PT, R6, R40, PT ;  /* 0x000000280600720c */ /* 0x000fe20003fa4070 */
[----:B------:R-:W-:-:S02]  /*3f80*/  VIADD R12, R2, 0x53 ;  /* 0x00000053020c7836 */ /* 0x000fc40000000000 */
[----:B------:R-:W-:Y:S02]  /*3f90*/  VIADD R15, R2, 0x54 ;  /* 0x00000054020f7836 */ /* 0x000fe40000000000 */
[----:B------:R-:W-:Y:S01]  /*3fa0*/  @!P4 IMAD.IADD R52, R52, 0x1, -R6 ;  /* 0x000000013434c824 */ /* 0x000fe200078e0a06 */
[----:B------:R-:W-:Y:S01]  /*3fb0*/  IABS R9, R12 ;  /* 0x0000000c00097213 */ /* 0x000fe20000000000 */
[----:B------:R-:W-:Y:S01]  /*3fc0*/  IMAD R44, R6, R44, R5 ;  /* 0x0000002c062c7224 */ /* 0x000fe200078e0205 */
[----:B------:R-:W-:Y:S01]  /*3fd0*/  ISETP.GE.AND P4, PT, R8, RZ, PT ;  /* 0x000000ff0800720c */ /* 0x000fe20003f86270 */
[----:B------:R-:W-:Y:S01]  /*3fe0*/  VIADD R8, R2, 0x55 ;  /* 0x0000005502087836 */ /* 0x000fe20000000000 */
[----:B------:R-:W-:Y:S01]  /*3ff0*/  IABS R11, R15 ;  /* 0x0000000f000b7213 */ /* 0x000fe20000000000 */
[----:B------:R-:W-:-:S03]  /*4000*/  IMAD.HI.U32 R3, R4, R9, RZ ;  /* 0x0000000904037227 */ /* 0x000fc600078e00ff */
[----:B------:R-:W-:Y:S01]  /*4010*/  IABS R7, R8 ;  /* 0x0000000800077213 */ /* 0x000fe20000000000 */
[--C-:B------:R-:W-:Y:S01]  /*4020*/  @!P6 IMAD.IADD R56, R56, 0x1, -R6.reuse ;  /* 0x000000013838e824 */ /* 0x100fe200078e0a06 */
[----:B------:R-:W-:Y:S01]  /*4030*/  ISETP.GT.U32.AND P6, PT, R6, R44, PT ;  /* 0x0000002c0600720c */ /* 0x000fe20003fc4070 */
[----:B------:R-:W-:Y:S02]  /*4040*/  @!P5 IMAD.IADD R40, R40, 0x1, -R6 ;  /* 0x000000012828d824 */ /* 0x000fe400078e0a06 */
[----:B------:R-:W-:Y:S02]  /*4050*/  IMAD.MOV R3, RZ, RZ, -R3 ;  /* 0x000000ffff037224 */ /* 0x000fe400078e0a03 */
[----:B------:R-:W-:-:S04]  /*4060*/  IMAD.HI.U32 R5, R4, R11, RZ ;  /* 0x0000000b04057227 */ /* 0x000fc800078e00ff */
[----:B------:R-:W-:Y:S01]  /*4070*/  @!P3 IMAD.MOV R56, RZ, RZ, -R56 ;  /* 0x000000ffff38b224 */ /* 0x000fe200078e0a38 */
[C---:B------:R-:W-:Y:S01]  /*4080*/  ISETP.GT.U32.AND P3, PT, R6.reuse, R40, PT ;  /* 0x000000280600720c */ /* 0x040fe20003f64070 */
[----:B------:R-:W-:Y:S02]  /*4090*/  IMAD R36, R6, R3, R9 ;  /* 0x0000000306247224 */ /* 0x000fe400078e0209 */
[----:B------:R-:W-:-:S03]  /*40a0*/  IMAD.HI.U32 R3, R4, R7, RZ ;  /* 0x0000000704037227 */ /* 0x000fc600078e00ff */
[C---:B------:R-:W-:Y:S01]  /*40b0*/  ISETP.GT.U32.AND P5, PT, R6.reuse, R36, PT ;  /* 0x000000240600720c */ /* 0x040fe20003fa4070 */
[----:B------:R-:W-:Y:S02]  /*40c0*/  IMAD.MOV R5, RZ, RZ, -R5 ;  /* 0x000000ffff057224 */ /* 0x000fe400078e0a05 */
[----:B------:R-:W-:Y:S02]  /*40d0*/  IMAD.MOV R3, RZ, RZ, -R3 ;  /* 0x000000ffff037224 */ /* 0x000fe400078e0a03 */
[C---:B------:R-:W-:Y:S02]  /*40e0*/  IMAD R32, R6.reuse, R5, R11 ;  /* 0x0000000506207224 */ /* 0x040fe400078e020b */
[C---:B------:R-:W-:Y:S02]  /*40f0*/  IMAD R28, R6.reuse, R3, R7 ;  /* 0x00000003061c7224 */ /* 0x040fe400078e0207 */
[----:B------:R-:W-:Y:S01]  /*4100*/  @!P2 IMAD.MOV R48, RZ, RZ, -R48 ;  /* 0x000000ffff30a224 */ /* 0x000fe200078e0a30 */
[----:B------:R-:W-:Y:S01]  /*4110*/  ISETP.GT.U32.AND P2, PT, R6, R32, PT ;  /* 0x000000200600720c */ /* 0x000fe20003f44070 */
[--C-:B------:R-:W-:Y:S01]  /*4120*/  @!P6 IMAD.IADD R44, R44, 0x1, -R6.reuse ;  /* 0x000000012c2ce824 */ /* 0x100fe200078e0a06 */
[----:B------:R-:W-:Y:S01]  /*4130*/  ISETP.GE.AND P6, PT, R13, RZ, PT ;  /* 0x000000ff0d00720c */ /* 0x000fe20003fc6270 */
[----:B------:R-:W-:Y:S01]  /*4140*/  @!P3 IMAD.IADD R40, R40, 0x1, -R6 ;  /* 0x000000012828b824 */ /* 0x000fe200078e0a06 */
        /* <DEDUP_REMOVED lines=8> */
[----:B------:R-:W-:Y:S01]  /*41d0*/  @!P2 IMAD.IADD R32, R32, 0x1, -R6 ;  /* 0x000000012020a824 */ /* 0x000fe200078e0a06 */
[----:B------:R-:W-:Y:S01]  /*41e0*/  ISETP.GT.U32.AND P2, PT, R6, R36, PT ;  /* 0x000000240600720c */ /* 0x000fe20003f44070 */
[----:B------:R-:W-:Y:S01]  /*41f0*/  IMAD.HI.U32 R3, R4, R5, RZ ;  /* 0x0000000504037227 */ /* 0x000fe200078e00ff */
[----:B------:R-:W-:-:S03]  /*4200*/  IABS R7, R9 ;  /* 0x0000000900077213 */ /* 0x000fc60000000000 */
[----:B------:R-:W-:Y:S02]  /*4210*/  @!P3 IMAD.IADD R28, R28, 0x1, -R6 ;  /* 0x000000011c1cb824 */ /* 0x000fe400078e0a06 */
[----:B------:R-:W-:Y:S02]  /*4220*/  IMAD.MOV R3, RZ, RZ, -R3 ;  /* 0x000000ffff037224 */ /* 0x000fe400078e0a03 */
[----:B------:R-:W-:Y:S01]  /*4230*/  VIADD R8, R2, 0x58 ;  /* 0x0000005802087836 */ /* 0x000fe20000000000 */
[C---:B------:R-:W-:Y:S01]  /*4240*/  ISETP.GT.U32.AND P3, PT, R6.reuse, R28, PT ;  /* 0x0000001c0600720c */ /* 0x040fe20003f64070 */
[----:B------:R-:W-:Y:S02]  /*4250*/  IMAD R24, R6, R3, R5 ;  /* 0x0000000306187224 */ /* 0x000fe400078e0205 */
[----:B------:R-:W-:Y:S01]  /*4260*/  IMAD.HI.U32 R3, R4, R7, RZ ;  /* 0x0000000704037227 */ /* 0x000fe200078e00ff */
[----:B------:R-:W-:-:S03]  /*4270*/  IABS R5, R8 ;  /* 0x0000000800057213 */ /* 0x000fc60000000000 */
        /* <DEDUP_REMOVED lines=11> */
[----:B------:R-:W-:Y:S01]  /*4330*/  IMAD.HI.U32 R3, R4, R5, RZ ;  /* 0x0000000504037227 */ /* 0x000fe200078e00ff */
[----:B------:R-:W-:-:S03]  /*4340*/  IABS R7, R11 ;  /* 0x0000000b00077213 */ /* 0x000fc60000000000 */
[--C-:B------:R-:W-:Y:S02]  /*4350*/  @!P2 IMAD.IADD R24, R24, 0x1, -R6.reuse ;  /* 0x000000011818a824 */ /* 0x100fe400078e0a06 */
[----:B------:R-:W-:Y:S02]  /*4360*/  IMAD.MOV R3, RZ, RZ, -R3 ;  /* 0x000000ffff037224 */ /* 0x000fe400078e0a03 */
[----:B------:R-:W-:Y:S01]  /*4370*/  @!P3 IMAD.IADD R20, R20, 0x1, -R6 ;  /* 0x000000011414b824 */ /* 0x000fe200078e0a06 */
[C---:B------:R-:W-:Y:S01]  /*4380*/  ISETP.GT.U32.AND P2, PT, R6.reuse, R24, PT ;  /* 0x000000180600720c */ /* 0x040fe20003f44070 */
[C---:B------:R-:W-:Y:S02]  /*4390*/  IMAD R166, R6.reuse, R3, R5 ;  /* 0x0000000306a67224 */ /* 0x040fe400078e0205 */
[----:B------:R-:W-:Y:S01]  /*43a0*/  @!P1 IMAD.MOV R52, RZ, RZ, -R52 ;  /* 0x000000ffff349224 */ /* 0x000fe200078e0a34 */
[----:B------:R-:W-:Y:S01]  /*43b0*/  ISETP.GT.U32.AND P3, PT, R6, R20, PT ;  /* 0x000000140600720c */ /* 0x000fe20003f64070 */
[----:B------:R-:W-:Y:S01]  /*43c0*/  IMAD.HI.U32 R3, R4, R7, RZ ;  /* 0x0000000704037227 */ /* 0x000fe200078e00ff */
[----:B------:R-:W-:-:S03]  /*43d0*/  ISETP.GE.AND P1, PT, R12, RZ, PT ;  /* 0x000000ff0c00720c */ /* 0x000fc60003f26270 */
[----:B------:R-:W-:Y:S02]  /*43e0*/  VIADD R12, R2, 0x5a ;  /* 0x0000005a020c7836 */ /* 0x000fe40000000000 */
[----:B------:R-:W-:Y:S02]  /*43f0*/  IMAD.MOV R3, RZ, RZ, -R3 ;  /* 0x000000ffff037224 */ /* 0x000fe400078e0a03 */
[--C-:B------:R-:W-:Y:S01]  /*4400*/  @!P4 IMAD.IADD R32, R32, 0x1, -R6.reuse ;  /* 0x000000012020c824 */ /* 0x100fe200078e0a06 */
[----:B------:R-:W-:Y:S01]  /*4410*/  ISETP.GE.AND P4, PT, R9, RZ, PT ;  /* 0x000000ff0900720c */ /* 0x000fe20003f86270 */
[--C-:B------:R-:W-:Y:S01]  /*4420*/  @!P2 IMAD.IADD R24, R24, 0x1, -R6.reuse ;  /* 0x000000011818a824 */ /* 0x100fe200078e0a06 */
[----:B------:R-:W-:Y:S01]  /*4430*/  IABS R9, R12 ;  /* 0x0000000c00097213 */ /* 0x000fe20000000000 */
[----:B------:R-:W-:Y:S01]  /*4440*/  @!P3 IMAD.IADD R20, R20, 0x1, -R6 ;  /* 0x000000011414b824 */ /* 0x000fe200078e0a06 */
[----:B------:R-:W-:Y:S01]  /*4450*/  ISETP.GE.AND P2, PT, R12, RZ, PT ;  /* 0x000000ff0c00720c */ /* 0x000fe20003f46270 */
[----:B------:R-:W-:-:S02]  /*4460*/  IMAD R12, R6, R3, R7 ;  /* 0x00000003060c7224 */ /* 0x000fc400078e0207 */
[----:B------:R-:W-:Y:S01]  /*4470*/  @!P6 IMAD.MOV R40, RZ, RZ, -R40 ;  /* 0x000000ffff28e224 */ /* 0x000fe200078e0a28 */
[----:B------:R-:W-:Y:S01]  /*4480*/  ISETP.GE.AND P6, PT, R13, RZ, PT ;  /* 0x000000ff0d00720c */ /* 0x000fe20003fc6270 */
[----:B------:R-:W-:Y:S01]  /*4490*/  @!P0 IMAD.MOV R32, RZ, RZ, -R32 ;  /* 0x000000ffff208224 */ /* 0x000fe200078e0a20 */
[----:B------:R-:W-:Y:S01]  /*44a0*/  ISETP.GT.U32.AND P3, PT, R6, R12, PT ;  /* 0x0000000c0600720c */ /* 0x000fe20003f64070 */
[----:B------:R-:W-:Y:S01]  /*44b0*/  VIADD R13, R2, 0x5b ;  /* 0x0000005b020d7836 */ /* 0x000fe20000000000 */
[----:B------:R-:W-:Y:S01]  /*44c0*/  ISETP.GT.U32.AND P0, PT, R6, R166, PT ;  /* 0x000000a60600720c */ /* 0x000fe20003f04070 */
[----:B------:R-:W-:-:S03]  /*44d0*/  IMAD.HI.U32 R5, R4, R9, RZ ;  /* 0x0000000904057227 */ /* 0x000fc600078e00ff */
[----:B------:R-:W-:Y:S01]  /*44e0*/  IABS R7, R13 ;  /* 0x0000000d00077213 */ /* 0x000fe20000000000 */
[----:B------:R-:W-:Y:S02]  /*44f0*/  IMAD.MOV R5, RZ, RZ, -R5 ;  /* 0x000000ffff057224 */ /* 0x000fe400078e0a05 */
[----:B------:R-:W-:Y:S01]  /*4500*/  @!P1 IMAD.MOV R36, RZ, RZ, -R36 ;  /* 0x000000ffff249224 */ /* 0x000fe200078e0a24 */
[----:B------:R-:W-:Y:S01]  /*4510*/  ISETP.GE.AND P1, PT, R8, RZ, PT ;  /* 0x000000ff0800720c */ /* 0x000fe20003f26270 */
[----:B------:R-:W-:-:S04]  /*4520*/  IMAD.HI.U32 R3, R4, R7, RZ ;  /* 0x0000000704037227 */ /* 0x000fc800078e00ff */
[--C-:B------:R-:W-:Y:S02]  /*4530*/  @!P3 IMAD.IADD R12, R12, 0x1, -R6.reuse ;  /* 0x000000010c0cb824 */ /* 0x100fe400078e0a06 */
[----:B------:R-:W-:Y:S02]  /*4540*/  @!P0 IMAD.IADD R166, R166, 0x1, -R6 ;  /* 0x00000001a6a68824 */ /* 0x000fe400078e0a06 */
[C---:B------:R-:W-:Y:S01]  /*4550*/  IMAD R8, R6.reuse, R5, R9 ;  /* 0x0000000506087224 */ /* 0x040fe200078e0209 */
[C---:B------:R-:W-:Y:S01]  /*4560*/  ISETP.GT.U32.AND P3, PT, R6.reuse, R12, PT ;  /* 0x0000000c0600720c */ /* 0x040fe20003f64070 */
[----:B------:R-:W-:Y:S01]  /*4570*/  IMAD.MOV R164, RZ, RZ, -R3 ;  /* 0x000000ffffa47224 */ /* 0x000fe200078e0a03 */
[----:B------:R-:W-:Y:S01]  /*4580*/  ISETP.GT.U32.AND P0, PT, R6, R166, PT ;  /* 0x000000a60600720c */ /* 0x000fe20003f04070 */
[----:B------:R-:W-:Y:S02]  /*4590*/  VIADD R5, R2, 0x5c ;  /* 0x0000005c02057836 */ /* 0x000fe40000000000 */
[----:B------:R-:W-:Y:S01]  /*45a0*/  @!P6 IMAD.MOV R24, RZ, RZ, -R24 ;  /* 0x000000ffff18e224 */ /* 0x000fe200078e0a18 */
[C---:B------:R-:W-:Y:S01]  /*45b0*/  ISETP.GT.U32.AND P6, PT, R6.reuse, R8, PT ;  /* 0x000000080600720c */ /* 0x040fe20003fc4070 */
[----:B------:R-:W-:Y:S01]  /*45c0*/  IMAD R164, R6, R164, R7 ;  /* 0x000000a406a47224 */ /* 0x000fe200078e0207 */
[----:B------:R-:W-:Y:S01]  /*45d0*/  IABS R9, R5 ;  /* 0x0000000500097213 */ /* 0x000fe20000000000 */
[----:B------:R-:W-:Y:S01]  /*45e0*/  @!P5 IMAD.MOV R28, RZ, RZ, -R28 ;  /* 0x000000ffff1cd224 */ /* 0x000fe200078e0a1c */
[----:B------:R-:W-:Y:S01]  /*45f0*/  ISETP.GE.AND P5, PT, R11, RZ, PT ;  /* 0x000000ff0b00720c */ /* 0x000fe20003fa6270 */
[----:B------:R-:W-:-:S02]  /*4600*/  VIADD R15, R2, 0x5d ;  /* 0x0000005d020f7836 */ /* 0x000fc40000000000 */
[----:B------:R-:W-:Y:S01]  /*4610*/  @!P3 IMAD.IADD R12, R12, 0x1, -R6 ;  /* 0x000000010c0cb824 */ /* 0x000fe200078e0a06 */
[----:B------:R-:W-:Y:S01]  /*4620*/  ISETP.GT.U32.AND P3, PT, R6, R164, PT ;  /* 0x000000a40600720c */ /* 0x000fe20003f64070 */
[----:B------:R-:W-:Y:S01]  /*4630*/  IMAD.HI.U32 R3, R4, R9, RZ ;  /* 0x0000000904037227 */ /* 0x000fe200078e00ff */
[----:B------:R-:W-:-:S03]  /*4640*/  IABS R11, R15 ;  /* 0x0000000f000b7213 */ /* 0x000fc60000000000 */
[--C-:B------:R-:W-:Y:S01]  /*4650*/  @!P0 IMAD.IADD R166, R166, 0x1, -R6.reuse ;  /* 0x00000001a6a68824 */ /* 0x100fe200078e0a06 */
[----:B------:R-:W-:Y:S01]  /*4660*/  ISETP.GE.AND P0, PT, R5, RZ, PT ;  /* 0x000000ff0500720c */ /* 0x000fe20003f06270 */
[----:B------:R-:W-:Y:S02]  /*4670*/  @!P6 IMAD.IADD R8, R8, 0x1, -R6 ;  /* 0x000000010808e824 */ /* 0x000fe400078e0a06 */
[----:B------:R-:W-:Y:S02]  /*4680*/  IMAD.MOV R3, RZ, RZ, -R3 ;  /* 0x000000ffff037224 */ /* 0x000fe400078e0a03 */
[----:B------:R-:W-:Y:S01]  /*4690*/  @!P1 IMAD.MOV R166, RZ, RZ, -R166 ;  /* 0x000000ffffa69224 */ /* 0x000fe200078e0aa6 */
[----:B------:R-:W-:Y:S01]  /*46a0*/  ISETP.GE.AND P1, PT, R15, RZ, PT ;  /* 0x000000ff0f00720c */ /* 0x000fe20003f26270 */
[C---:B------:R-:W-:Y:S01]  /*46b0*/  IMAD R162, R6.reuse, R3, R9 ;  /* 0x0000000306a27224 */ /* 0x040fe200078e0209 */
[----:B------:R-:W-:Y:S01]  /*46c0*/  ISETP.GT.U32.AND P6, PT, R6, R8, PT ;  /* 0x000000080600720c */ /* 0x000fe20003fc4070 */
[----:B------:R-:W-:-:S02]  /*46d0*/  VIADD R15, R2, 0x5f ;  /* 0x0000005f020f7836 */ /* 0x000fc40000000000 */
[----:B------:R-:W-:Y:S02]  /*46e0*/  @!P3 IMAD.IADD R164, R164, 0x1, -R6 ;  /* 0x00000001a4a4b824 */ /* 0x000fe400078e0a06 */
[----:B------:R-:W-:Y:S01]  /*46f0*/  IMAD.HI.U32 R5, R4, R11, RZ ;  /* 0x0000000b04057227 */ /* 0x000fe200078e00ff */
[----:B------:R-:W-:Y:S02]  /*4700*/  IABS R9, R15 ;  /* 0x0000000f00097213 */ /* 0x000fe40000000000 */
[C---:B------:R-:W-:Y:S01]  /*4710*/  ISETP.GT.U32.AND P3, PT, R6.reuse, R164, PT ;  /* 0x000000a40600720c */ /* 0x040fe20003f64070 */
[----:B------:R-:W-:Y:S01]  /*4720*/  @!P5 IMAD.MOV R12, RZ, RZ, -R12 ;  /* 0x000000ffff0cd224 */ /* 0x000fe200078e0a0c */
[C---:B------:R-:W-:Y:S01]  /*4730*/  ISETP.GT.U32.AND P5, PT, R6.reuse, R162, PT ;  /* 0x000000a20600720c */ /* 0x040fe20003fa4070 */
[----:B------:R-:W-:Y:S02]  /*4740*/  IMAD.MOV R5, RZ, RZ, -R5 ;  /* 0x000000ffff057224 */ /* 0x000fe400078e0a05 */
[----:B------:R-:W-:Y:S01]  /*4750*/  @!P4 IMAD.MOV R20, RZ, RZ, -R20 ;  /* 0x000000ffff14c224 */ /* 0x000fe200078e0a14 */
[----:B------:R-:W-:Y:S01]  /*4760*/  ISETP.GE.AND P4, PT, R13, RZ, PT ;  /* 0x000000ff0d00720c */ /* 0x000fe20003f86270 */
[----:B------:R-:W-:Y:S01]  /*4770*/  IMAD R22, R6, R5, R11 ;  /* 0x0000000506167224 */ /* 0x000fe200078e020b */
[----:B------:R-:W-:Y:S01]  /*4780*/  IABS R13, R19 ;  /* 0x00000013000d7213 */ /* 0x000fe20000000000 */
[----:B------:R-:W-:-:S04]  /*4790*/  IMAD.HI.U32 R5, R4, R9, RZ ;  /* 0x0000000904057227 */ /* 0x000fc800078e00ff */
[----:B------:R-:W-:Y:S02]  /*47a0*/  VIADD R3, R2, 0x5e ;  /* 0x0000005e02037836 */ /* 0x000fe40000000000 */
[--C-:B------:R-:W-:Y:S02]  /*47b0*/  @!P6 IMAD.IADD R8, R8, 0x1, -R6.reuse ;  /* 0x000000010808e824 */ /* 0x100fe400078e0a06 */
[----:B------:R-:W-:Y:S01]  /*47c0*/  IMAD.MOV R5, RZ, RZ, -R5 ;  /* 0x000000ffff057224 */ /* 0x000fe200078e0a05 */
[----:B------:R-:W-:Y:S01]  /*47d0*/  IABS R7, R3 ;  /* 0x0000000300077213 */ /* 0x000fe20000000000 */
[----:B------:R-:W-:Y:S01]  /*47e0*/  @!P5 IMAD.IADD R162, R162, 0x1, -R6 ;  /* 0x00000001a2a2d824 */ /* 0x000fe200078e0a06 */
[----:B------:R-:W-:Y:S01]  /*47f0*/  ISETP.GE.AND P6, PT, R3, RZ, PT ;  /* 0x000000ff0300720c */ /* 0x000fe20003fc6270 */
[----:B------:R-:W-:Y:S01]  /*4800*/  @!P2 IMAD.MOV R8, RZ, RZ, -R8 ;  /* 0x000000ffff08a224 */ /* 0x000fe200078e0a08 */
[----:B------:R-:W-:Y:S01]  /*4810*/  ISETP.GT.U32.AND P2, PT, R6, R22, PT ;  /* 0x000000160600720c */ /* 0x000fe20003f44070 */
[----:B------:R-:W-:Y:S01]  /*4820*/  @!P3 IMAD.IADD R164, R164, 0x1, -R6 ;  /* 0x00000001a4a4b824 */ /* 0x000fe200078e0a06 */
[C---:B------:R-:W-:Y:S01]  /*4830*/  ISETP.GT.U32.AND P5, PT, R6.reuse, R162, PT ;  /* 0x000000a20600720c */ /* 0x040fe20003fa4070 */
[----:B------:R-:W-:Y:S01]  /*4840*/  IMAD R46, R6, R5, R9 ;  /* 0x00000005062e7224 */ /* 0x000fe200078e0209 */
[----:B------:R-:W-:Y:S01]  /*4850*/  ISETP.GE.AND P3, PT, R15, RZ, PT ;  /* 0x000000ff0f00720c */ /* 0x000fe20003f66270 */
[----:B------:R-:W-:-:S02]  /*4860*/  @!P4 IMAD.MOV R164, RZ, RZ, -R164 ;  /* 0x000000ffffa4c224 */ /* 0x000fc400078e0aa4 */
[----:B------:R-:W-:Y:S01]  /*4870*/  VIADD R17, R2, 0x60 ;  /* 0x0000006002117836 */ /* 0x000fe20000000000 */
[----:B------:R-:W-:Y:S01]  /*4880*/  ISETP.GT.U32.AND P4, PT, R6, R46, PT ;  /* 0x0000002e0600720c */ /* 0x000fe20003f84070 */
[----:B------:R-:W-:-:S03]  /*4890*/  IMAD.HI.U32 R3, R4, R7, RZ ;  /* 0x0000000704037227 */ /* 0x000fc600078e00ff */
[----:B------:R-:W-:Y:S01]  /*48a0*/  IABS R11, R17 ;  /* 0x00000011000b7213 */ /* 0x000fe20000000000 */
[----:B------:R-:W-:Y:S02]  /*48b0*/  IMAD.MOV R34, RZ, RZ, -R3 ;  /* 0x000000ffff227224 */ /* 0x000fe400078e0a03 */
[----:B------:R-:W-:-:S04]  /*48c0*/  IMAD.HI.U32 R5, R4, R13, RZ ;  /* 0x0000000d04057227 */ /* 0x000fc800078e00ff */
[----:B------:R-:W-:Y:S02]  /*48d0*/  IMAD R34, R6, R34, R7 ;  /* 0x0000002206227224 */ /* 0x000fe400078e0207 */
[----:B------:R-:W-:Y:S02]  /*48e0*/  VIADD R15, R2, 0x62 ;  /* 0x00000062020f7836 */ /* 0x000fe40000000000 */
[----:B------:R-:W-:Y:S02]  /*48f0*/  @!P2 IMAD.IADD R22, R22, 0x1, -R6 ;  /* 0x000000011616a824 */ /* 0x000fe400078e0a06 */
[----:B------:R-:W-:Y:S02]  /*4900*/  IMAD.MOV R5, RZ, RZ, -R5 ;  /* 0x000000ffff057224 */ /* 0x000fe400078e0a05 */
[----:B------:R-:W-:Y:S01]  /*4910*/  IMAD.HI.U32 R3, R4, R11, RZ ;  /* 0x0000000b04037227 */ /* 0x000fe200078e00ff */
[----:B------:R-:W-:-:S03]  /*4920*/  ISETP.GT.U32.AND P2, PT, R6, R22, PT ;  /* 0x000000160600720c */ /* 0x000fc60003f44070 */
[--C-:B------:R-:W-:Y:S01]  /*4930*/  @!P5 IMAD.IADD R162, R162, 0x1, -R6.reuse ;  /* 0x00000001a2a2d824 */ /* 0x100fe200078e0a06 */
[C---:B------:R-:W-:Y:S01]  /*4940*/  ISETP.GT.U32.AND P5, PT, R6.reuse, R34, PT ;  /* 0x000000220600720c */ /* 0x040fe20003fa4070 */
[----:B------:R-:W-:Y:S01]  /*4950*/  IMAD R66, R6, R5, R13 ;  /* 0x0000000506427224 */ /* 0x000fe200078e020d */
[----:B------:R-:W-:Y:S01]  /*4960*/  IABS R5, R15 ;  /* 0x0000000f00057213 */ /* 0x000fe20000000000 */
[----:B------:R-:W-:Y:S02]  /*4970*/  @!P4 IMAD.IADD R46, R46, 0x1, -R6 ;  /* 0x000000012e2ec824 */ /* 0x000fe400078e0a06 */
[----:B------:R-:W-:Y:S02]  /*4980*/  IMAD.MOV R3, RZ, RZ, -R3 ;  /* 0x000000ffff037224 */ /* 0x000fe400078e0a03 */
[----:B------:R-:W-:Y:S01]  /*4990*/  VIADD R13, R2, 0x64 ;  /* 0x00000064020d7836 */ /* 0x000fe20000000000 */
[C---:B------:R-:W-:Y:S01]  /*49a0*/  ISETP.GT.U32.AND P4, PT, R6.reuse, R46, PT ;  /* 0x0000002e0600720c */ /* 0x040fe20003f84070 */
[----:B------:R-:W-:-:S02]  /*49b0*/  IMAD R58, R6, R3, R11 ;  /* 0x00000003063a7224 */ /* 0x000fc400078e020b */
[----:B------:R-:W-:Y:S01]  /*49c0*/  IMAD.HI.U32 R3, R4, R5, RZ ;  /* 0x0000000504037227 */ /* 0x000fe200078e00ff */
[----:B------:R-:W-:-:S03]  /*49d0*/  IABS R9, R13 ;  /* 0x0000000d00097213 */ /* 0x000fc60000000000 */
[----:B------:R-:W-:Y:S02]  /*49e0*/  IMAD.MOV R3, RZ, RZ, -R3 ;  /* 0x000000ffff037224 */ /* 0x000fe400078e0a03 */
[--C-:B------:R-:W-:Y:S02]  /*49f0*/  @!P5 IMAD.IADD R34, R34, 0x1, -R6.reuse ;  /* 0x000000012222d824 */ /* 0x100fe400078e0a06 */
[----:B------:R-:W-:Y:S01]  /*4a00*/  @!P2 IMAD.IADD R22, R22, 0x1, -R6 ;  /* 0x000000011616a824 */ /* 0x000fe200078e0a06 */
[C---:B------:R-:W-:Y:S01]  /*4a10*/  ISETP.GT.U32.AND P2, PT, R6.reuse, R58, PT ;  /* 0x0000003a0600720c */ /* 0x040fe20003f44070 */
[C---:B------:R-:W-:Y:S01]  /*4a20*/  IMAD R82, R6.reuse, R3, R5 ;  /* 0x0000000306527224 */ /* 0x040fe200078e0205 */
[C---:B------:R-:W-:Y:S01]  /*4a30*/  ISETP.GT.U32.AND P5, PT, R6.reuse, R34, PT ;  /* 0x000000220600720c */ /* 0x040fe20003fa4070 */
[----:B------:R-:W-:Y:S01]  /*4a40*/  @!P1 IMAD.MOV R22, RZ, RZ, -R22 ;  /* 0x000000ffff169224 */ /* 0x000fe200078e0a16 */
[----:B------:R-:W-:Y:S01]  /*4a50*/  ISETP.GT.U32.AND P1, PT, R6, R66, PT ;  /* 0x000000420600720c */ /* 0x000fe20003f24070 */
[----:B------:R-:W-:Y:S01]  /*4a60*/  @!P4 IMAD.IADD R46, R46, 0x1, -R6 ;  /* 0x000000012e2ec824 */ /* 0x000fe200078e0a06 */
[----:B------:R-:W-:Y:S01]  /*4a70*/  ISETP.GT.U32.AND P4, PT, R6, R82, PT ;  /* 0x000000520600720c */ /* 0x000fe20003f84070 */
[----:B------:R-:W-:-:S02]  /*4a80*/  VIADD R11, R2, 0x63 ;  /* 0x00000063020b7836 */ /* 0x000fc40000000000 */
[----:B------:R-:W-:-:S03]  /*4a90*/  IMAD.HI.U32 R5, R4, R9, RZ ;  /* 0x0000000904057227 */ /* 0x000fc600078e00ff */
[----:B------:R-:W-:Y:S01]  /*4aa0*/  IABS R7, R11 ;  /* 0x0000000b00077213 */ /* 0x000fe20000000000 */
[--C-:B------:R-:W-:Y:S02]  /*4ab0*/  @!P2 IMAD.IADD R58, R58, 0x1, -R6.reuse ;  /* 0x000000013a3aa824 */ /* 0x100fe400078e0a06 */
[--C-:B------:R-:W-:Y:S01]  /*4ac0*/  @!P5 IMAD.IADD R34, R34, 0x1, -R6.reuse ;  /* 0x000000012222d824 */ /* 0x100fe200078e0a06 */
[----:B------:R-:W-:Y:S01]  /*4ad0*/  ISETP.GE.AND P5, PT, R19, RZ, PT ;  /* 0x000000ff1300720c */ /* 0x000fe20003fa6270 */
[--C-:B------:R-:W-:Y:S01]  /*4ae0*/  @!P1 IMAD.IADD R66, R66, 0x1, -R6.reuse ;  /* 0x0000000142429824 */ /* 0x100fe200078e0a06 */
[----:B------:R-:W-:Y:S01]  /*4af0*/  ISETP.GT.U32.AND P2, PT, R6, R58, PT ;  /* 0x0000003a0600720c */ /* 0x000fe20003f44070 */
[----:B------:R-:W-:Y:S01]  /*4b00*/  @!P4 IMAD.IADD R82, R82, 0x1, -R6 ;  /* 0x000000015252c824 */ /* 0x000fe200078e0a06 */
[----:B------:R-:W-:Y:S01]  /*4b10*/  ISETP.GE.AND P1, PT, R15, RZ, PT ;  /* 0x000000ff0f00720c */ /* 0x000fe20003f26270 */
[----:B------:R-:W-:Y:S01]  /*4b20*/  @!P6 IMAD.MOV R34, RZ, RZ, -R34 ;  /* 0x000000ffff22e224 */ /* 0x000fe200078e0a22 */
[----:B------:R-:W-:Y:S01]  /*4b30*/  ISETP.GT.U32.AND P6, PT, R6, R66, PT ;  /* 0x000000420600720c */ /* 0x000fe20003fc4070 */
[----:B------:R-:W-:Y:S01]  /*4b40*/  IMAD.HI.U32 R3, R4, R7, RZ ;  /* 0x0000000704037227 */ /* 0x000fe200078e00ff */
[----:B------:R-:W-:-:S03]  /*4b50*/  ISETP.GT.U32.AND P4, PT, R6, R82, PT ;  /* 0x000000520600720c */ /* 0x000fc60003f84070 */
[----:B------:R-:W-:Y:S02]  /*4b60*/  IMAD.MOV R3, RZ, RZ, -R3 ;  /* 0x000000ffff037224 */ /* 0x000fe400078e0a03 */
[----:B------:R-:W-:Y:S02]  /*4b70*/  IMAD.MOV R5, RZ, RZ, -R5 ;  /* 0x000000ffff057224 */ /* 0x000fe400078e0a05 */
[C---:B------:R-:W-:Y:S02]  /*4b80*/  IMAD R90, R6.reuse, R3, R7 ;  /* 0x00000003065a7224 */ /* 0x040fe400078e0207 */
[----:B------:R-:W-:Y:S02]  /*4b90*/  IMAD R102, R6, R5, R9 ;  /* 0x0000000506667224 */ /* 0x000fe400078e0209 */
[----:B------:R-:W-:Y:S01]  /*4ba0*/  @!P0 IMAD.MOV R162, RZ, RZ, -R162 ;  /* 0x000000ffffa28224 */ /* 0x000fe200078e0aa2 */
[----:B------:R-:W-:Y:S01]  /*4bb0*/  ISETP.GE.AND P0, PT, R17, RZ, PT ;  /* 0x000000ff1100720c */ /* 0x000fe20003f06270 */
[--C-:B------:R-:W-:Y:S01]  /*4bc0*/  @!P6 IMAD.IADD R66, R66, 0x1, -R6.reuse ;  /* 0x000000014242e824 */ /* 0x100fe200078e0a06 */
[----:B------:R-:W-:Y:S01]  /*4bd0*/  ISETP.GT.U32.AND P6, PT, R6, R90, PT ;  /* 0x0000005a0600720c */ /* 0x000fe20003fc4070 */
[----:B------:R-:W-:Y:S01]  /*4be0*/  @!P4 IMAD.IADD R82, R82, 0x1, -R6 ;  /* 0x000000015252c824 */ /* 0x000fe200078e0a06 */
[----:B------:R-:W-:Y:S01]  /*4bf0*/  ISETP.GT.U32.AND P4, PT, R6, R102, PT ;  /* 0x000000660600720c */ /* 0x000fe20003f84070 */
[----:B------:R-:W-:-:S02]  /*4c00*/  VIADD R3, R2, 0x65 ;  /* 0x0000006502037836 */ /* 0x000fc40000000000 */
[----:B------:R-:W-:Y:S01]  /*4c10*/  @!P2 IMAD.IADD R58, R58, 0x1, -R6 ;  /* 0x000000013a3aa824 */ /* 0x000fe200078e0a06 */
[----:B------:R-:W-:Y:S01]  /*4c20*/  ISETP.GE.AND P2, PT, R13, RZ, PT ;  /* 0x000000ff0d00720c */ /* 0x000fe20003f46270 */
[C---:B------:R-:W-:Y:S01]  /*4c30*/  VIADD R7, R2.reuse, 0x66 ;  /* 0x0000006602077836 */ /* 0x040fe20000000000 */
[----:B------:R-:W-:Y:S01]  /*4c40*/  IABS R5, R3 ;  /* 0x0000000300057213 */ /* 0x000fe20000000000 */
[----:B------:R-:W-:Y:S01]  /*4c50*/  @!P3 IMAD.MOV R46, RZ, RZ, -R46 ;  /* 0x000000ffff2eb224 */ /* 0x000fe200078e0a2e */
[----:B------:R-:W-:Y:S01]  /*4c60*/  ISETP.GE.AND P3, PT, R11, RZ, PT ;  /* 0x000000ff0b00720c */ /* 0x000fe20003f66270 */
[----:B------:R-:W-:Y:S01]  /*4c70*/  @!P0 IMAD.MOV R58, RZ, RZ, -R58 ;  /* 0x000000ffff3a8224 */ /* 0x000fe200078e0a3a */
[----:B------:R-:W-:Y:S01]  /*4c80*/  ISETP.GE.AND P0, PT, R3, RZ, PT ;  /* 0x000000ff0300720c */ /* 0x000fe20003f06270 */
[----:B------:R-:W-:Y:S01]  /*4c90*/  @!P5 IMAD.MOV R66, RZ, RZ, -R66 ;  /* 0x000000ffff42d224 */ /* 0x000fe200078e0a42 */
[----:B------:R-:W-:Y:S01]  /*4ca0*/  ISETP.GE.AND P5, PT, R7, RZ, PT ;  /* 0x000000ff0700720c */ /* 0x000fe20003fa6270 */
[----:B------:R-:W-:Y:S01]  /*4cb0*/  VIADD R11, R2, 0x67 ;  /* 0x00000067020b7836 */ /* 0x000fe20000000000 */
[----:B------:R-:W-:Y:S01]  /*4cc0*/  IABS R7, R7 ;  /* 0x0000000700077213 */ /* 0x000fe20000000000 */
[----:B------:R-:W-:-:S02]  /*4cd0*/  @!P6 IMAD.IADD R90, R90, 0x1, -R6 ;  /* 0x000000015a5ae824 */ /* 0x000fc400078e0a06 */
[----:B------:R-:W-:Y:S01]  /*4ce0*/  @!P4 IMAD.IADD R102, R102, 0x1, -R6 ;  /* 0x000000016666c824 */ /* 0x000fe200078e0a06 */
[----:B------:R-:W-:Y:S01]  /*4cf0*/  IABS R9, R11 ;  /* 0x0000000b00097213 */ /* 0x000fe20000000000 */
[----:B------:R-:W-:Y:S01]  /*4d00*/  IMAD.HI.U32 R3, R4, R5, RZ ;  /* 0x0000000504037227 */ /* 0x000fe200078e00ff */
[C---:B------:R-:W-:Y:S02]  /*4d10*/  ISETP.GT.U32.AND P6, PT, R6.reuse, R90, PT ;  /* 0x0000005a0600720c */ /* 0x040fe40003fc4070 */
[----:B------:R-:W-:Y:S01]  /*4d20*/  ISETP.GT.U32.AND P4, PT, R6, R102, PT ;  /* 0x000000660600720c */ /* 0x000fe20003f84070 */
[----:B------:R-:W-:Y:S02]  /*4d30*/  IMAD.MOV R106, RZ, RZ, -R3 ;  /* 0x000000ffff6a7224 */ /* 0x000fe400078e0a03 */
[----:B------:R-:W-:-:S04]  /*4d40*/  IMAD.HI.U32 R3, R4, R7, RZ ;  /* 0x0000000704037227 */ /* 0x000fc800078e00ff */
[----:B------:R-:W-:Y:S02]  /*4d50*/  IMAD R106, R6, R106, R5 ;  /* 0x0000006a066a7224 */ /* 0x000fe400078e0205 */
[----:B------:R-:W-:-:S04]  /*4d60*/  IMAD.HI.U32 R5, R4, R9, RZ ;  /* 0x0000000904057227 */ /* 0x000fc800078e00ff */
[----:B------:R-:W-:Y:S02]  /*4d70*/  IMAD.MOV R160, RZ, RZ, -R3 ;  /* 0x000000ffffa07224 */ /* 0x000fe400078e0a03 */
[----:B------:R-:W-:Y:S02]  /*4d80*/  IMAD.MOV R5, RZ, RZ, -R5 ;  /* 0x000000ffff057224 */ /* 0x000fe400078e0a05 */
[----:B------:R-:W-:Y:S02]  /*4d90*/  IMAD R160, R6, R160, R7 ;  /* 0x000000a006a07224 */ /* 0x000fe400078e0207 */
[--C-:B------:R-:W-:Y:S01]  /*4da0*/  @!P6 IMAD.IADD R90, R90, 0x1, -R6.reuse ;  /* 0x000000015a5ae824 */ /* 0x100fe200078e0a06 */
[C---:B------:R-:W-:Y:S01]  /*4db0*/  ISETP.GT.U32.AND P6, PT, R6.reuse, R106, PT ;  /* 0x0000006a0600720c */ /* 0x040fe20003fc4070 */
[----:B------:R-:W-:Y:S02]  /*4dc0*/  IMAD R110, R6, R5, R9 ;  /* 0x00000005066e7224 */ /* 0x000fe400078e0209 */
[----:B------:R-:W-:Y:S01]  /*4dd0*/  @!P4 IMAD.IADD R102, R102, 0x1, -R6 ;  /* 0x000000016666c824 */ /* 0x000fe200078e0a06 */
[C---:B------:R-:W-:Y:S01]  /*4de0*/  ISETP.GT.U32.AND P4, PT, R6.reuse, R160, PT ;  /* 0x000000a00600720c */ /* 0x040fe20003f84070 */
[----:B------:R-:W-:Y:S01]  /*4df0*/  @!P3 IMAD.MOV R90, RZ, RZ, -R90 ;  /* 0x000000ffff5ab224 */ /* 0x000fe200078e0a5a */
[----:B------:R-:W-:Y:S01]  /*4e00*/  ISETP.GT.U32.AND P3, PT, R6, R110, PT ;  /* 0x0000006e0600720c */ /* 0x000fe20003f64070 */
[----:B------:R-:W-:-:S02]  /*4e10*/  VIADD R13, R2, 0x68 ;  /* 0x00000068020d7836 */ /* 0x000fc40000000000 */
[----:B------:R-:W-:Y:S01]  /*4e20*/  @!P1 IMAD.MOV R82, RZ, RZ, -R82 ;  /* 0x000000ffff529224 */ /* 0x000fe200078e0a52 */
[----:B------:R-:W-:Y:S01]  /*4e30*/  ISETP.GE.AND P1, PT, R11, RZ, PT ;  /* 0x000000ff0b00720c */ /* 0x000fe20003f26270 */
[----:B------:R-:W-:Y:S01]  /*4e40*/  VIADD R15, R2, 0x69 ;  /* 0x00000069020f7836 */ /* 0x000fe20000000000 */
[----:B------:R-:W-:Y:S01]  /*4e50*/  SHF.R.U32.HI R11, RZ, 0x6, R231 ;  /* 0x00000006ff0b7819 */ /* 0x000fe200000116e7 */
[----:B------:R-:W-:Y:S01]  /*4e60*/  @!P6 IMAD.IADD R106, R106, 0x1, -R6 ;  /* 0x000000016a6ae824 */ /* 0x000fe200078e0a06 */
[----:B------:R-:W-:Y:S01]  /*4e70*/  IABS R9, R13 ;  /* 0x0000000d00097213 */ /* 0x000fe20000000000 */
[----:B------:R-:W-:Y:S01]  /*4e80*/  @!P2 IMAD.MOV R102, RZ, RZ, -R102 ;  /* 0x000000ffff66a224 */ /* 0x000fe200078e0a66 */
[----:B------:R-:W-:Y:S01]  /*4e90*/  SGXT.U32 R3, R11, 0x1 ;  /* 0x000000010b03781a */ /* 0x000fe20000000000 */
[--C-:B------:R-:W-:Y:S01]  /*4ea0*/  @!P4 IMAD.IADD R160, R160, 0x1, -R6.reuse ;  /* 0x00000001a0a0c824 */ /* 0x100fe200078e0a06 */
[----:B------:R-:W-:Y:S01]  /*4eb0*/  IABS R11, R15 ;  /* 0x0000000f000b7213 */ /* 0x000fe20000000000 */
[----:B------:R-:W-:Y:S01]  /*4ec0*/  @!P3 IMAD.IADD R110, R110, 0x1, -R6 ;  /* 0x000000016e6eb824 */ /* 0x000fe200078e0a06 */
[----:B------:R-:W-:Y:S01]  /*4ed0*/  ISETP.GT.U32.AND P6, PT, R6, R106, PT ;  /* 0x0000006a0600720c */ /* 0x000fe20003fc4070 */
[----:B------:R-:W-:Y:S01]  /*4ee0*/  IMAD.HI.U32 R5, R4, R9, RZ ;  /* 0x0000000904057227 */ /* 0x000fe200078e00ff */
[----:B------:R-:W-:-:S02]  /*4ef0*/  ISETP.GT.U32.AND P4, PT, R6, R160, PT ;  /* 0x000000a00600720c */ /* 0x000fc40003f84070 */
[----:B------:R-:W-:Y:S01]  /*4f00*/  ISETP.GT.U32.AND P3, PT, R6, R110, PT ;  /* 0x0000006e0600720c */ /* 0x000fe20003f64070 */
[----:B------:R-:W-:Y:S01]  /*4f10*/  IMAD.HI.U32 R7, R4, R11, RZ ;  /* 0x0000000b04077227 */ /* 0x000fe200078e00ff */
[----:B------:R-:W-:Y:S02]  /*4f20*/  ISETP.GE.AND P2, PT, R13, RZ, PT ;  /* 0x000000ff0d00720c */ /* 0x000fe40003f46270 */
[----:B------:R-:W-:Y:S01]  /*4f30*/  LOP3.LUT R23, R3, 0x2, RZ, 0xfc, !PT ;  /* 0x0000000203177812 */ /* 0x000fe200078efcff */
[----:B------:R-:W-:Y:S02]  /*4f40*/  IMAD.MOV R5, RZ, RZ, -R5 ;  /* 0x000000ffff057224 */ /* 0x000fe400078e0a05 */
[----:B------:R-:W-:Y:S02]  /*4f50*/  IMAD.MOV R7, RZ, RZ, -R7 ;  /* 0x000000ffff077224 */ /* 0x000fe400078e0a07 */
[C---:B------:R-:W-:Y:S02]  /*4f60*/  IMAD R242, R6.reuse, R5, R9 ;  /* 0x0000000506f27224 */ /* 0x040fe400078e0209 */
[----:B------:R-:W-:-:S02]  /*4f70*/  IMAD R244, R6, R7, R11 ;  /* 0x0000000706f47224 */ /* 0x000fc400078e020b */
[--C-:B------:R-:W-:Y:S01]  /*4f80*/  @!P4 IMAD.IADD R160, R160, 0x1, -R6.reuse ;  /* 0x00000001a0a0c824 */ /* 0x100fe200078e0a06 */
[----:B------:R-:W-:Y:S01]  /*4f90*/  ISETP.GT.U32.AND P4, PT, R6, R242, PT ;  /* 0x000000f20600720c */ /* 0x000fe20003f84070 */
[--C-:B------:R-:W-:Y:S01]  /*4fa0*/  @!P3 IMAD.IADD R110, R110, 0x1, -R6.reuse ;  /* 0x000000016e6eb824 */ /* 0x100fe200078e0a06 */
[----:B------:R-:W-:Y:S01]  /*4fb0*/  ISETP.GT.U32.AND P3, PT, R6, R244, PT ;  /* 0x000000f40600720c */ /* 0x000fe20003f64070 */
[----:B------:R-:W-:Y:S01]  /*4fc0*/  @!P6 IMAD.IADD R106, R106, 0x1, -R6 ;  /* 0x000000016a6ae824 */ /* 0x000fe200078e0a06 */
[----:B------:R-:W-:Y:S01]  /*4fd0*/  ISETP.GE.AND P6, PT, R15, RZ, PT ;  /* 0x000000ff0f00720c */ /* 0x000fe20003fc6270 */
[C---:B------:R-:W-:Y:S02]  /*4fe0*/  VIADD R5, R2.reuse, 0x6a ;  /* 0x0000006a02057836 */ /* 0x040fe40000000000 */
[----:B------:R-:W-:Y:S02]  /*4ff0*/  @!P0 IMAD.MOV R106, RZ, RZ, -R106 ;  /* 0x000000ffff6a8224 */ /* 0x000fe400078e0a6a */
[----:B------:R-:W-:Y:S01]  /*5000*/  @!P5 IMAD.MOV R160, RZ, RZ, -R160 ;  /* 0x000000ffffa0d224 */ /* 0x000fe200078e0aa0 */
[----:B------:R-:W-:Y:S01]  /*5010*/  ISETP.GE.AND P0, PT, R5, RZ, PT ;  /* 0x000000ff0500720c */ /* 0x000fe20003f06270 */
[C---:B------:R-:W-:Y:S01]  /*5020*/  VIADD R7, R2.reuse, 0x6c ;  /* 0x0000006c02077836 */ /* 0x040fe20000000000 */
[----:B------:R-:W-:Y:S01]  /*5030*/  IABS R9, R5 ;  /* 0x0000000500097213 */ /* 0x000fe20000000000 */
[----:B------:R-:W-:-:S02]  /*5040*/  VIADD R5, R2, 0x6b ;  /* 0x0000006b02057836 */ /* 0x000fc40000000000 */
[--C-:B------:R-:W-:Y:S01]  /*5050*/  @!P4 IMAD.IADD R242, R242, 0x1, -R6.reuse ;  /* 0x00000001f2f2c824 */ /* 0x100fe200078e0a06 */
[----:B------:R-:W-:Y:S01]  /*5060*/  IABS R13, R7 ;  /* 0x00000007000d7213 */ /* 0x000fe20000000000 */
[----:B------:R-:W-:Y:S01]  /*5070*/  @!P3 IMAD.IADD R244, R244, 0x1, -R6 ;  /* 0x00000001f4f4b824 */ /* 0x000fe200078e0a06 */
[----:B------:R-:W-:Y:S01]  /*5080*/  ISETP.GE.AND P5, PT, R5, RZ, PT ;  /* 0x000000ff0500720c */ /* 0x000fe20003fa6270 */
[----:B------:R-:W-:Y:S01]  /*5090*/  @!P1 IMAD.MOV R110, RZ, RZ, -R110 ;  /* 0x000000ffff6e9224 */ /* 0x000fe200078e0a6e */
[----:B------:R-:W-:Y:S01]  /*50a0*/  IABS R11, R5 ;  /* 0x00000005000b7213 */ /* 0x000fe20000000000 */
[----:B------:R-:W-:Y:S01]  /*50b0*/  IMAD.HI.U32 R5, R4, R9, RZ ;  /* 0x0000000904057227 */ /* 0x000fe200078e00ff */
[C---:B------:R-:W-:Y:S02]  /*50c0*/  ISETP.GT.U32.AND P4, PT, R6.reuse, R242, PT ;  /* 0x000000f20600720c */ /* 0x040fe40003f84070 */
[----:B------:R-:W-:Y:S01]  /*50d0*/  ISETP.GT.U32.AND P3, PT, R6, R244, PT ;  /* 0x000000f40600720c */ /* 0x000fe20003f64070 */
[----:B------:R-:W-:Y:S01]  /*50e0*/  IMAD.MOV R158, RZ, RZ, -R5 ;  /* 0x000000ffff9e7224 */ /* 0x000fe200078e0a05 */
[----:B------:R-:W-:Y:S01]  /*50f0*/  ISETP.GE.AND P1, PT, R7, RZ, PT ;  /* 0x000000ff0700720c */ /* 0x000fe20003f26270 */
[----:B------:R-:W-:-:S04]  /*5100*/  IMAD.HI.U32 R5, R4, R11, RZ ;  /* 0x0000000b04057227 */ /* 0x000fc800078e00ff */
[----:B------:R-:W-:-:S04]  /*5110*/  IMAD.HI.U32 R7, R4, R13, RZ ;  /* 0x0000000d04077227 */ /* 0x000fc800078e00ff */
[----:B------:R-:W-:Y:S02]  /*5120*/  IMAD.MOV R5, RZ, RZ, -R5 ;  /* 0x000000ffff057224 */ /* 0x000fe400078e0a05 */
[----:B------:R-:W-:Y:S02]  /*5130*/  IMAD.MOV R7, RZ, RZ, -R7 ;  /* 0x000000ffff077224 */ /* 0x000fe400078e0a07 */
[----:B------:R-:W-:Y:S02]  /*5140*/  @!P4 IMAD.IADD R242, R242, 0x1, -R6 ;  /* 0x00000001f2f2c824 */ /* 0x000fe400078e0a06 */
[C---:B------:R-:W-:Y:S02]  /*5150*/  IMAD R252, R6.reuse, R5, R11 ;  /* 0x0000000506fc7224 */ /* 0x040fe400078e020b */
[C---:B------:R-:W-:Y:S02]  /*5160*/  IMAD R154, R6.reuse, R7, R13 ;  /* 0x00000007069a7224 */ /* 0x040fe400078e020d */
[----:B------:R-:W-:Y:S01]  /*5170*/  @!P2 IMAD.MOV R242, RZ, RZ, -R242 ;  /* 0x000000fffff2a224 */ /* 0x000fe200078e0af2 */
[----:B------:R-:W-:Y:S01]  /*5180*/  ISETP.GT.U32.AND P2, PT, R6, R252, PT ;  /* 0x000000fc0600720c */ /* 0x000fe20003f44070 */
[----:B------:R-:W-:-:S02]  /*5190*/  @!P3 IMAD.IADD R244, R244, 0x1, -R6 ;  /* 0x00000001f4f4b824 */ /* 0x000fc400078e0a06 */
[----:B------:R-:W-:Y:S02]  /*51a0*/  VIADD R5, R2, 0x6d ;  /* 0x0000006d02057836 */ /* 0x000fe40000000000 */
[----:B------:R-:W-:Y:S01]  /*51b0*/  @!P6 IMAD.MOV R244, RZ, RZ, -R244 ;  /* 0x000000fffff4e224 */ /* 0x000fe200078e0af4 */
[C---:B------:R-:W-:Y:S01]  /*51c0*/  ISETP.GT.U32.AND P6, PT, R6.reuse, R154, PT ;  /* 0x0000009a0600720c */ /* 0x040fe20003fc4070 */
[----:B------:R-:W-:Y:S01]  /*51d0*/  IMAD R158, R6, R158, R9 ;  /* 0x0000009e069e7224 */ /* 0x000fe200078e0209 */
[----:B------:R-:W-:Y:S01]  /*51e0*/  IABS R9, R5 ;  /* 0x0000000500097213 */ /* 0x000fe20000000000 */
[C---:B------:R-:W-:Y:S01]  /*51f0*/  VIADD R13, R2.reuse, 0x6e ;  /* 0x0000006e020d7836 */ /* 0x040fe20000000000 */
[----:B------:R-:W-:Y:S01]  /*5200*/  ISETP.GE.AND P3, PT, R5, RZ, PT ;  /* 0x000000ff0500720c */ /* 0x000fe20003f66270 */
[----:B------:R-:W-:Y:S01]  /*5210*/  VIADD R15, R2, 0x73 ;  /* 0x00000073020f7836 */ /* 0x000fe20000000000 */
[----:B------:R-:W-:Y:S01]  /*5220*/  ISETP.GT.U32.AND P4, PT, R6, R158, PT ;  /* 0x0000009e0600720c */ /* 0x000fe20003f84070 */
[----:B------:R-:W-:Y:S01]  /*5230*/  @!P2 IMAD.IADD R252, R252, 0x1, -R6 ;  /* 0x00000001fcfca824 */ /* 0x000fe200078e0a06 */
[----:B------:R-:W-:Y:S01]  /*5240*/  IABS R11, R13 ;  /* 0x0000000d000b7213 */ /* 0x000fe20000000000 */
[----:B------:R-:W-:-:S03]  /*5250*/  IMAD.HI.U32 R5, R4, R9, RZ ;  /* 0x0000000904057227 */ /* 0x000fc600078e00ff */
[----:B------:R-:W-:Y:S01]  /*5260*/  ISETP.GT.U32.AND P2, PT, R6, R252, PT ;  /* 0x000000fc0600720c */ /* 0x000fe20003f44070 */
[----:B------:R-:W-:Y:S02]  /*5270*/  @!P6 IMAD.IADD R154, R154, 0x1, -R6 ;  /* 0x000000019a9ae824 */ /* 0x000fe400078e0a06 */
[----:B------:R-:W-:Y:S02]  /*5280*/  IMAD.MOV R5, RZ, RZ, -R5 ;  /* 0x000000ffff057224 */ /* 0x000fe400078e0a05 */
[----:B------:R-:W-:Y:S01]  /*5290*/  IMAD.HI.U32 R7, R4, R11, RZ ;  /* 0x0000000b04077227 */ /* 0x000fe200078e00ff */
[----:B------:R-:W-:-:S03]  /*52a0*/  ISETP.GT.U32.AND P6, PT, R6, R154, PT ;  /* 0x0000009a0600720c */ /* 0x000fc60003fc4070 */
[----:B------:R-:W-:Y:S02]  /*52b0*/  IMAD R148, R6, R5, R9 ;  /* 0x0000000506947224 */ /* 0x000fe400078e0209 */
[----:B------:R-:W-:Y:S02]  /*52c0*/  IMAD.MOV R7, RZ, RZ, -R7 ;  /* 0x000000ffff077224 */ /* 0x000fe400078e0a07 */
[----:B------:R-:W-:Y:S02]  /*52d0*/  VIADD R5, R2, 0x6f ;  /* 0x0000006f02057836 */ /* 0x000fe40000000000 */
[--C-:B------:R-:W-:Y:S02]  /*52e0*/  @!P4 IMAD.IADD R158, R158, 0x1, -R6.reuse ;  /* 0x000000019e9ec824 */ /* 0x100fe400078e0a06 */
[----:B------:R-:W-:Y:S01]  /*52f0*/  IMAD R146, R6, R7, R11 ;  /* 0x0000000706927224 */ /* 0x000fe200078e020b */
[----:B------:R-:W-:Y:S01]  /*5300*/  IABS R7, R5 ;  /* 0x0000000500077213 */ /* 0x000fe20000000000 */
[----:B------:R-:W-:Y:S01]  /*5310*/  @!P2 IMAD.IADD R252, R252, 0x1, -R6 ;  /* 0x00000001fcfca824 */ /* 0x000fe200078e0a06 */
[----:B------:R-:W-:Y:S01]  /*5320*/  ISETP.GT.U32.AND P4, PT, R6, R158, PT ;  /* 0x0000009e0600720c */ /* 0x000fe20003f84070 */
[----:B------:R-:W-:Y:S01]  /*5330*/  VIADD R9, R2, 0x70 ;  /* 0x0000007002097836 */ /* 0x000fe20000000000 */
[----:B------:R-:W-:Y:S01]  /*5340*/  ISETP.GE.AND P2, PT, R5, RZ, PT ;  /* 0x000000ff0500720c */ /* 0x000fe20003f46270 */
[----:B------:R-:W-:-:S04]  /*5350*/  IMAD.HI.U32 R5, R4, R7, RZ ;  /* 0x0000000704057227 */ /* 0x000fc800078e00ff */
[----:B------:R-:W-:Y:S01]  /*5360*/  @!P6 IMAD.IADD R154, R154, 0x1, -R6 ;  /* 0x000000019a9ae824 */ /* 0x000fe200078e0a06 */
[----:B------:R-:W-:Y:S01]  /*5370*/  ISETP.GT.U32.AND P6, PT, R6, R146, PT ;  /* 0x000000920600720c */ /* 0x000fe20003fc4070 */
[----:B------:R-:W-:Y:S02]  /*5380*/  IMAD.MOV R5, RZ, RZ, -R5 ;  /* 0x000000ffff057224 */ /* 0x000fe400078e0a05 */
[----:B------:R-:W-:Y:S01]  /*5390*/  @!P5 IMAD.MOV R252, RZ, RZ, -R252 ;  /* 0x000000fffffcd224 */ /* 0x000fe200078e0afc */
[----:B------:R-:W-:Y:S01]  /*53a0*/  ISETP.GE.AND P5, PT, R9, RZ, PT ;  /* 0x000000ff0900720c */ /* 0x000fe20003fa6270 */
[----:B------:R-:W-:Y:S01]  /*53b0*/  VIADD R11, R2, 0x71 ;  /* 0x00000071020b7836 */ /* 0x000fe20000000000 */
[----:B------:R-:W-:Y:S01]  /*53c0*/  IABS R9, R9 ;  /* 0x0000000900097213 */ /* 0x000fe20000000000 */
[----:B------:R-:W-:Y:S02]  /*53d0*/  IMAD R144, R6, R5, R7 ;  /* 0x0000000506907224 */ /* 0x000fe400078e0207 */
[----:B------:R-:W-:Y:S01]  /*53e0*/  @!P4 IMAD.IADD R158, R158, 0x1, -R6 ;  /* 0x000000019e9ec824 */ /* 0x000fe200078e0a06 */
[----:B------:R-:W-:Y:S01]  /*53f0*/  IABS R7, R11 ;  /* 0x0000000b00077213 */ /* 0x000fe20000000000 */
[----:B------:R-:W-:Y:S01]  /*5400*/  @!P1 IMAD.MOV R154, RZ, RZ, -R154 ;  /* 0x000000ffff9a9224 */ /* 0x000fe200078e0a9a */
[----:B------:R-:W-:Y:S01]  /*5410*/  ISETP.GT.U32.AND P1, PT, R6, R144, PT ;  /* 0x000000900600720c */ /* 0x000fe20003f24070 */
[----:B------:R-:W-:Y:S01]  /*5420*/  IMAD.HI.U32 R5, R4, R9, RZ ;  /* 0x0000000904057227 */ /* 0x000fe200078e00ff */
[----:B------:R-:W-:-:S03]  /*5430*/  ISETP.GE.AND P4, PT, R13, RZ, PT ;  /* 0x000000ff0d00720c */ /* 0x000fc60003f86270 */
[----:B------:R-:W-:Y:S01]  /*5440*/  @!P0 IMAD.MOV R158, RZ, RZ, -R158 ;  /* 0x000000ffff9e8224 */ /* 0x000fe200078e0a9e */
[----:B------:R-:W-:Y:S01]  /*5450*/  ISETP.GT.U32.AND P0, PT, R6, R148, PT ;  /* 0x000000940600720c */ /* 0x000fe20003f04070 */
[----:B------:R-:W-:Y:S02]  /*5460*/  @!P6 IMAD.IADD R146, R146, 0x1, -R6 ;  /* 0x000000019292e824 */ /* 0x000fe400078e0a06 */
[----:B------:R-:W-:Y:S02]  /*5470*/  VIADD R13, R2, 0x72 ;  /* 0x00000072020d7836 */ /* 0x000fe40000000000 */
[----:B------:R-:W-:Y:S01]  /*5480*/  IMAD.MOV R142, RZ, RZ, -R5 ;  /* 0x000000ffff8e7224 */ /* 0x000fe200078e0a05 */
[----:B------:R-:W-:Y:S01]  /*5490*/  ISETP.GT.U32.AND P6, PT, R6, R146, PT ;  /* 0x000000920600720c */ /* 0x000fe20003fc4070 */
[----:B------:R-:W-:-:S04]  /*54a0*/  IMAD.HI.U32 R5, R4, R7, RZ ;  /* 0x0000000704057227 */ /* 0x000fc800078e00ff */
[----:B------:R-:W-:Y:S01]  /*54b0*/  IMAD R142, R6, R142, R9 ;  /* 0x0000008e068e7224 */ /* 0x000fe200078e0209 */
[----:B------:R-:W-:Y:S01]  /*54c0*/  IABS R9, R13 ;  /* 0x0000000d00097213 */ /* 0x000fe20000000000 */
[----:B------:R-:W-:Y:S02]  /*54d0*/  IMAD.MOV R5, RZ, RZ, -R5 ;  /* 0x000000ffff057224 */ /* 0x000fe400078e0a05 */
[----:B------:R-:W-:Y:S02]  /*54e0*/  @!P1 IMAD.IADD R144, R144, 0x1, -R6 ;  /* 0x0000000190909824 */ /* 0x000fe400078e0a06 */
[----:B------:R-:W-:Y:S01]  /*54f0*/  IMAD R140, R6, R5, R7 ;  /* 0x00000005068c7224 */ /* 0x000fe200078e0207 */
[----:B------:R-:W-:Y:S01]  /*5500*/  IABS R7, R15 ;  /* 0x0000000f00077213 */ /* 0x000fe20000000000 */
[----:B------:R-:W-:Y:S01]  /*5510*/  IMAD.HI.U32 R5, R4, R9, RZ ;  /* 0x0000000904057227 */ /* 0x000fe200078e00ff */
[----:B------:R-:W-:-:S03]  /*5520*/  ISETP.GT.U32.AND P1, PT, R6, R144, PT ;  /* 0x000000900600720c */ /* 0x000fc60003f24070 */
[--C-:B------:R-:W-:Y:S02]  /*5530*/  @!P0 IMAD.IADD R148, R148, 0x1, -R6.reuse ;  /* 0x0000000194948824 */ /* 0x100fe400078e0a06 */
[----:B------:R-:W-:Y:S02]  /*5540*/  IMAD.MOV R5, RZ, RZ, -R5 ;  /* 0x000000ffff057224 */ /* 0x000fe400078e0a05 */
[----:B------:R-:W-:Y:S01]  /*5550*/  @!P6 IMAD.IADD R146, R146, 0x1, -R6 ;  /* 0x000000019292e824 */ /* 0x000fe200078e0a06 */
[C---:B------:R-:W-:Y:S01]  /*5560*/  ISETP.GT.U32.AND P0, PT, R6.reuse, R148, PT ;  /* 0x000000940600720c */ /* 0x040fe20003f04070 */
[C---:B------:R-:W-:Y:S01]  /*5570*/  IMAD R138, R6.reuse, R5, R9 ;  /* 0x00000005068a7224 */ /* 0x040fe200078e0209 */
[----:B------:R-:W-:Y:S01]  /*5580*/  ISETP.GT.U32.AND P6, PT, R6, R140, PT ;  /* 0x0000008c0600720c */ /* 0x000fe20003fc4070 */
[----:B------:R-:W-:-:S04]  /*5590*/  IMAD.HI.U32 R5, R4, R7, RZ ;  /* 0x0000000704057227 */ /* 0x000fc800078e00ff */
[----:B------:R-:W-:Y:S02]  /*55a0*/  IMAD.MOV R5, RZ, RZ, -R5 ;  /* 0x000000ffff057224 */ /* 0x000fe400078e0a05 */
[--C-:B------:R-:W-:Y:S01]  /*55b0*/  @!P1 IMAD.IADD R144, R144, 0x1, -R6.reuse ;  /* 0x0000000190909824 */ /* 0x100fe200078e0a06 */
[C---:B------:R-:W-:Y:S01]  /*55c0*/  ISETP.GT.U32.AND P1, PT, R6.reuse, R138, PT ;  /* 0x0000008a0600720c */ /* 0x040fe20003f24070 */
[----:B------:R-:W-:Y:S02]  /*55d0*/  IMAD R136, R6, R5, R7 ;  /* 0x0000000506887224 */ /* 0x000fe400078e0207 */
[--C-:B------:R-:W-:Y:S01]  /*55e0*/  @!P0 IMAD.IADD R148, R148, 0x1, -R6.reuse ;  /* 0x0000000194948824 */ /* 0x100fe200078e0a06 */
[----:B------:R-:W-:Y:S01]  /*55f0*/  ISETP.GT.U32.AND P0, PT, R6, R142, PT ;  /* 0x0000008e0600720c */ /* 0x000fe20003f04070 */
[----:B------:R-:W-:Y:S01]  /*5600*/  @!P6 IMAD.IADD R140, R140, 0x1, -R6 ;  /* 0x000000018c8ce824 */ /* 0x000fe200078e0a06 */
[----:B------:R-:W-:Y:S01]  /*5610*/  ISETP.GE.AND P6, PT, R13, RZ, PT ;  /* 0x000000ff0d00720c */ /* 0x000fe20003fc6270 */
[----:B------:R-:W-:Y:S01]  /*5620*/  @!P2 IMAD.MOV R144, RZ, RZ, -R144 ;  /* 0x000000ffff90a224 */ /* 0x000fe200078e0a90 */
[C---:B------:R-:W-:Y:S01]  /*5630*/  ISETP.GT.U32.AND P2, PT, R6.reuse, R136, PT ;  /* 0x000000880600720c */ /* 0x040fe20003f44070 */
[----:B------:R-:W-:Y:S01]  /*5640*/  @!P4 IMAD.MOV R146, RZ, RZ, -R146 ;  /* 0x000000ffff92c224 */ /* 0x000fe200078e0a92 */
[----:B------:R-:W-:Y:S01]  /*5650*/  ISETP.GT.U32.AND P4, PT, R6, R140, PT ;  /* 0x0000008c0600720c */ /* 0x000fe20003f84070 */
[----:B------:R-:W-:-:S02]  /*5660*/  VIADD R5, R2, 0x74 ;  /* 0x0000007402057836 */ /* 0x000fc40000000000 */
[----:B------:R-:W-:Y:S02]  /*5670*/  @!P3 IMAD.MOV R148, RZ, RZ, -R148 ;  /* 0x000000ffff94b224 */ /* 0x000fe400078e0a94 */
[--C-:B------:R-:W-:Y:S02]  /*5680*/  @!P1 IMAD.IADD R138, R138, 0x1, -R6.reuse ;  /* 0x000000018a8a9824 */ /* 0x100fe400078e0a06 */
[--C-:B------:R-:W-:Y:S01]  /*5690*/  @!P0 IMAD.IADD R142, R142, 0x1, -R6.reuse ;  /* 0x000000018e8e8824 */ /* 0x100fe200078e0a06 */
[----:B------:R-:W-:Y:S01]  /*56a0*/  ISETP.GE.AND P0, PT, R11, RZ, PT ;  /* 0x000000ff0b00720c */ /* 0x000fe20003f06270 */
[----:B------:R-:W-:Y:S01]  /*56b0*/  VIADD R7, R2, 0x75 ;  /* 0x0000007502077836 */ /* 0x000fe20000000000 */
[----:B------:R-:W-:Y:S01]  /*56c0*/  IABS R11, R5 ;  /* 0x00000005000b7213 */ /* 0x000fe20000000000 */
[--C-:B------:R-:W-:Y:S01]  /*56d0*/  @!P2 IMAD.IADD R136, R136, 0x1, -R6.reuse ;  /* 0x000000018888a824 */ /* 0x100fe200078e0a06 */
[----:B------:R-:W-:Y:S01]  /*56e0*/  ISETP.GT.U32.AND P3, PT, R6, R142, PT ;  /* 0x0000008e0600720c */ /* 0x000fe20003f64070 */
[----:B------:R-:W-:Y:S01]  /*56f0*/  @!P4 IMAD.IADD R140, R140, 0x1, -R6 ;  /* 0x000000018c8cc824 */ /* 0x000fe200078e0a06 */
[----:B------:R-:W-:Y:S01]  /*5700*/  ISETP.GE.AND P4, PT, R5, RZ, PT ;  /* 0x000000ff0500720c */ /* 0x000fe20003f86270 */
[----:B------:R-:W-:Y:S01]  /*5710*/  IMAD.HI.U32 R5, R4, R11, RZ ;  /* 0x0000000b04057227 */ /* 0x000fe200078e00ff */
[----:B------:R-:W-:-:S02]  /*5720*/  ISETP.GT.U32.AND P2, PT, R6, R136, PT ;  /* 0x000000880600720c */ /* 0x000fc40003f44070 */
[C---:B------:R-:W-:Y:S01]  /*5730*/  ISETP.GT.U32.AND P1, PT, R6.reuse, R138, PT ;  /* 0x0000008a0600720c */ /* 0x040fe20003f24070 */
[----:B------:R-:W-:Y:S02]  /*5740*/  IMAD.MOV R134, RZ, RZ, -R5 ;  /* 0x000000ffff867224 */ /* 0x000fe400078e0a05 */
[----:B----4-:R-:W-:Y:S02]  /*5750*/  IMAD R113, R3, R152, RZ ;  /* 0x0000009803717224 */ /* 0x010fe400078e02ff */
[----:B------:R-:W-:Y:S02]  /*5760*/  IMAD R134, R6, R134, R11 ;  /* 0x0000008606867224 */ /* 0x000fe400078e020b */
[--C-:B------:R-:W-:Y:S01]  /*5770*/  @!P3 IMAD.IADD R142, R142, 0x1, -R6.reuse ;  /* 0x000000018e8eb824 */ /* 0x100fe200078e0a06 */
[----:B------:R-:W-:Y:S01]  /*5780*/  ISETP.GE.AND P3, PT, R15, RZ, PT ;  /* 0x000000ff0f00720c */ /* 0x000fe20003f66270 */
[----:B------:R-:W-:Y:S02]  /*5790*/  VIADD R13, R2, 0x77 ;  /* 0x00000077020d7836 */ /* 0x000fe40000000000 */
[----:B------:R-:W-:Y:S01]  /*57a0*/  @!P2 IMAD.IADD R136, R136, 0x1, -R6 ;  /* 0x000000018888a824 */ /* 0x000fe200078e0a06 */
[----:B------:R-:W-:Y:S01]  /*57b0*/  ISETP.GT.U32.AND P2, PT, R6, R134, PT ;  /* 0x000000860600720c */ /* 0x000fe20003f44070 */
[----:B------:R-:W-:Y:S01]  /*57c0*/  @!P5 IMAD.MOV R142, RZ, RZ, -R142 ;  /* 0x000000ffff8ed224 */ /* 0x000fe200078e0a8e */
[----:B------:R-:W-:Y:S01]  /*57d0*/  ISETP.GE.AND P5, PT, R7, RZ, PT ;  /* 0x000000ff0700720c */ /* 0x000fe20003fa6270 */
[----:B------:R-:W-:Y:S01]  /*57e0*/  IMAD R115, R152, 0x2, R113 ;  /* 0x0000000298737824 */ /* 0x000fe200078e0271 */
[----:B------:R-:W-:Y:S01]  /*57f0*/  IABS R7, R7 ;  /* 0x0000000700077213 */ /* 0x000fe20000000000 */
[----:B------:R-:W-:Y:S01]  /*5800*/  @!P1 IMAD.IADD R138, R138, 0x1, -R6 ;  /* 0x000000018a8a9824 */ /* 0x000fe200078e0a06 */
[----:B------:R-:W-:Y:S01]  /*5810*/  ISETP.GE.AND P1, PT, R13, RZ, PT ;  /* 0x000000ff0d00720c */ /* 0x000fe20003f26270 */
[----:B------:R-:W-:Y:S01]  /*5820*/  IMAD R117, R152, 0x2, R115 ;  /* 0x0000000298757824 */ /* 0x000fe200078e0273 */
[----:B------:R-:W-:Y:S01]  /*5830*/  IABS R17, R13 ;  /* 0x0000000d00117213 */ /* 0x000fe20000000000 */
[----:B------:R-:W-:-:S02]  /*5840*/  IMAD.MOV.U32 R13, RZ, RZ, R7 ;  /* 0x000000ffff0d7224 */ /* 0x000fc400078e0007 */
[----:B------:R-:W-:Y:S02]  /*5850*/  @!P3 IMAD.MOV R136, RZ, RZ, -R136 ;  /* 0x000000ffff88b224 */ /* 0x000fe400078e0a88 */
[----:B------:R-:W-:Y:S02]  /*5860*/  @!P2 IMAD.IADD R134, R134, 0x1, -R6 ;  /* 0x000000018686a824 */ /* 0x000fe400078e0a06 */
[----:B------:R-:W-:-:S03]  /*5870*/  IMAD.HI.U32 R5, R4, R13, RZ ;  /* 0x0000000d04057227 */ /* 0x000fc600078e00ff */
[----:B------:R-:W-:Y:S01]  /*5880*/  ISETP.GT.U32.AND P3, PT, R6, R134, PT ;  /* 0x000000860600720c */ /* 0x000fe20003f64070 */
[C---:B------:R-:W-:Y:S02]  /*5890*/  IMAD R119, R152.reuse, 0x2, R117 ;  /* 0x0000000298777824 */ /* 0x040fe400078e0275 */
[----:B------:R-:W-:Y:S02]  /*58a0*/  IMAD.MOV R5, RZ, RZ, -R5 ;  /* 0x000000ffff057224 */ /* 0x000fe400078e0a05 */
[----:B------:R-:W-:Y:S02]  /*58b0*/  IMAD R121, R152, 0x2, R119 ;  /* 0x0000000298797824 */ /* 0x000fe400078e0277 */
[----:B------:R-:W-:Y:S02]  /*58c0*/  IMAD R132, R6, R5, R13 ;  /* 0x0000000506847224 */ /* 0x000fe400078e020d */
[----:B------:R-:W-:Y:S02]  /*58d0*/  IMAD R123, R152, 0x2, R121 ;  /* 0x00000002987b7824 */ /* 0x000fe400078e0279 */
[----:B------:R-:W-:-:S02]  /*58e0*/  VIADD R9, R2, 0x76 ;  /* 0x0000007602097836 */ /* 0x000fc40000000000 */
[----:B------:R-:W-:Y:S01]  /*58f0*/  @!P3 IMAD.IADD R134, R134, 0x1, -R6 ;  /* 0x000000018686b824 */ /* 0x000fe200078e0a06 */
[----:B------:R-:W-:Y:S01]  /*5900*/  ISETP.GT.U32.AND P3, PT, R6, R132, PT ;  /* 0x000000840600720c */ /* 0x000fe20003f64070 */
[C---:B------:R-:W-:Y:S01]  /*5910*/  IMAD R125, R152.reuse, 0x2, R123 ;  /* 0x00000002987d7824 */ /* 0x040fe200078e027b */
[----:B------:R-:W-:Y:S01]  /*5920*/  IABS R15, R9 ;  /* 0x00000009000f7213 */ /* 0x000fe20000000000 */
[----:B------:R-:W-:Y:S01]  /*5930*/  @!P0 IMAD.MOV R140, RZ, RZ, -R140 ;  /* 0x000000ffff8c8224 */ /* 0x000fe200078e0a8c */
[----:B------:R-:W-:Y:S01]  /*5940*/  ISETP.GE.AND P0, PT, R9, RZ, PT ;  /* 0x000000ff0900720c */ /* 0x000fe20003f06270 */
[----:B------:R-:W-:Y:S02]  /*5950*/  IMAD R127, R152, 0x2, R125 ;  /* 0x00000002987f7824 */ /* 0x000fe400078e027d */
[----:B------:R-:W-:-:S04]  /*5960*/  IMAD.HI.U32 R7, R4, R15, RZ ;  /* 0x0000000f04077227 */ /* 0x000fc800078e00ff */
[C---:B------:R-:W-:Y:S02]  /*5970*/  IMAD R129, R152.reuse, 0x2, R127 ;  /* 0x0000000298817824 */ /* 0x040fe400078e027f */
[----:B------:R-:W-:Y:S02]  /*5980*/  IMAD.MOV R7, RZ, RZ, -R7 ;  /* 0x000000ffff077224 */ /* 0x000fe400078e0a07 */
[----:B------:R-:W-:Y:S02]  /*5990*/  IMAD R131, R152, 0x2, R129 ;  /* 0x0000000298837824 */ /* 0x000fe400078e0281 */
[----:B------:R-:W-:Y:S02]  /*59a0*/  @!P3 IMAD.IADD R132, R132, 0x1, -R6 ;  /* 0x000000018484b824 */ /* 0x000fe400078e0a06 */
[----:B------:R-:W-:-:S03]  /*59b0*/  IMAD.HI.U32 R9, R4, R17, RZ ;  /* 0x0000001104097227 */ /* 0x000fc600078e00ff */
[----:B------:R-:W-:Y:S01]  /*59c0*/  ISETP.GT.U32.AND P3, PT, R6, R132, PT ;  /* 0x000000840600720c */ /* 0x000fe20003f64070 */
[----:B------:R-:W-:Y:S02]  /*59d0*/  IMAD R133, R152, 0x2, R131 ;  /* 0x0000000298857824 */ /* 0x000fe400078e0283 */
[----:B------:R-:W-:Y:S02]  /*59e0*/  IMAD R130, R6, R7, R15 ;  /* 0x0000000706827224 */ /* 0x000fe400078e020f */
[----:B------:R-:W-:Y:S02]  /*59f0*/  IMAD.MOV R9, RZ, RZ, -R9 ;  /* 0x000000ffff097224 */ /* 0x000fe400078e0a09 */
[----:B------:R-:W-:Y:S02]  /*5a00*/  VIADD R5, R2, 0x78 ;  /* 0x0000007802057836 */ /* 0x000fe40000000000 */
[----:B------:R-:W-:Y:S02]  /*5a10*/  IMAD R135, R152, 0x2, R133 ;  /* 0x0000000298877824 */ /* 0x000fe400078e0285 */
[----:B------:R-:W-:Y:S01]  /*5a20*/  @!P4 IMAD.MOV R134, RZ, RZ, -R134 ;  /* 0x000000ffff86c224 */ /* 0x000fe200078e0a86 */
[C---:B------:R-:W-:Y:S01]  /*5a30*/  ISETP.GT.U32.AND P4, PT, R6.reuse, R130, PT ;  /* 0x000000820600720c */ /* 0x040fe20003f84070 */
[----:B------:R-:W-:Y:S01]  /*5a40*/  IMAD R128, R6, R9, R17 ;  /* 0x0000000906807224 */ /* 0x000fe200078e0211 */
[----:B------:R-:W-:Y:S01]  /*5a50*/  IABS R9, R5 ;  /* 0x0000000500097213 */ /* 0x000fe20000000000 */
[----:B------:R-:W-:-:S02]  /*5a60*/  IMAD R137, R152, 0x2, R135 ;  /* 0x0000000298897824 */ /* 0x000fc400078e0287 */
[----:B------:R-:W-:Y:S01]  /*5a70*/  @!P6 IMAD.MOV R138, RZ, RZ, -R138 ;  /* 0x000000ffff8ae224 */ /* 0x000fe200078e0a8a */
[----:B------:R-:W-:Y:S01]  /*5a80*/  ISETP.GE.AND P6, PT, R5, RZ, PT ;  /* 0x000000ff0500720c */ /* 0x000fe20003fc6270 */
[C---:B------:R-:W-:Y:S02]  /*5a90*/  VIADD R7, R2.reuse, 0x79 ;  /* 0x0000007902077836 */ /* 0x040fe40000000000 */
[----:B------:R-:W-:Y:S02]  /*5aa0*/  VIADD R17, R2, 0x7a ;  /* 0x0000007a02117836 */ /* 0x000fe40000000000 */
[----:B------:R-:W-:Y:S01]  /*5ab0*/  IMAD R139, R152, 0x2, R137 ;  /* 0x00000002988b7824 */ /* 0x000fe200078e0289 */
[----:B------:R-:W-:Y:S01]  /*5ac0*/  IABS R11, R7 ;  /* 0x00000007000b7213 */ /* 0x000fe20000000000 */
[----:B------:R-:W-:Y:S01]  /*5ad0*/  VIADD R19, R2, 0x7b ;  /* 0x0000007b02137836 */ /* 0x000fe20000000000 */
[----:B------:R-:W-:Y:S01]  /*5ae0*/  IABS R13, R17 ;  /* 0x00000011000d7213 */ /* 0x000fe20000000000 */
[----:B------:R-:W-:Y:S01]  /*5af0*/  IMAD.HI.U32 R5, R4, R9, RZ ;  /* 0x0000000904057227 */ /* 0x000fe200078e00ff */
[----:B------:R-:W-:-:S02]  /*5b00*/  ISETP.GE.AND P2, PT, R7, RZ, PT ;  /* 0x000000ff0700720c */ /* 0x000fc40003f46270 */
[----:B------:R-:W-:Y:S01]  /*5b10*/  IABS R15, R19 ;  /* 0x00000013000f7213 */ /* 0x000fe20000000000 */
[--C-:B------:R-:W-:Y:S01]  /*5b20*/  @!P3 IMAD.IADD R132, R132, 0x1, -R6.reuse ;  /* 0x000000018484b824 */ /* 0x100fe200078e0a06 */
[----:B------:R-:W-:Y:S01]  /*5b30*/  ISETP.GT.U32.AND P3, PT, R6, R128, PT ;  /* 0x000000800600720c */ /* 0x000fe20003f64070 */
[----:B------:R-:W-:Y:S02]  /*5b40*/  IMAD R141, R152, 0x2, R139 ;  /* 0x00000002988d7824 */ /* 0x000fe400078e028b */
[----:B------:R-:W-:Y:S02]  /*5b50*/  IMAD.MOV R5, RZ, RZ, -R5 ;  /* 0x000000ffff057224 */ /* 0x000fe400078e0a05 */
[----:B------:R-:W-:Y:S02]  /*5b60*/  @!P4 IMAD.IADD R130, R130, 0x1, -R6 ;  /* 0x000000018282c824 */ /* 0x000fe400078e0a06 */
[----:B------:R-:W-:Y:S02]  /*5b70*/  IMAD R143, R152, 0x2, R141 ;  /* 0x00000002988f7824 */ /* 0x000fe400078e028d */
[C---:B------:R-:W-:Y:S01]  /*5b80*/  IMAD R126, R6.reuse, R5, R9 ;  /* 0x00000005067e7224 */ /* 0x040fe200078e0209 */
[----:B------:R-:W-:Y:S01]  /*5b90*/  ISETP.GT.U32.AND P4, PT, R6, R130, PT ;  /* 0x000000820600720c */ /* 0x000fe20003f84070 */
[----:B------:R-:W-:-:S04]  /*5ba0*/  IMAD.HI.U32 R7, R4, R11, RZ ;  /* 0x0000000b04077227 */ /* 0x000fc800078e00ff */
[----:B------:R-:W-:-:S04]  /*5bb0*/  IMAD.HI.U32 R5, R4, R13, RZ ;  /* 0x0000000d04057227 */ /* 0x000fc800078e00ff */
[----:B------:R-:W-:Y:S02]  /*5bc0*/  IMAD.MOV.U32 R9, RZ, RZ, R15 ;  /* 0x000000ffff097224 */ /* 0x000fe400078e000f */
[----:B------:R-:W-:Y:S02]  /*5bd0*/  IMAD R145, R152, 0x2, R143 ;  /* 0x0000000298917824 */ /* 0x000fe400078e028f */
[----:B------:R-:W-:Y:S02]  /*5be0*/  IMAD.MOV R7, RZ, RZ, -R7 ;  /* 0x000000ffff077224 */ /* 0x000fe400078e0a07 */
[----:B------:R-:W-:Y:S02]  /*5bf0*/  IMAD.MOV R122, RZ, RZ, -R5 ;  /* 0x000000ffff7a7224 */ /* 0x000fe400078e0a05 */
[----:B------:R-:W-:Y:S02]  /*5c00*/  VIADD R15, R2, 0x7d ;  /* 0x0000007d020f7836 */ /* 0x000fe40000000000 */
[----:B------:R-:W-:-:S04]  /*5c10*/  IMAD.HI.U32 R5, R4, R9, RZ ;  /* 0x0000000904057227 */ /* 0x000fc800078e00ff */
[----:B------:R-:W-:Y:S01]  /*5c20*/  @!P5 IMAD.MOV R132, RZ, RZ, -R132 ;  /* 0x000000ffff84d224 */ /* 0x000fe200078e0a84 */
[----:B------:R-:W-:Y:S01]  /*5c30*/  ISETP.GT.U32.AND P5, PT, R6, R126, PT ;  /* 0x0000007e0600720c */ /* 0x000fe20003fa4070 */
[----:B------:R-:W-:Y:S02]  /*5c40*/  IMAD R147, R152, 0x2, R145 ;  /* 0x0000000298937824 */ /* 0x000fe400078e0291 */
[C---:B------:R-:W-:Y:S01]  /*5c50*/  IMAD R124, R6.reuse, R7, R11 ;  /* 0x00000007067c7224 */ /* 0x040fe200078e020b */
[----:B------:R-:W-:Y:S01]  /*5c60*/  IABS R11, R15 ;  /* 0x0000000f000b7213 */ /* 0x000fe20000000000 */
[----:B------:R-:W-:Y:S02]  /*5c70*/  IMAD R122, R6, R122, R13 ;  /* 0x0000007a067a7224 */ /* 0x000fe400078e020d */
[----:B------:R-:W-:Y:S02]  /*5c80*/  @!P3 IMAD.IADD R128, R128, 0x1, -R6 ;  /* 0x000000018080b824 */ /* 0x000fe400078e0a06 */
[----:B------:R-:W-:-:S02]  /*5c90*/  IMAD.MOV R5, RZ, RZ, -R5 ;  /* 0x000000ffff057224 */ /* 0x000fc400078e0a05 */
[----:B------:R-:W-:Y:S01]  /*5ca0*/  VIADD R13, R2, 0x7c ;  /* 0x0000007c020d7836 */ /* 0x000fe20000000000 */
[----:B------:R-:W-:Y:S01]  /*5cb0*/  ISETP.GT.U32.AND P3, PT, R6, R128, PT ;  /* 0x000000800600720c */ /* 0x000fe20003f64070 */
[----:B------:R-:W-:Y:S02]  /*5cc0*/  IMAD R149, R152, 0x2, R147 ;  /* 0x0000000298957824 */ /* 0x000fe400078e0293 */
[----:B------:R-:W-:Y:S01]  /*5cd0*/  IMAD R120, R6, R5, R9 ;  /* 0x0000000506787224 */ /* 0x000fe200078e0209 */
[----:B------:R-:W-:Y:S01]  /*5ce0*/  IABS R9, R13 ;  /* 0x0000000d00097213 */ /* 0x000fe20000000000 */
[----:B------:R-:W-:-:S04]  /*5cf0*/  IMAD.HI.U32 R7, R4, R11, RZ ;  /* 0x0000000b04077227 */ /* 0x000fc800078e00ff */
[----:B------:R-:W-:Y:S02]  /*5d00*/  IMAD R155, R152, 0x2, R149 ;  /* 0x00000002989b7824 */ /* 0x000fe400078e0295 */
[----:B------:R-:W-:Y:S01]  /*5d10*/  @!P4 IMAD.IADD R130, R130, 0x1, -R6 ;  /* 0x000000018282c824 */ /* 0x000fe200078e0a06 */
[----:B------:R-:W-:Y:S01]  /*5d20*/  ISETP.GT.U32.AND P4, PT, R6, R124, PT ;  /* 0x0000007c0600720c */ /* 0x000fe20003f84070 */
[----:B------:R-:W-:Y:S02]  /*5d30*/  IMAD.MOV R7, RZ, RZ, -R7 ;  /* 0x000000ffff077224 */ /* 0x000fe400078e0a07 */
[----:B------:R-:W-:Y:S02]  /*5d40*/  IMAD R159, R152, 0x2, R155 ;  /* 0x00000002989f7824 */ /* 0x000fe400078e029b */
[----:B------:R-:W-:-:S04]  /*5d50*/  IMAD.HI.U32 R5, R4, R9, RZ ;  /* 0x0000000904057227 */ /* 0x000fc800078e00ff */
[--C-:B------:R-:W-:Y:S02]  /*5d60*/  @!P5 IMAD.IADD R126, R126, 0x1, -R6.reuse ;  /* 0x000000017e7ed824 */ /* 0x100fe400078e0a06 */
[----:B------:R-:W-:Y:S01]  /*5d70*/  IMAD R116, R6, R7, R11 ;  /* 0x0000000706747224 */ /* 0x000fe200078e020b */
[----:B------:R-:W-:Y:S01]  /*5d80*/  IABS R7, R2 ;  /* 0x0000000200077213 */ /* 0x000fe20000000000 */
[----:B------:R-:W-:Y:S01]  /*5d90*/  IMAD R161, R152, 0x2, R159 ;  /* 0x0000000298a17824 */ /* 0x000fe200078e029f */
[----:B------:R-:W-:Y:S01]  /*5da0*/  ISETP.GT.U32.AND P5, PT, R6, R126, PT ;  /* 0x0000007e0600720c */ /* 0x000fe20003fa4070 */
[----:B------:R-:W-:Y:S02]  /*5db0*/  IMAD.MOV R5, RZ, RZ, -R5 ;  /* 0x000000ffff057224 */ /* 0x000fe400078e0a05 */
[----:B------:R-:W-:Y:S02]  /*5dc0*/  VIADD R11, R2, 0x7e ;  /* 0x0000007e020b7836 */ /* 0x000fe40000000000 */
[----:B------:R-:W-:Y:S01]  /*5dd0*/  @!P3 IMAD.IADD R128, R128, 0x1, -R6 ;  /* 0x000000018080b824 */ /* 0x000fe200078e0a06 */
[----:B------:R-:W-:Y:S01]  /*5de0*/  ISETP.GT.U32.AND P3, PT, R6, R120, PT ;  /* 0x000000780600720c */ /* 0x000fe20003f64070 */
[----:B------:R-:W-:-:S02]  /*5df0*/  IMAD R163, R152, 0x2, R161 ;  /* 0x0000000298a37824 */ /* 0x000fc400078e02a1 */
[----:B------:R-:W-:Y:S01]  /*5e00*/  IMAD R118, R6, R5, R9 ;  /* 0x0000000506767224 */ /* 0x000fe200078e0209 */
[----:B------:R-:W-:Y:S01]  /*5e10*/  IABS R9, R11 ;  /* 0x0000000b00097213 */ /* 0x000fe20000000000 */
[----:B------:R-:W-:-:S04]  /*5e20*/  IMAD.HI.U32 R5, R4, R7, RZ ;  /* 0x0000000704057227 */ /* 0x000fc800078e00ff */
[----:B------:R-:W-:Y:S02]  /*5e30*/  @!P4 IMAD.IADD R124, R124, 0x1, -R6 ;  /* 0x000000017c7cc824 */ /* 0x000fe400078e0a06 */
[----:B------:R-:W-:Y:S02]  /*5e40*/  IMAD R165, R152, 0x2, R163 ;  /* 0x0000000298a57824 */ /* 0x000fe400078e02a3 */
[----:B------:R-:W-:Y:S01]  /*5e50*/  IMAD.MOV R5, RZ, RZ, -R5 ;  /* 0x000000ffff057224 */ /* 0x000fe200078e0a05 */
[C---:B------:R-:W-:Y:S01]  /*5e60*/  ISETP.GT.U32.AND P4, PT, R6.reuse, R124, PT ;  /* 0x0000007c0600720c */ /* 0x040fe20003f84070 */
[----:B------:R-:W-:Y:S01]  /*5e70*/  @!P0 IMAD.MOV R130, RZ, RZ, -R130 ;  /* 0x000000ffff828224 */ /* 0x000fe200078e0a82 */
[----:B------:R-:W-:Y:S01]  /*5e80*/  ISETP.GT.U32.AND P0, PT, R6, R122, PT ;  /* 0x0000007a0600720c */ /* 0x000fe20003f04070 */
[----:B------:R-:W-:Y:S02]  /*5e90*/  IMAD R167, R152, 0x2, R165 ;  /* 0x0000000298a77824 */ /* 0x000fe400078e02a5 */
[----:B------:R-:W-:-:S04]  /*5ea0*/  IMAD.HI.U32 R4, R4, R9, RZ ;  /* 0x0000000904047227 */ /* 0x000fc800078e00ff */
[----:B------:R-:W-:Y:S02]  /*5eb0*/  IMAD R7, R6, R5, R7 ;  /* 0x0000000506077224 */ /* 0x000fe400078e0207 */
[----:B------:R-:W-:Y:S01]  /*5ec0*/  @!P5 IMAD.IADD R126, R126, 0x1, -R6 ;  /* 0x000000017e7ed824 */ /* 0x000fe200078e0a06 */
[----:B------:R-:W-:Y:S01]  /*5ed0*/  ISETP.GT.U32.AND P5, PT, R6, R118, PT ;  /* 0x000000760600720c */ /* 0x000fe20003fa4070 */
[----:B------:R-:W-:Y:S02]  /*5ee0*/  IMAD R169, R152, 0x2, R167 ;  /* 0x0000000298a97824 */ /* 0x000fe400078e02a7 */
[----:B------:R-:W-:Y:S02]  /*5ef0*/  IMAD.MOV R4, RZ, RZ, -R4 ;  /* 0x000000ffff047224 */ /* 0x000fe400078e0a04 */
[----:B------:R-:W-:Y:S01]  /*5f00*/  @!P3 IMAD.IADD R120, R120, 0x1, -R6 ;  /* 0x000000017878b824 */ /* 0x000fe200078e0a06 */
[----:B------:R-:W-:Y:S01]  /*5f10*/  ISETP.GT.U32.AND P3, PT, R6, R7, PT ;  /* 0x000000070600720c */ /* 0x000fe20003f64070 */
[----:B------:R-:W-:-:S02]  /*5f20*/  IMAD R171, R152, 0x2, R169 ;  /* 0x0000000298ab7824 */ /* 0x000fc400078e02a9 */
[----:B------:R-:W-:Y:S02]  /*5f30*/  IMAD R114, R6, R4, R9 ;  /* 0x0000000406727224 */ /* 0x000fe400078e0209 */
[----:B------:R-:W-:Y:S01]  /*5f40*/  IMAD R173, R152, 0x2, R171 ;  /* 0x0000000298ad7824 */ /* 0x000fe200078e02ab */
[----:B------:R-:W1:Y:S01]  /*5f50*/  LDC.64 R4, c[0x0][0x230] ;  /* 0x00008c00ff047b82 */ /* 0x000e620000000a00 */
[--C-:B------:R-:W-:Y:S01]  /*5f60*/  @!P4 IMAD.IADD R124, R124, 0x1, -R6.reuse ;  /* 0x000000017c7cc824 */ /* 0x100fe200078e0a06 */
[----:B------:R-:W-:Y:S01]  /*5f70*/  ISETP.GT.U32.AND P4, PT, R6, R116, PT ;  /* 0x000000740600720c */ /* 0x000fe20003f84070 */
[--C-:B------:R-:W-:Y:S01]  /*5f80*/  @!P0 IMAD.IADD R122, R122, 0x1, -R6.reuse ;  /* 0x000000017a7a8824 */ /* 0x100fe200078e0a06 */
[----:B------:R-:W-:Y:S01]  /*5f90*/  ISETP.GT.U32.AND P0, PT, R6, R114, PT ;  /* 0x000000720600720c */ /* 0x000fe20003f04070 */
[----:B------:R-:W-:Y:S02]  /*5fa0*/  IMAD R175, R152, 0x2, R173 ;  /* 0x0000000298af7824 */ /* 0x000fe400078e02ad */
[--C-:B------:R-:W-:Y:S01]  /*5fb0*/  @!P5 IMAD.IADD R118, R118, 0x1, -R6.reuse ;  /* 0x000000017676d824 */ /* 0x100fe200078e0a06 */
[----:B------:R-:W-:Y:S01]  /*5fc0*/  ISETP.GT.U32.AND P5, PT, R6, R122, PT ;  /* 0x0000007a0600720c */ /* 0x000fe20003fa4070 */
[----:B------:R-:W-:-:S02]  /*5fd0*/  @!P3 IMAD.IADD R7, R7, 0x1, -R6 ;  /* 0x000000010707b824 */ /* 0x000fc400078e0a06 */
[----:B------:R-:W-:Y:S02]  /*5fe0*/  IMAD R177, R152, 0x2, R175 ;  /* 0x0000000298b17824 */ /* 0x000fe400078e02af */
[----:B------:R-:W-:Y:S01]  /*5ff0*/  @!P1 IMAD.MOV R128, RZ, RZ, -R128 ;  /* 0x000000ffff809224 */ /* 0x000fe200078e0a80 */
[C---:B------:R-:W-:Y:S01]  /*6000*/  ISETP.GT.U32.AND P1, PT, R6.reuse, R120, PT ;  /* 0x000000780600720c */ /* 0x040fe20003f24070 */
[----:B------:R-:W-:Y:S01]  /*6010*/  @!P6 IMAD.MOV R126, RZ, RZ, -R126 ;  /* 0x000000ffff7ee224 */ /* 0x000fe200078e0a7e */
[----:B------:R-:W-:Y:S01]  /*6020*/  ISETP.GT.U32.AND P6, PT, R6, R7, PT ;  /* 0x000000070600720c */ /* 0x000fe20003fc4070 */
[----:B------:R-:W-:Y:S02]  /*6030*/  IMAD R179, R152, 0x2, R177 ;  /* 0x0000000298b37824 */ /* 0x000fe400078e02b1 */
[--C-:B------:R-:W-:Y:S01]  /*6040*/  @!P4 IMAD.IADD R116, R116, 0x1, -R6.reuse ;  /* 0x000000017474c824 */ /* 0x100fe200078e0a06 */
[----:B------:R-:W-:Y:S01]  /*6050*/  ISETP.GT.U32.AND P4, PT, R6, R118, PT ;  /* 0x000000760600720c */ /* 0x000fe20003f84070 */
[----:B------:R-:W-:-:S02]  /*6060*/  @!P0 IMAD.IADD R114, R114, 0x1, -R6 ;  /* 0x0000000172728824 */ /* 0x000fc400078e0a06 */
[----:B------:R-:W-:Y:S01]  /*6070*/  IMAD R181, R152, 0x2, R179 ;  /* 0x0000000298b57824 */ /* 0x000fe200078e02b3 */
[----:B------:R-:W-:Y:S01]  /*6080*/  ISETP.GT.U32.AND P0, PT, R6, R116, PT ;  /* 0x000000740600720c */ /* 0x000fe20003f04070 */
[----:B------:R-:W-:Y:S01]  /*6090*/  @!P5 IMAD.IADD R122, R122, 0x1, -R6 ;  /* 0x000000017a7ad824 */ /* 0x000fe200078e0a06 */
[----:B------:R-:W-:Y:S01]  /*60a0*/  ISETP.GT.U32.AND P3, PT, R6, R114, PT ;  /* 0x000000720600720c */ /* 0x000fe20003f64070 */
[----:B------:R-:W-:Y:S01]  /*60b0*/  @!P2 IMAD.MOV R124, RZ, RZ, -R124 ;  /* 0x000000ffff7ca224 */ /* 0x000fe200078e0a7c */
[----:B------:R-:W-:Y:S01]  /*60c0*/  ISETP.GE.AND P5, PT, R17, RZ, PT ;  /* 0x000000ff1100720c */ /* 0x000fe20003fa6270 */
[----:B------:R-:W-:Y:S01]  /*60d0*/  IMAD R183, R152, 0x2, R181 ;  /* 0x0000000298b77824 */ /* 0x000fe200078e02b5 */
[----:B------:R-:W-:Y:S01]  /*60e0*/  ISETP.GE.AND P2, PT, R2, RZ, PT ;  /* 0x000000ff0200720c */ /* 0x000fe20003f46270 */
[----:B------:R-:W-:Y:S01]  /*60f0*/  @!P1 IMAD.IADD R120, R120, 0x1, -R6 ;  /* 0x0000000178789824 */ /* 0x000fe200078e0a06 */
[----:B------:R-:W-:Y:S01]  /*6100*/  ISETP.GE.AND P1, PT, R19, RZ, PT ;  /* 0x000000ff1300720c */ /* 0x000fe20003f26270 */
[----:B------:R-:W-:-:S02]  /*6110*/  IMAD R185, R152, 0x2, R183 ;  /* 0x0000000298b97824 */ /* 0x000fc400078e02b7 */
[--C-:B------:R-:W-:Y:S02]  /*6120*/  @!P6 IMAD.IADD R7, R7, 0x1, -R6.reuse ;  /* 0x000000010707e824 */ /* 0x100fe400078e0a06 */
[----:B-1----:R-:W-:Y:S02]  /*6130*/  VIADD R151, R4, 0x7f ;  /* 0x0000007f04977836 */ /* 0x002fe40000000000 */
[C---:B------:R-:W-:Y:S02]  /*6140*/  IMAD R187, R152.reuse, 0x2, R185 ;  /* 0x0000000298bb7824 */ /* 0x040fe400078e02b9 */
[----:B------:R-:W-:Y:S01]  /*6150*/  IMAD.MOV.U32 R150, RZ, RZ, R7 ;  /* 0x000000ffff967224 */ /* 0x000fe200078e0007 */
[----:B------:R-:W-:Y:S01]  /*6160*/  ISETP.GT.AND P6, PT, R151, 0x7f, PT ;  /* 0x0000007f9700780c */ /* 0x000fe20003fc4270 */
[----:B------:R-:W-:Y:S01]  /*6170*/  IMAD R189, R152, 0x2, R187 ;  /* 0x0000000298bd7824 */ /* 0x000fe200078e02bb */
[----:B------:R-:W-:Y:S01]  /*6180*/  LOP3.LUT R7, RZ, R157, RZ, 0x33, !PT ;  /* 0x0000009dff077212 */ /* 0x000fe200078e33ff */
[--C-:B------:R-:W-:Y:S01]  /*6190*/  @!P4 IMAD.IADD R118, R118, 0x1, -R6.reuse ;  /* 0x000000017676c824 */ /* 0x100fe200078e0a06 */
[----:B------:R-:W-:Y:S01]  /*61a0*/  ISETP.GE.AND P4, PT, R13, RZ, PT ;  /* 0x000000ff0d00720c */ /* 0x000fe20003f86270 */
[--C-:B------:R-:W-:Y:S01]  /*61b0*/  @!P0 IMAD.IADD R116, R116, 0x1, -R6.reuse ;  /* 0x0000000174748824 */ /* 0x100fe200078e0a06 */
[----:B------:R-:W-:Y:S01]  /*61c0*/  ISETP.GE.AND P0, PT, R15, RZ, PT ;  /* 0x000000ff0f00720c */ /* 0x000fe20003f06270 */
[----:B------:R-:W-:Y:S01]  /*61d0*/  @!P3 IMAD.IADD R114, R114, 0x1, -R6 ;  /* 0x000000017272b824 */ /* 0x000fe200078e0a06 */
[----:B------:R-:W-:Y:S01]  /*61e0*/  SEL R6, RZ, 0x4, !P6 ;  /* 0x00000004ff067807 */ /* 0x000fe20007000000 */
[----:B------:R-:W-:Y:S01]  /*61f0*/  @!P5 IMAD.MOV R122, RZ, RZ, -R122 ;  /* 0x000000ffff7ad224 */ /* 0x000fe200078e0a7a */
[----:B------:R-:W-:Y:S01]  /*6200*/  ISETP.NE.AND P5, PT, R157, RZ, PT ;  /* 0x000000ff9d00720c */ /* 0x000fe20003fa5270 */
[----:B------:R-:W-:Y:S01]  /*6210*/  @!P2 IMAD.MOV R150, RZ, RZ, -R150 ;  /* 0x000000ffff96a224 */ /* 0x000fe200078e0a96 */
[----:B------:R-:W-:Y:S01]  /*6220*/  ISETP.GE.AND P2, PT, R3, R4, PT ;  /* 0x000000040300720c */ /* 0x000fe20003f46270 */
[----:B------:R-:W-:Y:S01]  /*6230*/  IMAD R191, R152, 0x2, R189 ;  /* 0x0000000298bf7824 */ /* 0x000fe200078e02bd */
[----:B------:R-:W-:Y:S01]  /*6240*/  ISETP.GE.AND P3, PT, R11, RZ, PT ;  /* 0x000000ff0b00720c */ /* 0x000fe20003f66270 */
[----:B------:R-:W-:Y:S01]  /*6250*/  @!P1 IMAD.MOV R120, RZ, RZ, -R120 ;  /* 0x000000ffff789224 */ /* 0x000fe200078e0a78 */
[----:B------:R-:W-:Y:S01]  /*6260*/  SEL R168, R6, RZ, !P2 ;  /* 0x000000ff06a87207 */ /* 0x000fe20005000000 */
[C---:B------:R-:W-:Y:S01]  /*6270*/  IMAD R193, R152.reuse, 0x2, R191 ;  /* 0x0000000298c17824 */ /* 0x040fe200078e02bf */
[----:B------:R-:W-:Y:S01]  /*6280*/  SEL R150, R7, R150, !P5 ;  /* 0x0000009607967207 */ /* 0x000fe20006800000 */
[----:B------:R-:W-:Y:S01]  /*6290*/  @!P4 IMAD.MOV R118, RZ, RZ, -R118 ;  /* 0x000000ffff76c224 */ /* 0x000fe200078e0a76 */
[----:B------:R-:W-:Y:S01]  /*62a0*/  ISETP.GE.AND P2, PT, R21, RZ, PT ;  /* 0x000000ff1500720c */ /* 0x000fe20003f46270 */
[----:B------:R-:W-:Y:S01]  /*62b0*/  IMAD R195, R152, 0x2, R193 ;  /* 0x0000000298c37824 */ /* 0x000fe200078e02c1 */
[----:B------:R-:W-:Y:S01]  /*62c0*/  ISETP.NE.AND P1, PT, R156, RZ, PT ;  /* 0x000000ff9c00720c */ /* 0x000fe20003f25270 */
[----:B------:R-:W-:Y:S01]  /*62d0*/  STL.64 [R1+0x9d8], R150 ;  /* 0x0009d89601007387 */ /* 0x000fe20000100a00 */
[C---:B------:R-:W-:Y:S01]  /*62e0*/  SEL R11, R7.reuse, R170, !P5 ;  /* 0x000000aa070b7207 */ /* 0x040fe20006800000 */
[C---:B------:R-:W-:Y:S01]  /*62f0*/  IMAD R197, R152.reuse, 0x2, R195 ;  /* 0x0000000298c57824 */ /* 0x040fe200078e02c3 */
[C---:B------:R-:W-:Y:S01]  /*6300*/  SEL R10, R7.reuse, R10, !P5 ;  /* 0x0000000a070a7207 */ /* 0x040fe20006800000 */
[----:B------:R1:W-:Y:S01]  /*6310*/  STL [R1+0x9c0], R251 ;  /* 0x0009c0fb01007387 */ /* 0x0003e20000100800 */
[C---:B------:R-:W-:Y:S01]  /*6320*/  SEL R8, R7.reuse, R8, !P5 ;  /* 0x0000000807087207 */ /* 0x040fe20006800000 */
[----:B------:R-:W-:Y:S01]  /*6330*/  @!P0 IMAD.MOV R116, RZ, RZ, -R116 ;  /* 0x000000ffff748224 */ /* 0x000fe200078e0a74 */
[C---:B------:R-:W-:Y:S01]  /*6340*/  SEL R9, R7.reuse, R164, !P5 ;  /* 0x000000a407097207 */ /* 0x040fe20006800000 */
[----:B------:R-:W-:Y:S01]  /*6350*/  STL.64 [R1+0x9e0], R10 ;  /* 0x0009e00a01007387 */ /* 0x000fe20000100a00 */
[C---:B------:R-:W-:Y:S01]  /*6360*/  SEL R244, R7.reuse, R244, !P5 ;  /* 0x000000f407f47207 */ /* 0x040fe20006800000 */
[----:B------:R-:W-:Y:S01]  /*6370*/  @!P3 IMAD.MOV R114, RZ, RZ, -R114 ;  /* 0x000000ffff72b224 */ /* 0x000fe200078e0a72 */
[C---:B------:R-:W-:Y:S01]  /*6380*/  SEL R49, R7.reuse, R250, !P5 ;  /* 0x000000fa07317207 */ /* 0x040fe20006800000 */
[----:B------:R-:W-:Y:S01]  /*6390*/  STL.64 [R1+0x9b8], R8 ;  /* 0x0009b80801007387 */ /* 0x000fe20000100a00 */
[C---:B------:R-:W-:Y:S01]  /*63a0*/  SEL R249, R7.reuse, R158, !P5 ;  /* 0x0000009e07f97207 */ /* 0x040fe20006800000 */
[C---:B------:R-:W-:Y:S01]  /*63b0*/  IMAD R199, R152.reuse, 0x2, R197 ;  /* 0x0000000298c77824 */ /* 0x040fe200078e02c5 */
[C---:B-1----:R-:W-:Y:S01]  /*63c0*/  SEL R251, R7.reuse, R154, !P5 ;  /* 0x0000009a07fb7207 */ /* 0x042fe20006800000 */
[----:B------:R1:W-:Y:S01]  /*63d0*/  STL.64 [R1+0x9a0], R244 ;  /* 0x0009a0f401007387 */ /* 0x0003e20000100a00 */
[----:B------:R-:W-:Y:S01]  /*63e0*/  SEL R250, R7, R132, !P5 ;  /* 0x0000008407fa7207 */ /* 0x000fe20006800000 */
[----:B------:R-:W-:Y:S01]  /*63f0*/  @!P2 IMAD.MOV R112, RZ, RZ, -R112 ;  /* 0x000000ffff70a224 */ /* 0x000fe200078e0a70 */
[----:B------:R-:W-:Y:S01]  /*6400*/  ISETP.GE.AND P6, PT, R23, R4, PT ;  /* 0x000000041700720c */ /* 0x000fe20003fc6270 */
[----:B------:R-:W-:Y:S01]  /*6410*/  STL.64 [R1+0x9a8], R248 ;  /* 0x0009a8f801007387 */ /* 0x000fe20000100a00 */
[C---:B------:R-:W-:Y:S01]  /*6420*/  SEL R77, R7.reuse, R218, !P5 ;  /* 0x000000da074d7207 */ /* 0x040fe20006800000 */
[C---:B------:R-:W-:Y:S01]  /*6430*/  IMAD R201, R152.reuse, 0x2, R199 ;  /* 0x0000000298c97824 */ /* 0x040fe200078e02c7 */
[C---:B------:R-:W-:Y:S01]  /*6440*/  SEL R75, R7.reuse, R216, !P5 ;  /* 0x000000d8074b7207 */ /* 0x040fe20006800000 */
[----:B------:R2:W-:Y:S01]  /*6450*/  STL.64 [R1+0x9c8], R250 ;  /* 0x0009c8fa01007387 */ /* 0x0005e20000100a00 */
[C---:B------:R-:W-:Y:S01]  /*6460*/  SEL R73, R7.reuse, R220, !P5 ;  /* 0x000000dc07497207 */ /* 0x040fe20006800000 */
[----:B------:R-:W-:Y:S01]  /*6470*/  IMAD R203, R152, 0x2, R201 ;  /* 0x0000000298cb7824 */ /* 0x000fe200078e02c9 */
[----:B------:R-:W-:-:S02]  /*6480*/  SEL R71, R7, R222, !P5 ;  /* 0x000000de07477207 */ /* 0x000fc40006800000 */
[C---:B-1----:R-:W-:Y:S01]  /*6490*/  SEL R244, R7.reuse, R138, !P5 ;  /* 0x0000008a07f47207 */ /* 0x042fe20006800000 */
[C---:B------:R-:W-:Y:S01]  /*64a0*/  IMAD R205, R152.reuse, 0x2, R203 ;  /* 0x0000000298cd7824 */ /* 0x040fe200078e02cb */
[C---:B------:R-:W-:Y:S02]  /*64b0*/  SEL R245, R7.reuse, R128, !P5 ;  /* 0x0000008007f57207 */ /* 0x040fe40006800000 */
[C---:B------:R-:W-:Y:S01]  /*64c0*/  SEL R51, R7.reuse, R246, !P5 ;  /* 0x000000f607337207 */ /* 0x040fe20006800000 */
[C---:B------:R-:W-:Y:S01]  /*64d0*/  IMAD R207, R152.reuse, 0x2, R205 ;  /* 0x0000000298cf7824 */ /* 0x040fe200078e02cd */
[----:B------:R-:W-:Y:S01]  /*64e0*/  @!P1 LOP3.LUT R112, RZ, R156, RZ, 0x33, !PT ;  /* 0x0000009cff709212 */ /* 0x000fe200078e33ff */
[----:B------:R1:W-:Y:S01]  /*64f0*/  STL.64 [R1+0x9b0], R244 ;  /* 0x0009b0f401007387 */ /* 0x0003e20000100a00 */
[C---:B------:R-:W-:Y:S01]  /*6500*/  SEL R111, R7.reuse, R180, !P5 ;  /* 0x000000b4076f7207 */ /* 0x040fe20006800000 */
[----:B------:R-:W-:Y:S01]  /*6510*/  IMAD R209, R152, 0x2, R207 ;  /* 0x0000000298d17824 */ /* 0x000fe200078e02cf */
[C---:B------:R-:W-:Y:S01]  /*6520*/  SEL R108, R7.reuse, R108, !P5 ;  /* 0x0000006c076c7207 */ /* 0x040fe20006800000 */
[----:B------:R-:W-:Y:S01]  /*6530*/  IMAD R112, R112, R5, RZ ;  /* 0x0000000570707224 */ /* 0x000fe200078e02ff */
[C---:B------:R-:W-:Y:S01]  /*6540*/  SEL R107, R7.reuse, R182, !P5 ;  /* 0x000000b6076b7207 */ /* 0x040fe20006800000 */
[C---:B------:R-:W-:Y:S01]  /*6550*/  IMAD R212, R152.reuse, 0x2, R209 ;  /* 0x0000000298d47824 */ /* 0x040fe200078e02d1 */
[----:B------:R-:W-:Y:S01]  /*6560*/  SEL R105, R7, R184, !P5 ;  /* 0x000000b807697207 */ /* 0x000fe20006800000 */
[----:B------:R-:W-:Y:S01]  /*6570*/  IMAD R5, R233, R153, RZ ;  /* 0x00000099e9057224 */ /* 0x000fe200078e02ff */
[C---:B------:R-:W-:Y:S01]  /*6580*/  SEL R103, R7.reuse, R186, !P5 ;  /* 0x000000ba07677207 */ /* 0x040fe20006800000 */
[----:B------:R-:W-:Y:S01]  /*6590*/  IMAD R214, R152, 0x2, R212 ;  /* 0x0000000298d67824 */ /* 0x000fe200078e02d4 */
[----:B------:R-:W-:-:S02]  /*65a0*/  SEL R101, R7, R188, !P5 ;  /* 0x000000bc07657207 */ /* 0x000fc40006800000 */
[C---:B------:R-:W-:Y:S01]  /*65b0*/  SEL R99, R7.reuse, R190, !P5 ;  /* 0x000000be07637207 */ /* 0x040fe20006800000 */
[C---:B------:R-:W-:Y:S01]  /*65c0*/  IMAD R211, R152.reuse, 0x2, R214 ;  /* 0x0000000298d37824 */ /* 0x040fe200078e02d6 */
[C---:B------:R-:W-:Y:S02]  /*65d0*/  SEL R97, R7.reuse, R192, !P5 ;  /* 0x000000c007617207 */ /* 0x040fe40006800000 */
[C---:B------:R-:W-:Y:S01]  /*65e0*/  SEL R95, R7.reuse, R194, !P5 ;  /* 0x000000c2075f7207 */ /* 0x040fe20006800000 */
[C---:B------:R-:W-:Y:S01]  /*65f0*/  IMAD R213, R152.reuse, 0x2, R211 ;  /* 0x0000000298d57824 */ /* 0x040fe200078e02d3 */
[C---:B------:R-:W-:Y:S02]  /*6600*/  SEL R93, R7.reuse, R196, !P5 ;  /* 0x000000c4075d7207 */ /* 0x040fe40006800000 */
        /* <DEDUP_REMOVED lines=39> */
[C---:B------:R-:W-:Y:S02]  /*6880*/  SEL R27, R7.reuse, R27, !P5 ;  /* 0x0000001b071b7207 */ /* 0x040fe40006800000 */
[C---:B------:R-:W-:Y:S02]  /*6890*/  SEL R25, R7.reuse, R25, !P5 ;  /* 0x0000001907197207 */ /* 0x040fe40006800000 */
[C---:B------:R-:W-:Y:S02]  /*68a0*/  SEL R23, R7.reuse, R178, !P5 ;  /* 0x000000b207177207 */ /* 0x040fe40006800000 */
[C---:B------:R-:W-:Y:S02]  /*68b0*/  SEL R21, R7.reuse, R176, !P5 ;  /* 0x000000b007157207 */ /* 0x040fe40006800000 */
[C---:B------:R-:W-:Y:S02]  /*68c0*/  SEL R19, R7.reuse, R174, !P5 ;  /* 0x000000ae07137207 */ /* 0x040fe40006800000 */
        /* <DEDUP_REMOVED lines=63> */
[C---:B--2---:R-:W-:Y:S02]  /*6cc0*/  SEL R250, R7.reuse, R126, !P5 ;  /* 0x0000007e07fa7207 */ /* 0x044fe40006800000 */
[C---:B------:R-:W-:Y:S01]  /*6cd0*/  SEL R220, R7.reuse, R124, !P5 ;  /* 0x0000007c07dc7207 */ /* 0x040fe20006800000 */
[----:B-1----:R-:W-:Y:S01]  /*6ce0*/  IMAD.MOV.U32 R244, RZ, RZ, R150 ;  /* 0x000000fffff47224 */ /* 0x002fe200078e0096 */
[C---:B------:R-:W-:Y:S02]  /*6cf0*/  SEL R9, R7.reuse, R122, !P5 ;  /* 0x0000007a07097207 */ /* 0x040fe40006800000 */
[----:B------:R-:W-:-:S02]  /*6d00*/  SEL R246, R7, R120, !P5 ;  /* 0x0000007807f67207 */ /* 0x000fc40006800000 */
[C---:B------:R-:W-:Y:S02]  /*6d10*/  SEL R245, R7.reuse, R118, !P5 ;  /* 0x0000007607f57207 */ /* 0x040fe40006800000 */
[C---:B------:R-:W-:Y:S01]  /*6d20*/  SEL R248, R7.reuse, R116, !P5 ;  /* 0x0000007407f87207 */ /* 0x040fe20006800000 */
[----:B------:R1:W-:Y:S01]  /*6d30*/  STL.64 [R1+0x9d0], R246 ;  /* 0x0009d0f601007387 */ /* 0x0003e20000100a00 */
[----:B------:R-:W-:Y:S02]  /*6d40*/  SEL R251, R7, R114, !P5 ;  /* 0x0000007207fb7207 */ /* 0x000fe40006800000 */
[----:B------:R-:W-:Y:S01]  /*6d50*/  SEL R7, R6, RZ, !P6 ;  /* 0x000000ff06077207 */ /* 0x000fe20007000000 */
[----:B------:R-:W-:Y:S01]  /*6d60*/  STL.64 [R1+0x6b0], R156 ;  /* 0x0006b09c01007387 */ /* 0x000fe20000100a00 */
[----:B------:R-:W-:Y:S02]  /*6d70*/  LEA R243, P0, R112, UR4, 0x2 ;  /* 0x0000000470f37c11 */ /* 0x000fe4000f8010ff */
[----:B------:R-:W-:-:S02]  /*6d80*/  ISETP.NE.U32.AND P2, PT, R7, RZ, PT ;  /* 0x000000ff0700720c */ /* 0x000fc40003f45070 */
[----:B------:R-:W-:Y:S02]  /*6d90*/  LOP3.LUT R7, R3, 0x20, RZ, 0xfc, !PT ;  /* 0x0000002003077812 */ /* 0x000fe400078efcff */
[----:B------:R-:W-:Y:S01]  /*6da0*/  LEA.HI.X.SX32 R238, R112, UR5, 0x2, P0 ;  /* 0x0000000570ee7c11 */ /* 0x000fe200080f16ff */
[----:B-1----:R-:W-:Y:S01]  /*6db0*/  IMAD.MOV.U32 R247, RZ, RZ, R222 ;  /* 0x000000fffff77224 */ /* 0x002fe200078e00de */
[----:B------:R-:W-:Y:S01]  /*6dc0*/  ISETP.GE.AND P1, PT, R7, R4, PT ;  /* 0x000000040700720c */ /* 0x000fe20003f26270 */
[----:B------:R-:W-:Y:S01]  /*6dd0*/  IMAD.MOV.U32 R246, RZ, RZ, R220 ;  /* 0x000000fffff67224 */ /* 0x000fe200078e00dc */
[-C--:B------:R-:W-:Y:S01]  /*6de0*/  LEA R114, P4, R115, R243.reuse, 0x2 ;  /* 0x000000f373727211 */ /* 0x080fe200078810ff */
[----:B------:R-:W-:Y:S01]  /*6df0*/  ULDC.64 UR4, c[0x0][0x218] ;  /* 0x0000860000047ab9 */ /* 0x000fe20000000a00 */
[----:B------:R-:W-:Y:S02]  /*6e00*/  SEL R239, R6, RZ, !P1 ;  /* 0x000000ff06ef7207 */ /* 0x000fe40004800000 */
[----:B------:R-:W-:-:S02]  /*6e10*/  LEA R112, P1, R113, R243, 0x2 ;  /* 0x000000f371707211 */ /* 0x000fc400078210ff */
[-C--:B------:R-:W-:Y:S02]  /*6e20*/  LEA.HI.X.SX32 R115, R115, R238.reuse, 0x2, P4 ;  /* 0x000000ee73737211 */ /* 0x080fe400020f16ff */
[-C--:B------:R-:W-:Y:S02]  /*6e30*/  LEA R122, P4, R123, R243.reuse, 0x2 ;  /* 0x000000f37b7a7211 */ /* 0x080fe400078810ff */
[-C--:B------:R-:W-:Y:S02]  /*6e40*/  LEA.HI.X.SX32 R113, R113, R238.reuse, 0x2, P1 ;  /* 0x000000ee71717211 */ /* 0x080fe400008f16ff */
[-C--:B------:R-:W-:Y:S02]  /*6e50*/  LEA R120, P1, R121, R243.reuse, 0x2 ;  /* 0x000000f379787211 */ /* 0x080fe400078210ff */
[----:B------:R-:W-:Y:S01]  /*6e60*/  LEA.HI.X.SX32 R123, R123, R238, 0x2, P4 ;  /* 0x000000ee7b7b7211 */ /* 0x000fe200020f16ff */
[----:B------:R1:W-:Y:S01]  /*6e70*/  STL.64 [R1+0x990], R112 ;  /* 0x0009907001007387 */ /* 0x0003e20000100a00 */
[----:B------:R-:W-:-:S02]  /*6e80*/  LEA R130, P4, R131, R243, 0x2 ;  /* 0x000000f383827211 */ /* 0x000fc400078810ff */
[-C--:B------:R-:W-:Y:S01]  /*6e90*/  LEA.HI.X.SX32 R121, R121, R238.reuse, 0x2, P1 ;  /* 0x000000ee79797211 */ /* 0x080fe200008f16ff */
[----:B------:R2:W-:Y:S01]  /*6ea0*/  STL.64 [R1+0x998], R114 ;  /* 0x0009987201007387 */ /* 0x0005e20000100a00 */
[-C--:B------:R-:W-:Y:S02]  /*6eb0*/  LEA R118, P5, R119, R243.reuse, 0x2 ;  /* 0x000000f377767211 */ /* 0x080fe400078a10ff */
[-C--:B------:R-:W-:Y:S02]  /*6ec0*/  LEA R128, P1, R129, R243.reuse, 0x2 ;  /* 0x000000f381807211 */ /* 0x080fe400078210ff */
[-C--:B------:R-:W-:Y:S02]  /*6ed0*/  LEA.HI.X.SX32 R131, R131, R238.reuse, 0x2, P4 ;  /* 0x000000ee83837211 */ /* 0x080fe400020f16ff */
[-C--:B------:R-:W-:Y:S01]  /*6ee0*/  LEA R138, P4, R139, R243.reuse, 0x2 ;  /* 0x000000f38b8a7211 */ /* 0x080fe200078810ff */
[----:B-1----:R-:W-:Y:S01]  /*6ef0*/  IMAD.MOV.U32 R112, RZ, RZ, R218 ;  /* 0x000000ffff707224 */ /* 0x002fe200078e00da */
[-C--:B------:R-:W-:Y:S01]  /*6f00*/  LEA.HI.X.SX32 R119, R119, R238.reuse, 0x2, P5 ;  /* 0x000000ee77777211 */ /* 0x080fe200028f16ff */
[----:B------:R-:W-:Y:S01]  /*6f10*/  IMAD.MOV.U32 R113, RZ, RZ, R241 ;  /* 0x000000ffff717224 */ /* 0x000fe200078e00f1 */
[----:B------:R-:W-:Y:S01]  /*6f20*/  LEA.HI.X.SX32 R129, R129, R238, 0x2, P1 ;  /* 0x000000ee81817211 */ /* 0x000fe200008f16ff */
[----:B------:R-:W-:Y:S01]  /*6f30*/  IMAD R241, R152, 0x2, R240 ;  /* 0x0000000298f17824 */ /* 0x000fe200078e02f0 */
[-C--:B------:R-:W-:Y:S01]  /*6f40*/  LEA R126, P5, R127, R243.reuse, 0x2 ;  /* 0x000000f37f7e7211 */ /* 0x080fe200078a10ff */
[----:B--2---:R-:W-:Y:S01]  /*6f50*/  IMAD.MOV.U32 R115, RZ, RZ, R151 ;  /* 0x000000ffff737224 */ /* 0x004fe200078e0097 */
[----:B------:R-:W-:-:S02]  /*6f60*/  LEA R136, P1, R137, R243, 0x2 ;  /* 0x000000f389887211 */ /* 0x000fc400078210ff */
[-C--:B------:R-:W-:Y:S02]  /*6f70*/  LEA.HI.X.SX32 R139, R139, R238.reuse, 0x2, P4 ;  /* 0x000000ee8b8b7211 */ /* 0x080fe400020f16ff */
[-C--:B------:R-:W-:Y:S02]  /*6f80*/  LEA R146, P4, R147, R243.reuse, 0x2 ;  /* 0x000000f393927211 */ /* 0x080fe400078810ff */
[-C--:B------:R-:W-:Y:S02]  /*6f90*/  LEA.HI.X.SX32 R127, R127, R238.reuse, 0x2, P5 ;  /* 0x000000ee7f7f7211 */ /* 0x080fe400028f16ff */
[----:B------:R-:W-:Y:S02]  /*6fa0*/  LEA.HI.X.SX32 R137, R137, R238, 0x2, P1 ;  /* 0x000000ee89897211 */ /* 0x000fe400008f16ff */
[-C--:B------:R-:W-:Y:S02]  /*6fb0*/  LEA R134, P5, R135, R243.reuse, 0x2 ;  /* 0x000000f387867211 */ /* 0x080fe400078a10ff */
[----:B------:R-:W-:-:S02]  /*6fc0*/  LEA R144, P1, R145, R243, 0x2 ;  /* 0x000000f391907211 */ /* 0x000fc400078210ff */
[-C--:B------:R-:W-:Y:S02]  /*6fd0*/  LEA.HI.X.SX32 R147, R147, R238.reuse, 0x2, P4 ;  /* 0x000000ee93937211 */ /* 0x080fe400020f16ff */
[-C--:B------:R-:W-:Y:S02]  /*6fe0*/  LEA R160, P4, R161, R243.reuse, 0x2 ;  /* 0x000000f3a1a07211 */ /* 0x080fe400078810ff */
[-C--:B------:R-:W-:Y:S02]  /*6ff0*/  LEA.HI.X.SX32 R135, R135, R238.reuse, 0x2, P5 ;  /* 0x000000ee87877211 */ /* 0x080fe400028f16ff */
[----:B------:R-:W-:Y:S02]  /*7000*/  LEA.HI.X.SX32 R145, R145, R238, 0x2, P1 ;  /* 0x000000ee91917211 */ /* 0x000fe400008f16ff */
[-C--:B------:R-:W-:Y:S02]  /*7010*/  LEA R142, P5, R143, R243.reuse, 0x2 ;  /* 0x000000f38f8e7211 */ /* 0x080fe400078a10ff */
[----:B------:R-:W-:-:S02]  /*7020*/  LEA R158, P1, R159, R243, 0x2 ;  /* 0x000000f39f9e7211 */ /* 0x000fc400078210ff */
[----:B------:R-:W-:Y:S02]  /*7030*/  ISETP.NE.U32.AND P6, PT, R168, RZ, PT ;  /* 0x000000ffa800720c */ /* 0x000fe40003fc5070 */
[-C--:B------:R-:W-:Y:S02]  /*7040*/  LEA.HI.X.SX32 R161, R161, R238.reuse, 0x2, P4 ;  /* 0x000000eea1a17211 */ /* 0x080fe400020f16ff */
[-C--:B------:R-:W-:Y:S02]  /*7050*/  LEA R168, P4, R169, R243.reuse, 0x2 ;  /* 0x000000f3a9a87211 */ /* 0x080fe400078810ff */
[-C--:B------:R-:W-:Y:S02]  /*7060*/  LEA.HI.X.SX32 R143, R143, R238.reuse, 0x2, P5 ;  /* 0x000000ee8f8f7211 */ /* 0x080fe400028f16ff */
[----:B------:R-:W-:Y:S02]  /*7070*/  LEA.HI.X.SX32 R159, R159, R238, 0x2, P1 ;  /* 0x000000ee9f9f7211 */ /* 0x000fe400008f16ff */
[----:B------:R-:W-:-:S02]  /*7080*/  LEA R154, P5, R155, R243, 0x2 ;  /* 0x000000f39b9a7211 */ /* 0x000fc400078a10ff */
[-C--:B------:R-:W-:Y:S02]  /*7090*/  LEA R166, P1, R167, R243.reuse, 0x2 ;  /* 0x000000f3a7a67211 */ /* 0x080fe400078210ff */
        /* <DEDUP_REMOVED lines=39> */
[-C--:B------:R-:W-:Y:S02]  /*7310*/  LEA.HI.X.SX32 R11, R214, R238.reuse, 0x2, P1 ;  /* 0x000000eed60b7211 */ /* 0x080fe400008f16ff */
[----:B------:R-:W-:Y:S01]  /*7320*/  LEA R214, P5, R215, R243, 0x2 ;  /* 0x000000f3d7d67211 */ /* 0x000fe200078a10ff */
[----:B------:R1:W-:Y:S01]  /*7330*/  STL.64 [R1+0x128], R156 ;  /* 0x0001289c01007387 */ /* 0x0003e20000100a00 */
[----:B------:R-:W-:-:S02]  /*7340*/  LEA.HI.X.SX32 R219, R219, R238, 0x2, P4 ;  /* 0x000000eedbdb7211 */ /* 0x000fc400020f16ff */
[-C--:B------:R-:W-:Y:S01]  /*7350*/  LEA R226, P4, R227, R243.reuse, 0x2 ;  /* 0x000000f3e3e27211 */ /* 0x080fe200078810ff */
[----:B------:R2:W-:Y:S01]  /*7360*/  STL.64 [R1+0x120], R10 ;  /* 0x0001200a01007387 */ /* 0x0005e20000100a00 */
[-C--:B------:R-:W-:Y:S02]  /*7370*/  LEA.HI.X.SX32 R215, R215, R238.reuse, 0x2, P5 ;  /* 0x000000eed7d77211 */ /* 0x080fe400028f16ff */
[-C--:B------:R-:W-:Y:S02]  /*7380*/  LEA R222, P5, R223, R243.reuse, 0x2 ;  /* 0x000000f3dfde7211 */ /* 0x080fe400078a10ff */
[-C--:B------:R-:W-:Y:S02]  /*7390*/  LEA.HI.X.SX32 R227, R227, R238.reuse, 0x2, P4 ;  /* 0x000000eee3e37211 */ /* 0x080fe400020f16ff */
[----:B------:R-:W-:Y:S01]  /*73a0*/  LEA R234, P4, R235, R243, 0x2 ;  /* 0x000000f3ebea7211 */ /* 0x000fe200078810ff */
[----:B-1----:R-:W-:Y:S01]  /*73b0*/  IMAD.MOV.U32 R156, RZ, RZ, R216 ;  /* 0x000000ffff9c7224 */ /* 0x002fe200078e00d8 */
[----:B------:R-:W-:-:S02]  /*73c0*/  LEA.HI.X.SX32 R223, R223, R238, 0x2, P5 ;  /* 0x000000eedfdf7211 */ /* 0x000fc400028f16ff */
[-C--:B------:R-:W-:Y:S02]  /*73d0*/  LEA R230, P5, R231, R243.reuse, 0x2 ;  /* 0x000000f3e7e67211 */ /* 0x080fe400078a10ff */
[-C--:B------:R-:W-:Y:S02]  /*73e0*/  LEA.HI.X.SX32 R235, R235, R238.reuse, 0x2, P4 ;  /* 0x000000eeebeb7211 */ /* 0x080fe400020f16ff */
[CC--:B--2---:R-:W-:Y:S02]  /*73f0*/  LEA R10, P4, R240.reuse, R243.reuse, 0x2 ;  /* 0x000000f3f00a7211 */ /* 0x0c4fe400078810ff */
[-C--:B------:R-:W-:Y:S02]  /*7400*/  LEA.HI.X.SX32 R231, R231, R238.reuse, 0x2, P5 ;  /* 0x000000eee7e77211 */ /* 0x080fe400028f16ff */
[----:B------:R-:W-:Y:S02]  /*7410*/  LEA R150, P5, R241, R243, 0x2 ;  /* 0x000000f3f1967211 */ /* 0x000fe400078a10ff */
[----:B------:R-:W-:-:S02]  /*7420*/  LEA.HI.X.SX32 R11, R240, R238, 0x2, P4 ;  /* 0x000000eef00b7211 */ /* 0x000fc400020f16ff */
[-C--:B------:R-:W-:Y:S02]  /*7430*/  LEA.HI.X.SX32 R151, R241, R238.reuse, 0x2, P5 ;  /* 0x000000eef1977211 */ /* 0x080fe400028f16ff */
[-C--:B------:R-:W-:Y:S01]  /*7440*/  LEA R116, P3, R117, R243.reuse, 0x2 ;  /* 0x000000f375747211 */ /* 0x080fe200078610ff */
[----:B------:R1:W-:Y:S01]  /*7450*/  STL.64 [R1+0x118], R10 ;  /* 0x0001180a01007387 */ /* 0x0003e20000100a00 */
[-C--:B------:R-:W-:Y:S02]  /*7460*/  LEA R216, P1, R217, R243.reuse, 0x2 ;  /* 0x000000f3d9d87211 */ /* 0x080fe400078210ff */
[-C--:B------:R-:W-:Y:S02]  /*7470*/  LEA.HI.X.SX32 R117, R117, R238.reuse, 0x2, P3 ;  /* 0x000000ee75757211 */ /* 0x080fe400018f16ff */
[----:B------:R-:W-:Y:S02]  /*7480*/  LEA R124, P3, R125, R243, 0x2 ;  /* 0x000000f37d7c7211 */ /* 0x000fe400078610ff */
[----:B------:R-:W-:-:S02]  /*7490*/  LEA.HI.X.SX32 R217, R217, R238, 0x2, P1 ;  /* 0x000000eed9d97211 */ /* 0x000fc400008f16ff */
[-C--:B------:R-:W-:Y:S02]  /*74a0*/  LEA.HI.X.SX32 R125, R125, R238.reuse, 0x2, P3 ;  /* 0x000000ee7d7d7211 */ /* 0x080fe400018f16ff */
[-C--:B------:R-:W-:Y:S01]  /*74b0*/  LEA R132, P3, R133, R243.reuse, 0x2 ;  /* 0x000000f385847211 */ /* 0x080fe200078610ff */
[----:B-1----:R-:W2:Y:S01]  /*74c0*/  LDL.LU.64 R10, [R1+0x9e0] ;  /* 0x0009e000010a7983 */ /* 0x002ea20000300a00 */
[-C--:B------:R-:W-:Y:S02]  /*74d0*/  LEA R224, P1, R225, R243.reuse, 0x2 ;  /* 0x000000f3e1e07211 */ /* 0x080fe400078210ff */
[-C--:B------:R-:W-:Y:S01]  /*74e0*/  LEA.HI.X.SX32 R133, R133, R238.reuse, 0x2, P3 ;  /* 0x000000ee85857211 */ /* 0x080fe200018f16ff */
[----:B------:R1:W-:Y:S01]  /*74f0*/  STL.64 [R1+0x110], R150 ;  /* 0x0001109601007387 */ /* 0x0003e20000100a00 */
[----:B------:R-:W-:Y:S02]  /*7500*/  LEA R140, P3, R141, R243, 0x2 ;  /* 0x000000f38d8c7211 */ /* 0x000fe400078610ff */
[----:B------:R-:W-:-:S02]  /*7510*/  LEA.HI.X.SX32 R225, R225, R238, 0x2, P1 ;  /* 0x000000eee1e17211 */ /* 0x000fc400008f16ff */
[-C--:B------:R-:W-:Y:S02]  /*7520*/  LEA.HI.X.SX32 R141, R141, R238.reuse, 0x2, P3 ;  /* 0x000000ee8d8d7211 */ /* 0x080fe400018f16ff */
[-C--:B------:R-:W-:Y:S02]  /*7530*/  LEA R148, P3, R149, R243.reuse, 0x2 ;  /* 0x000000f395947211 */ /* 0x080fe400078610ff */
[-C--:B------:R-:W-:Y:S02]  /*7540*/  LEA R232, P1, R233, R243.reuse, 0x2 ;  /* 0x000000f3e9e87211 */ /* 0x080fe400078210ff */
[----:B------:R-:W-:Y:S01]  /*7550*/  LEA.HI.X.SX32 R149, R149, R238, 0x2, P3 ;  /* 0x000000ee95957211 */ /* 0x000fe200018f16ff */
[----:B-1----:R-:W3:Y:S01]  /*7560*/  LDL.LU.64 R150, [R1+0x9d8] ;  /* 0x0009d80001967983 */ /* 0x002ee20000300a00 */
[----:B------:R-:W-:Y:S02]  /*7570*/  LEA R162, P3, R163, R243, 0x2 ;  /* 0x000000f3a3a27211 */ /* 0x000fe400078610ff */
[----:B------:R-:W-:-:S02]  /*7580*/  LEA R7, P0, R5, UR4, 0x2 ;  /* 0x0000000405077c11 */ /* 0x000fc4000f8010ff */
[-C--:B------:R-:W-:Y:S02]  /*7590*/  LEA.HI.X.SX32 R163, R163, R238.reuse, 0x2, P3 ;  /* 0x000000eea3a37211 */ /* 0x080fe400018f16ff */
[-C--:B------:R-:W-:Y:S02]  /*75a0*/  LEA R170, P3, R171, R243.reuse, 0x2 ;  /* 0x000000f3abaa7211 */ /* 0x080fe400078610ff */
[-C--:B------:R-:W-:Y:S02]  /*75b0*/  LEA.HI.X.SX32 R233, R233, R238.reuse, 0x2, P1 ;  /* 0x000000eee9e97211 */ /* 0x080fe400008f16ff */
[----:B------:R-:W-:Y:S02]  /*75c0*/  LEA.HI.X.SX32 R171, R171, R238, 0x2, P3 ;  /* 0x000000eeabab7211 */ /* 0x000fe400018f16ff */
[----:B------:R-:W-:Y:S02]  /*75d0*/  LEA R178, P3, R179, R243, 0x2 ;  /* 0x000000f3b3b27211 */ /* 0x000fe400078610ff */
[----:B------:R-:W-:-:S02]  /*75e0*/  ISETP.NE.U32.AND P1, PT, R239, RZ, PT ;  /* 0x000000ffef00720c */ /* 0x000fc40003f25070 */
[----:B------:R-:W-:Y:S02]  /*75f0*/  LEA.HI.X.SX32 R179, R179, R238, 0x2, P3 ;  /* 0x000000eeb3b37211 */ /* 0x000fe400018f16ff */
[----:B------:R-:W-:-:S04]  /*7600*/  LEA R184, P3, R185, R243, 0x2 ;  /* 0x000000f3b9b87211 */ /* 0x000fc800078610ff */
        /* <DEDUP_REMOVED lines=10> */
[-C--:B------:R-:W-:Y:S02]  /*76b0*/  LEA.HI.X.SX32 R221, R221, R238.reuse, 0x2, P3 ;  /* 0x000000eedddd7211 */ /* 0x080fe400018f16ff */
[-C--:B------:R-:W-:Y:S02]  /*76c0*/  LEA R228, P3, R229, R243.reuse, 0x2 ;  /* 0x000000f3e5e47211 */ /* 0x080fe400078610ff */
[----:B------:R-:W-:Y:S02]  /*76d0*/  LOP3.LUT R239, R3, 0x22, RZ, 0xfc, !PT ;  /* 0x0000002203ef7812 */ /* 0x000fe400078efcff */
[-C--:B------:R-:W-:Y:S02]  /*76e0*/  LEA.HI.X.SX32 R229, R229, R238.reuse, 0x2, P3 ;  /* 0x000000eee5e57211 */ /* 0x080fe400018f16ff */
[----:B------:R-:W-:Y:S02]  /*76f0*/  LEA R236, P3, R237, R243, 0x2 ;  /* 0x000000f3edec7211 */ /* 0x000fe400078610ff */
[----:B------:R-:W-:Y:S01]  /*7700*/  LEA.HI.X.SX32 R5, R5, UR5, 0x2, P0 ;  /* 0x0000000505057c11 */ /* 0x000fe200080f16ff */
[----:B------:R-:W-:Y:S01]  /*7710*/  ULDC UR5, c[0x0][0x240] ;  /* 0x0000900000057ab9 */ /* 0x000fe20000000800 */
[----:B------:R-:W-:-:S02]  /*7720*/  LEA.HI.X.SX32 R237, R237, R238, 0x2, P3 ;  /* 0x000000eeeded7211 */ /* 0x000fc400018f16ff */
[-C--:B------:R-:W-:Y:S02]  /*7730*/  ISETP.GE.AND P3, PT, R239, R4.reuse, PT ;  /* 0x00000004ef00720c */ /* 0x080fe40003f66270 */
[C---:B------:R-:W-:Y:S02]  /*7740*/  LOP3.LUT R157, R3.reuse, 0x40, RZ, 0xfc, !PT ;  /* 0x00000040039d7812 */ /* 0x040fe400078efcff */
[----:B------:R-:W-:Y:S02]  /*7750*/  SEL R239, R6, RZ, !P3 ;  /* 0x000000ff06ef7207 */ /* 0x000fe40005800000 */
[----:B------:R-:W-:Y:S01]  /*7760*/  LOP3.LUT R114, R3, 0x42, RZ, 0xfc, !PT ;  /* 0x0000004203727812 */ /* 0x000fe200078efcff */
[----:B------:R-:W-:Y:S01]  /*7770*/  IMAD R111, R111, UR5, RZ ;  /* 0x000000056f6f7c24 */ /* 0x000fe2000f8e02ff */
[-C--:B------:R-:W-:Y:S01]  /*7780*/  ISETP.GE.AND P4, PT, R157, R4.reuse, PT ;  /* 0x000000049d00720c */ /* 0x080fe20003f86270 */
[----:B------:R-:W-:Y:S01]  /*7790*/  IMAD R108, R108, UR5, RZ ;  /* 0x000000056c6c7c24 */ /* 0x000fe2000f8e02ff */
[----:B------:R-:W-:Y:S01]  /*77a0*/  ISETP.GE.AND P0, PT, R114, R4, PT ;  /* 0x000000047200720c */ /* 0x000fe20003f06270 */
[----:B------:R-:W-:Y:S01]  /*77b0*/  IMAD.MOV.U32 R114, RZ, RZ, R156 ;  /* 0x000000ffff727224 */ /* 0x000fe200078e009c */
[----:B------:R-:W-:Y:S01]  /*77c0*/  SEL R238, R6, RZ, !P4 ;  /* 0x000000ff06ee7207 */ /* 0x000fe20006000000 */
[----:B------:R-:W-:Y:S01]  /*77d0*/  IMAD.MOV.U32 R156, RZ, RZ, R246 ;  /* 0x000000ffff9c7224 */ /* 0x000fe200078e00f6 */
[----:B------:R-:W-:Y:S01]  /*77e0*/  STL [R1+0x8b8], R157 ;  /* 0x0008b89d01007387 */ /* 0x000fe20000100800 */
[----:B------:R-:W-:Y:S01]  /*77f0*/  LEA R246, P4, R111, R7, 0x2 ;  /* 0x000000076ff67211 */ /* 0x000fe200078810ff */
[----:B------:R-:W-:-:S02]  /*7800*/  IMAD.MOV.U32 R243, RZ, RZ, R112 ;  /* 0x000000fffff37224 */ /* 0x000fc400078e0070 */
[----:B------:R-:W-:Y:S01]  /*7810*/  IMAD.MOV.U32 R112, RZ, RZ, R247 ;  /* 0x000000ffff707224 */ /* 0x000fe200078e00f7 */
[----:B------:R-:W-:Y:S01]  /*7820*/  LEA.HI.X.SX32 R247, R111, R5, 0x2, P4 ;  /* 0x000000056ff77211 */ /* 0x000fe200020f16ff */
[----:B------:R-:W-:Y:S02]  /*7830*/  IMAD R107, R107, UR5, RZ ;  /* 0x000000056b6b7c24 */ /* 0x000fe4000f8e02ff */
[----:B------:R-:W-:Y:S02]  /*7840*/  IMAD R105, R105, UR5, RZ ;  /* 0x0000000569697c24 */ /* 0x000fe4000f8e02ff */
[----:B------:R-:W-:Y:S02]  /*7850*/  IMAD R103, R103, UR5, RZ ;  /* 0x0000000567677c24 */ /* 0x000fe4000f8e02ff */
[----:B------:R-:W-:Y:S02]  /*7860*/  IMAD R101, R101, UR5, RZ ;  /* 0x0000000565657c24 */ /* 0x000fe4000f8e02ff */
[----:B------:R-:W-:-:S02]  /*7870*/  IMAD R99, R99, UR5, RZ ;  /* 0x0000000563637c24 */ /* 0x000fc4000f8e02ff */
[----:B------:R-:W-:Y:S02]  /*7880*/  IMAD R97, R97, UR5, RZ ;  /* 0x0000000561617c24 */ /* 0x000fe4000f8e02ff */
        /* <DEDUP_REMOVED lines=22> */
[----:B---3--:R-:W-:-:S05]  /*79f0*/  IMAD R150, R150, UR5, RZ ;  /* 0x0000000596967c24 */ /* 0x008fca000f8e02ff */
[----:B------:R-:W-:-:S04]  /*7a00*/  LEA R240, P3, R150, R7, 0x2 ;  /* 0x0000000796f07211 */ /* 0x000fc800078610ff */
[----:B------:R-:W-:-:S05]  /*7a10*/  LEA.HI.X.SX32 R241, R150, R5, 0x2, P3 ;  /* 0x0000000596f17211 */ /* 0x000fca00018f16ff */
[----:B------:R1:W-:Y:S04]  /*7a20*/  STL.64 [R1+0x108], R240 ;  /* 0x000108f001007387 */ /* 0x0003e80000100a00 */
[----:B------:R3:W-:Y:S01]  /*7a30*/  STL.64 [R1+0x270], R246 ;  /* 0x000270f601007387 */ /* 0x0007e20000100a00 */
[----:B-1----:R-:W-:-:S04]  /*7a40*/  LEA R240, P3, R108, R7, 0x2 ;  /* 0x000000076cf07211 */ /* 0x002fc800078610ff */
[----:B------:R-:W-:Y:S02]  /*7a50*/  LEA.HI.X.SX32 R241, R108, R5, 0x2, P3 ;  /* 0x000000056cf17211 */ /* 0x000fe400018f16ff */
[----:B---3--:R-:W-:-:S03]  /*7a60*/  LEA R246, P4, R107, R7, 0x2 ;  /* 0x000000076bf67211 */ /* 0x008fc600078810ff */
[----:B------:R1:W-:Y:S01]  /*7a70*/  STL.64 [R1+0x100], R240 ;  /* 0x000100f001007387 */ /* 0x0003e20000100a00 */
[----:B------:R-:W-:Y:S02]  /*7a80*/  LEA.HI.X.SX32 R247, R107, R5, 0x2, P4 ;  /* 0x000000056bf77211 */ /* 0x000fe400020f16ff */
[----:B-1----:R-:W-:-:S03]  /*7a90*/  LEA R240, P3, R105, R7, 0x2 ;  /* 0x0000000769f07211 */ /* 0x002fc600078610ff */
[----:B------:R1:W-:Y:S01]  /*7aa0*/  STL.64 [R1+0xf8], R246 ;  /* 0x0000f8f601007387 */ /* 0x0003e20000100a00 */
[----:B------:R-:W-:-:S05]  /*7ab0*/  LEA.HI.X.SX32 R241, R105, R5, 0x2, P3 ;  /* 0x0000000569f17211 */ /* 0x000fca00018f16ff */
[----:B------:R3:W-:Y:S01]  /*7ac0*/  STL.64 [R1+0xf0], R240 ;  /* 0x0000f0f001007387 */ /* 0x0007e20000100a00 */
[----:B-1----:R-:W-:-:S04]  /*7ad0*/  LEA R246, P4, R103, R7, 0x2 ;  /* 0x0000000767f67211 */ /* 0x002fc800078810ff */
[----:B------:R-:W-:Y:S02]  /*7ae0*/  LEA.HI.X.SX32 R247, R103, R5, 0x2, P4 ;  /* 0x0000000567f77211 */ /* 0x000fe400020f16ff */
[----:B---3--:R-:W-:-:S03]  /*7af0*/  LEA R240, P3, R101, R7, 0x2 ;  /* 0x0000000765f07211 */ /* 0x008fc600078610ff */
        /* <DEDUP_REMOVED lines=58> */
[----:B------:R-:W-:Y:S01]  /*7ea0*/  LEA.HI.X.SX32 R247, R63, R5, 0x2, P4 ;  /* 0x000000053ff77211 */ /* 0x000fe200020f16ff */
[----:B---3--:R-:W-:Y:S02]  /*7eb0*/  IMAD.MOV.U32 R241, RZ, RZ, R243 ;  /* 0x000000fffff17224 */ /* 0x008fe400078e00f3 */
[----:B------:R-:W-:Y:S01]  /*7ec0*/  IMAD.MOV.U32 R243, RZ, RZ, R8 ;  /* 0x000000fffff37224 */ /* 0x000fe200078e0008 */
[C---:B------:R-:W-:Y:S01]  /*7ed0*/  LEA R8, P3, R61.reuse, R7, 0x2 ;  /* 0x000000073d087211 */ /* 0x040fe200078610ff */
[----:B------:R-:W-:Y:S02]  /*7ee0*/  IMAD.MOV.U32 R240, RZ, RZ, R156 ;  /* 0x000000fffff07224 */ /* 0x000fe400078e009c */
[----:B------:R-:W-:Y:S01]  /*7ef0*/  IMAD.MOV.U32 R156, RZ, RZ, R9 ;  /* 0x000000ffff9c7224 */ /* 0x000fe200078e0009 */
[----:B------:R-:W-:Y:S01]  /*7f00*/  LEA.HI.X.SX32 R9, R61, R5, 0x2, P3 ;  /* 0x000000053d097211 */ /* 0x000fe200018f16ff */
[----:B------:R1:W-:Y:S04]  /*7f10*/  STL.64 [R1+0x78], R246 ;  /* 0x000078f601007387 */ /* 0x0003e80000100a00 */
[----:B------:R3:W-:Y:S01]  /*7f20*/  STL.64 [R1+0x70], R8 ;  /* 0x0000700801007387 */ /* 0x0007e20000100a00 */
[----:B-1----:R-:W-:-:S02]  /*7f30*/  LEA R246, P4, R59, R7, 0x2 ;  /* 0x000000073bf67211 */ /* 0x002fc400078810ff */
[----:B---3--:R-:W-:Y:S02]  /*7f40*/  LEA R8, P3, R57, R7, 0x2 ;  /* 0x0000000739087211 */ /* 0x008fe400078610ff */
[-C--:B------:R-:W-:Y:S02]  /*7f50*/  LEA.HI.X.SX32 R247, R59, R5.reuse, 0x2, P4 ;  /* 0x000000053bf77211 */ /* 0x080fe400020f16ff */
[----:B------:R-:W-:-:S03]  /*7f60*/  LEA.HI.X.SX32 R9, R57, R5, 0x2, P3 ;  /* 0x0000000539097211 */ /* 0x000fc600018f16ff */
[----:B------:R1:W-:Y:S01]  /*7f70*/  STL.64 [R1+0x68], R246 ;  /* 0x000068f601007387 */ /* 0x0003e20000100a00 */
[----:B------:R-:W-:-:S03]  /*7f80*/  IMAD R51, R51, UR5, RZ ;  /* 0x0000000533337c24 */ /* 0x000fc6000f8e02ff */
[----:B------:R3:W-:Y:S01]  /*7f90*/  STL.64 [R1+0x60], R8 ;  /* 0x0000600801007387 */ /* 0x0007e20000100a00 */
[-C--:B-1----:R-:W-:Y:S02]  /*7fa0*/  LEA R246, P4, R55, R7.reuse, 0x2 ;  /* 0x0000000737f67211 */ /* 0x082fe400078810ff */
[----:B---3--:R-:W-:Y:S02]  /*7fb0*/  LEA R8, P3, R53, R7, 0x2 ;  /* 0x0000000735087211 */ /* 0x008fe400078610ff */
[-C--:B------:R-:W-:Y:S01]  /*7fc0*/  LEA.HI.X.SX32 R247, R55, R5.reuse, 0x2, P4 ;  /* 0x0000000537f77211 */ /* 0x080fe200020f16ff */
[----:B------:R-:W-:Y:S01]  /*7fd0*/  IMAD R49, R49, UR5, RZ ;  /* 0x0000000531317c24 */ /* 0x000fe2000f8e02ff */
        /* <DEDUP_REMOVED lines=8> */
[----:B------:R-:W-:Y:S01]  /*8060*/  LEA.HI.X.SX32 R9, R49, R5, 0x2, P3 ;  /* 0x0000000531097211 */ /* 0x000fe200018f16ff */
[----:B------:R-:W-:Y:S02]  /*8070*/  IMAD R43, R43, UR5, RZ ;  /* 0x000000052b2b7c24 */ /* 0x000fe4000f8e02ff */
[----:B------:R1:W-:Y:S01]  /*8080*/  STL.64 [R1+0x198], R246 ;  /* 0x000198f601007387 */ /* 0x0003e20000100a00 */
[----:B------:R-:W-:-:S02]  /*8090*/  IMAD.MOV.U32 R157, RZ, RZ, R156 ;  /* 0x000000ffff9d7224 */ /* 0x000fc400078e009c */
[----:B------:R-:W-:Y:S01]  /*80a0*/  IMAD.MOV.U32 R156, RZ, RZ, R250 ;  /* 0x000000ffff9c7224 */ /* 0x000fe200078e00fa */
[----:B------:R3:W-:Y:S01]  /*80b0*/  STL.64 [R1+0x218], R8 ;  /* 0x0002180801007387 */ /* 0x0007e20000100a00 */
[----:B------:R-:W-:Y:S01]  /*80c0*/  IMAD.MOV.U32 R150, RZ, RZ, R243 ;  /* 0x000000ffff967224 */ /* 0x000fe200078e00f3 */
[-C--:B-1----:R-:W-:Y:S02]  /*80d0*/  LEA R246, P4, R47, R7.reuse, 0x2 ;  /* 0x000000072ff67211 */ /* 0x082fe400078810ff */
[----:B---3--:R-:W-:Y:S02]  /*80e0*/  LEA R8, P3, R45, R7, 0x2 ;  /* 0x000000072d087211 */ /* 0x008fe400078610ff */
[----:B------:R-:W-:Y:S02]  /*80f0*/  LEA.HI.X.SX32 R247, R47, R5, 0x2, P4 ;  /* 0x000000052ff77211 */ /* 0x000fe400020f16ff */
[----:B------:R-:W-:Y:S01]  /*8100*/  LEA R250, P4, R43, R7, 0x2 ;  /* 0x000000072bfa7211 */ /* 0x000fe200078810ff */
[----:B------:R-:W-:Y:S01]  /*8110*/  IMAD.MOV.U32 R243, RZ, RZ, R251 ;  /* 0x000000fffff37224 */ /* 0x000fe200078e00fb */
[-C--:B------:R-:W-:Y:S01]  /*8120*/  LEA.HI.X.SX32 R9, R45, R5.reuse, 0x2, P3 ;  /* 0x000000052d097211 */ /* 0x080fe200018f16ff */
[----:B------:R-:W-:Y:S01]  /*8130*/  IMAD R41, R41, UR5, RZ ;  /* 0x0000000529297c24 */ /* 0x000fe2000f8e02ff */
[----:B------:R-:W-:Y:S01]  /*8140*/  LEA.HI.X.SX32 R251, R43, R5, 0x2, P4 ;  /* 0x000000052bfb7211 */ /* 0x000fe200020f16ff */
[----:B------:R-:W-:Y:S01]  /*8150*/  IMAD R39, R39, UR5, RZ ;  /* 0x0000000527277c24 */ /* 0x000fe2000f8e02ff */
[----:B------:R1:W-:Y:S01]  /*8160*/  STL.64 [R1+0x50], R246 ;  /* 0x000050f601007387 */ /* 0x0003e20000100a00 */
[----:B------:R-:W-:-:S02]  /*8170*/  IMAD R37, R37, UR5, RZ ;  /* 0x0000000525257c24 */ /* 0x000fc4000f8e02ff */
[----:B------:R-:W-:Y:S01]  /*8180*/  IMAD R35, R35, UR5, RZ ;  /* 0x0000000523237c24 */ /* 0x000fe2000f8e02ff */
[----:B-1----:R-:W3:Y:S04]  /*8190*/  LDL.LU.64 R246, [R1+0x9d0] ;  /* 0x0009d00001f67983 */ /* 0x002ee80000300a00 */
[----:B------:R1:W-:Y:S04]  /*81a0*/  STL.64 [R1+0x48], R8 ;  /* 0x0000480801007387 */ /* 0x0003e80000100a00 */
[----:B------:R4:W-:Y:S01]  /*81b0*/  STL.64 [R1+0x40], R250 ;  /* 0x000040fa01007387 */ /* 0x0009e20000100a00 */
[----:B-1----:R-:W-:-:S02]  /*81c0*/  LEA R8, P3, R41, R7, 0x2 ;  /* 0x0000000729087211 */ /* 0x002fc400078610ff */
[----:B----4-:R-:W-:Y:S02]  /*81d0*/  LEA R250, P4, R39, R7, 0x2 ;  /* 0x0000000727fa7211 */ /* 0x010fe400078810ff */
[-C--:B------:R-:W-:Y:S02]  /*81e0*/  LEA.HI.X.SX32 R9, R41, R5.reuse, 0x2, P3 ;  /* 0x0000000529097211 */ /* 0x080fe400018f16ff */
[----:B------:R-:W-:-:S03]  /*81f0*/  LEA.HI.X.SX32 R251, R39, R5, 0x2, P4 ;  /* 0x0000000527fb7211 */ /* 0x000fc600020f16ff */
[----:B------:R1:W-:Y:S04]  /*8200*/  STL.64 [R1+0x38], R8 ;  /* 0x0000380801007387 */ /* 0x0003e80000100a00 */
[----:B------:R4:W-:Y:S01]  /*8210*/  STL.64 [R1+0x30], R250 ;  /* 0x000030fa01007387 */ /* 0x0009e20000100a00 */
[----:B------:R-:W-:Y:S01]  /*8220*/  IMAD R33, R33, UR5, RZ ;  /* 0x0000000521217c24 */ /* 0x000fe2000f8e02ff */
[-C--:B-1----:R-:W-:Y:S02]  /*8230*/  LEA R8, P3, R37, R7.reuse, 0x2 ;  /* 0x0000000725087211 */ /* 0x082fe400078610ff */
[----:B----4-:R-:W-:Y:S02]  /*8240*/  LEA R250, P4, R35, R7, 0x2 ;  /* 0x0000000723fa7211 */ /* 0x010fe400078810ff */
[-C--:B------:R-:W-:Y:S01]  /*8250*/  LEA.HI.X.SX32 R9, R37, R5.reuse, 0x2, P3 ;  /* 0x0000000525097211 */ /* 0x080fe200018f16ff */
[----:B------:R-:W-:Y:S01]  /*8260*/  IMAD R31, R31, UR5, RZ ;  /* 0x000000051f1f7c24 */ /* 0x000fe2000f8e02ff */
[----:B------:R-:W-:-:S03]  /*8270*/  LEA.HI.X.SX32 R251, R35, R5, 0x2, P4 ;  /* 0x0000000523fb7211 */ /* 0x000fc600020f16ff */
[----:B------:R1:W-:Y:S04]  /*8280*/  STL.64 [R1+0x170], R8 ;  /* 0x0001700801007387 */ /* 0x0003e80000100a00 */
[----:B------:R4:W-:Y:S01]  /*8290*/  STL.64 [R1+0x1a0], R250 ;  /* 0x0001a0fa01007387 */ /* 0x0009e20000100a00 */
[-C--:B-1----:R-:W-:Y:S02]  /*82a0*/  LEA R8, P3, R33, R7.reuse, 0x2 ;  /* 0x0000000721087211 */ /* 0x082fe400078610ff */
[----:B----4-:R-:W-:Y:S02]  /*82b0*/  LEA R250, P4, R31, R7, 0x2 ;  /* 0x000000071ffa7211 */ /* 0x010fe400078810ff */
[-C--:B------:R-:W-:Y:S02]  /*82c0*/  LEA.HI.X.SX32 R9, R33, R5.reuse, 0x2, P3 ;  /* 0x0000000521097211 */ /* 0x080fe400018f16ff */
[----:B------:R-:W-:-:S03]  /*82d0*/  LEA.HI.X.SX32 R251, R31, R5, 0x2, P4 ;  /* 0x000000051ffb7211 */ /* 0x000fc600020f16ff */
[----:B------:R-:W-:Y:S04]  /*82e0*/  STL.64 [R1+0x220], R8 ;  /* 0x0002200801007387 */ /* 0x000fe80000100a00 */
[----:B------:R1:W-:Y:S04]  /*82f0*/  STL.64 [R1+0x28], R250 ;  /* 0x000028fa01007387 */ /* 0x0003e80000100a00 */
[----:B-1----:R-:W4:Y:S01]  /*8300*/  LDL.LU.64 R250, [R1+0x9c8] ;  /* 0x0009c80001fa7983 */ /* 0x002f220000300a00 */
[----:B------:R-:W-:Y:S02]  /*8310*/  IMAD R29, R29, UR5, RZ ;  /* 0x000000051d1d7c24 */ /* 0x000fe4000f8e02ff */
[----:B------:R-:W-:-:S02]  /*8320*/  IMAD R27, R27, UR5, RZ ;  /* 0x000000051b1b7c24 */ /* 0x000fc4000f8e02ff */
[----:B------:R-:W-:Y:S01]  /*8330*/  IMAD.MOV.U32 R111, RZ, RZ, R157 ;  /* 0x000000ffff6f7224 */ /* 0x000fe200078e009d */
[----:B------:R-:W-:Y:S01]  /*8340*/  LEA R8, P3, R29, R7, 0x2 ;  /* 0x000000071d087211 */ /* 0x000fe200078610ff */
[----:B------:R-:W-:Y:S02]  /*8350*/  IMAD.MOV.U32 R108, RZ, RZ, R150 ;  /* 0x000000ffff6c7224 */ /* 0x000fe400078e0096 */
[----:B------:R-:W-:Y:S01]  /*8360*/  IMAD R25, R25, UR5, RZ ;  /* 0x0000000519197c24 */ /* 0x000fe2000f8e02ff */
[----:B------:R-:W-:Y:S01]  /*8370*/  LEA.HI.X.SX32 R9, R29, R5, 0x2, P3 ;  /* 0x000000051d097211 */ /* 0x000fe200018f16ff */
[----:B------:R-:W-:-:S04]  /*8380*/  IMAD R23, R23, UR5, RZ ;  /* 0x0000000517177c24 */ /* 0x000fc8000f8e02ff */
[----:B------:R1:W-:Y:S02]  /*8390*/  STL.64 [R1+0x20], R8 ;  /* 0x0000200801007387 */ /* 0x0003e40000100a00 */
[----:B-1----:R-:W-:-:S04]  /*83a0*/  LEA R8, P3, R25, R7, 0x2 ;  /* 0x0000000719087211 */ /* 0x002fc800078610ff */
[----:B------:R-:W-:Y:S01]  /*83b0*/  LEA.HI.X.SX32 R9, R25, R5, 0x2, P3 ;  /* 0x0000000519097211 */ /* 0x000fe200018f16ff */
[----:B------:R-:W-:Y:S02]  /*83c0*/  IMAD R21, R21, UR5, RZ ;  /* 0x0000000515157c24 */ /* 0x000fe4000f8e02ff */
[----:B----4-:R-:W-:Y:S01]  /*83d0*/  IMAD.MOV.U32 R157, RZ, RZ, R250 ;  /* 0x000000ffff9d7224 */ /* 0x010fe200078e00fa */
[----:B------:R-:W-:Y:S01]  /*83e0*/  LEA R250, P4, R27, R7, 0x2 ;  /* 0x000000071bfa7211 */ /* 0x000fe200078810ff */
[----:B------:R-:W-:-:S03]  /*83f0*/  IMAD.MOV.U32 R150, RZ, RZ, R251 ;  /* 0x000000ffff967224 */ /* 0x000fc600078e00fb */
[----:B------:R-:W-:-:S05]  /*8400*/  LEA.HI.X.SX32 R251, R27, R5, 0x2, P4 ;  /* 0x000000051bfb7211 */ /* 0x000fca00020f16ff */
[----:B------:R1:W-:Y:S04]  /*8410*/  STL.64 [R1+0x18], R250 ;  /* 0x000018fa01007387 */ /* 0x0003e80000100a00 */
[----:B------:R-:W-:Y:S01]  /*8420*/  STL.64 [R1+0x10], R8 ;  /* 0x0000100801007387 */ /* 0x000fe20000100a00 */
[----:B-1----:R-:W-:-:S04]  /*8430*/  LEA R250, P4, R23, R7, 0x2 ;  /* 0x0000000717fa7211 */ /* 0x002fc800078810ff */
[----:B------:R-:W-:-:S05]  /*8440*/  LEA.HI.X.SX32 R251, R23, R5, 0x2, P4 ;  /* 0x0000000517fb7211 */ /* 0x000fca00020f16ff */
[----:B------:R1:W-:Y:S04]  /*8450*/  STL.64 [R1+0x8], R250 ;  /* 0x000008fa01007387 */ /* 0x0003e80000100a00 */
[----:B-1----:R-:W4:Y:S01]  /*8460*/  LDL.LU R251, [R1+0x9c0] ;  /* 0x0009c00001fb7983 */ /* 0x002f220000300800 */
[----:B------:R-:W-:-:S04]  /*8470*/  LEA R8, P3, R21, R7, 0x2 ;  /* 0x0000000715087211 */ /* 0x000fc800078610ff */
[----:B------:R-:W-:-:S05]  /*8480*/  LEA.HI.X.SX32 R9, R21, R5, 0x2, P3 ;  /* 0x0000000515097211 */ /* 0x000fca00018f16ff */
[----:B------:R1:W-:Y:S04]  /*8490*/  STL.64 [R1+0x168], R8 ;  /* 0x0001680801007387 */ /* 0x0003e80000100a00 */
[----:B-1----:R-:W4:Y:S01]  /*84a0*/  LDL.LU.64 R8, [R1+0x9b8] ;  /* 0x0009b80001087983 */ /* 0x002f220000300a00 */
[----:B------:R-:W-:Y:S02]  /*84b0*/  IMAD R19, R19, UR5, RZ ;  /* 0x0000000513137c24 */ /* 0x000fe4000f8e02ff */
[----:B------:R-:W-:-:S03]  /*84c0*/  IMAD R16, R16, UR5, RZ ;  /* 0x0000000510107c24 */ /* 0x000fc6000f8e02ff */
[-C--:B------:R-:W-:Y:S01]  /*84d0*/  LEA R250, P4, R19, R7.reuse, 0x2 ;  /* 0x0000000713fa7211 */ /* 0x080fe200078810ff */
[----:B------:R-:W-:Y:S02]  /*84e0*/  IMAD R77, R72, UR5, RZ ;  /* 0x00000005484d7c24 */ /* 0x000fe4000f8e02ff */
[----:B------:R-:W-:Y:S02]  /*84f0*/  IMAD R72, R60, UR5, RZ ;  /* 0x000000053c487c24 */ /* 0x000fe4000f8e02ff */
[----:B------:R-:W-:Y:S01]  /*8500*/  IMAD R60, R20, UR5, RZ ;  /* 0x00000005143c7c24 */ /* 0x000fe2000f8e02ff */
[----:B------:R1:W-:Y:S01]  /*8510*/  STL [R1+0x1c8], R250 ;  /* 0x0001c8fa01007387 */ /* 0x0003e20000100800 */
[----:B------:R-:W-:Y:S02]  /*8520*/  IMAD.MOV.U32 R20, RZ, RZ, R250 ;  /* 0x000000ffff147224 */ /* 0x000fe400078e00fa */
[----:B------:R-:W-:Y:S01]  /*8530*/  IMAD R13, R13, UR5, RZ ;  /* 0x000000050d0d7c24 */ /* 0x000fe2000f8e02ff */
[----:B-1----:R-:W-:Y:S01]  /*8540*/  LEA R250, P3, R16, R7, 0x2 ;  /* 0x0000000710fa7211 */ /* 0x002fe200078610ff */
[----:B------:R-:W-:-:S02]  /*8550*/  IMAD R14, R14, UR5, RZ ;  /* 0x000000050e0e7c24 */ /* 0x000fc4000f8e02ff */
[----:B--2---:R-:W-:Y:S02]  /*8560*/  IMAD R10, R10, UR5, RZ ;  /* 0x000000050a0a7c24 */ /* 0x004fe4000f8e02ff */
[----:B------:R-:W-:Y:S02]  /*8570*/  IMAD R11, R11, UR5, RZ ;  /* 0x000000050b0b7c24 */ /* 0x000fe4000f8e02ff */
[----:B------:R-:W-:Y:S02]  /*8580*/  IMAD R59, R12, UR5, RZ ;  /* 0x000000050c3b7c24 */ /* 0x000fe4000f8e02ff */
[----:B------:R-:W-:Y:S02]  /*8590*/  IMAD R26, R26, UR5, RZ ;  /* 0x000000051a1a7c24 */ /* 0x000fe4000f8e02ff */
[----:B------:R-:W-:Y:S02]  /*85a0*/  IMAD.MOV.U32 R105, RZ, RZ, R150 ;  /* 0x000000ffff697224 */ /* 0x000fe400078e0096 */
[----:B------:R-:W-:-:S02]  /*85b0*/  IMAD.MOV.U32 R150, RZ, RZ, R241 ;  /* 0x000000ffff967224 */ /* 0x000fc400078e00f1 */
[----:B---3--:R-:W-:Y:S02]  /*85c0*/  IMAD.MOV.U32 R241, RZ, RZ, R246 ;  /* 0x000000fffff17224 */ /* 0x008fe400078e00f6 */
[----:B------:R-:W-:Y:S02]  /*85d0*/  IMAD R18, R18, UR5, RZ ;  /* 0x0000000512127c24 */ /* 0x000fe4000f8e02ff */
[----:B------:R-:W-:Y:S02]  /*85e0*/  IMAD R38, R38, UR5, RZ ;  /* 0x0000000526267c24 */ /* 0x000fe4000f8e02ff */
[----:B------:R-:W-:Y:S02]  /*85f0*/  IMAD.MOV.U32 R107, RZ, RZ, R157 ;  /* 0x000000ffff6b7224 */ /* 0x000fe400078e009d */
[----:B------:R-:W-:Y:S02]  /*8600*/  IMAD.MOV.U32 R157, RZ, RZ, R114 ;  /* 0x000000ffff9d7224 */ /* 0x000fe400078e0072 */
[----:B------:R-:W-:-:S02]  /*8610*/  IMAD.MOV.U32 R114, RZ, RZ, R247 ;  /* 0x000000ffff727224 */ /* 0x000fc400078e00f7 */
        /* <DEDUP_REMOVED lines=8> */
[----:B------:R-:W-:Y:S02]  /*86a0*/  IMAD.MOV.U32 R101, RZ, RZ, R105 ;  /* 0x000000ffff657224 */ /* 0x000fe400078e0069 */
[----:B------:R-:W-:Y:S02]  /*86b0*/  IMAD R65, R17, UR5, RZ ;  /* 0x0000000511417c24 */ /* 0x000fe4000f8e02ff */
[----:B------:R-:W-:Y:S02]  /*86c0*/  IMAD.MOV.U32 R105, RZ, RZ, R107 ;  /* 0x000000ffff697224 */ /* 0x000fe400078e006b */
[----:B------:R-:W-:-:S02]  /*86d0*/  IMAD.MOV.U32 R107, RZ, RZ, R114 ;  /* 0x000000ffff6b7224 */ /* 0x000fc400078e0072 */
[----:B------:R-:W-:Y:S02]  /*86e0*/  IMAD R70, R70, UR5, RZ ;  /* 0x0000000546467c24 */ /* 0x000fe4000f8e02ff */
[----:B------:R-:W-:Y:S02]  /*86f0*/  IMAD.MOV.U32 R114, RZ, RZ, R244 ;  /* 0x000000ffff727224 */ /* 0x000fe400078e00f4 */
[----:B------:R-:W-:Y:S02]  /*8700*/  IMAD.MOV.U32 R103, RZ, RZ, R150 ;  /* 0x000000ffff677224 */ /* 0x000fe400078e0096 */
[----:B------:R-:W-:Y:S02]  /*8710*/  IMAD R69, R56, UR5, RZ ;  /* 0x0000000538457c24 */ /* 0x000fe4000f8e02ff */
[----:B------:R-:W-:Y:S02]  /*8720*/  IMAD.MOV.U32 R150, RZ, RZ, R241 ;  /* 0x000000ffff967224 */ /* 0x000fe400078e00f1 */
[----:B------:R-:W-:-:S02]  /*8730*/  IMAD R56, R24, UR5, RZ ;  /* 0x0000000518387c24 */ /* 0x000fc4000f8e02ff */
[----:B------:R-:W-:Y:S02]  /*8740*/  IMAD.MOV.U32 R241, RZ, RZ, R245 ;  /* 0x000000fffff17224 */ /* 0x000fe400078e00f5 */
[----:B------:R-:W-:Y:S02]  /*8750*/  IMAD R78, R78, UR5, RZ ;  /* 0x000000054e4e7c24 */ /* 0x000fe4000f8e02ff */
[----:B------:R-:W-:Y:S02]  /*8760*/  IMAD R86, R86, UR5, RZ ;  /* 0x0000000556567c24 */ /* 0x000fe4000f8e02ff */
[----:B----4-:R-:W-:Y:S01]  /*8770*/  IMAD.MOV.U32 R21, RZ, RZ, R251 ;  /* 0x000000ffff157224 */ /* 0x010fe200078e00fb */
[-C--:B------:R-:W-:Y:S02]  /*8780*/  LEA.HI.X.SX32 R21, R19, R5.reuse, 0x2, P4 ;  /* 0x0000000513157211 */ /* 0x080fe400020f16ff */
[----:B------:R-:W-:-:S03]  /*8790*/  LEA.HI.X.SX32 R251, R16, R5, 0x2, P3 ;  /* 0x0000000510fb7211 */ /* 0x000fc600018f16ff */
[----:B------:R-:W-:Y:S04]  /*87a0*/  STL [R1+0x1cc], R21 ;  /* 0x0001cc1501007387 */ /* 0x000fe80000100800 */
[----:B------:R1:W-:Y:S01]  /*87b0*/  STL.64 [R1+0x228], R250 ;  /* 0x000228fa01007387 */ /* 0x0003e20000100a00 */
[-C--:B------:R-:W-:Y:S02]  /*87c0*/  LEA R20, P4, R14, R7.reuse, 0x2 ;  /* 0x000000070e147211 */ /* 0x080fe400078810ff */
[----:B-1----:R-:W-:-:S04]  /*87d0*/  LEA R250, P3, R13, R7, 0x2 ;  /* 0x000000070dfa7211 */ /* 0x002fc800078610ff */
[----:B------:R-:W-:Y:S02]  /*87e0*/  LEA.HI.X.SX32 R251, R13, R5, 0x2, P3 ;  /* 0x000000050dfb7211 */ /* 0x000fe400018f16ff */
[----:B------:R-:W-:Y:S02]  /*87f0*/  LEA R12, P3, R10, R7, 0x2 ;  /* 0x000000070a0c7211 */ /* 0x000fe400078610ff */
[----:B------:R-:W-:Y:S02]  /*8800*/  LEA.HI.X.SX32 R21, R14, R5, 0x2, P4 ;  /* 0x000000050e157211 */ /* 0x000fe400020f16ff */
[C---:B------:R-:W-:Y:S02]  /*8810*/  LEA R246, P4, R11.reuse, R7, 0x2 ;  /* 0x000000070bf67211 */ /* 0x040fe400078810ff */
[----:B------:R-:W-:Y:S02]  /*8820*/  LEA.HI.X.SX32 R13, R10, R5, 0x2, P3 ;  /* 0x000000050a0d7211 */ /* 0x000fe400018f16ff */
[----:B------:R-:W-:Y:S01]  /*8830*/  LEA R10, P3, R26, R7, 0x2 ;  /* 0x000000071a0a7211 */ /* 0x000fe200078610ff */
[----:B------:R-:W-:Y:S01]  /*8840*/  IMAD R61, R8, UR5, RZ ;  /* 0x00000005083d7c24 */ /* 0x000fe2000f8e02ff */
[----:B------:R-:W-:-:S02]  /*8850*/  LEA.HI.X.SX32 R247, R11, R5, 0x2, P4 ;  /* 0x000000050bf77211 */ /* 0x000fc400020f16ff */
[----:B------:R-:W-:Y:S02]  /*8860*/  LEA R14, P4, R18, R7, 0x2 ;  /* 0x00000007120e7211 */ /* 0x000fe400078810ff */
[----:B------:R-:W-:Y:S02]  /*8870*/  LEA.HI.X.SX32 R11, R26, R5, 0x2, P3 ;  /* 0x000000051a0b7211 */ /* 0x000fe400018f16ff */
[----:B------:R-:W-:Y:S01]  /*8880*/  LEA R8, P3, R38, R7, 0x2 ;  /* 0x0000000726087211 */ /* 0x000fe200078610ff */
[----:B------:R1:W-:Y:S01]  /*8890*/  STL.64 [R1], R20 ;  /* 0x0000001401007387 */ /* 0x0003e20000100a00 */
[-C--:B------:R-:W-:Y:S01]  /*88a0*/  LEA.HI.X.SX32 R15, R18, R5.reuse, 0x2, P4 ;  /* 0x00000005120f7211 */ /* 0x080fe200020f16ff */
[----:B------:R-:W-:Y:S01]  /*88b0*/  IMAD R63, R9, UR5, RZ ;  /* 0x00000005093f7c24 */ /* 0x000fe2000f8e02ff */
[----:B------:R-:W-:Y:S02]  /*88c0*/  LEA.HI.X.SX32 R9, R38, R5, 0x2, P3 ;  /* 0x0000000526097211 */ /* 0x000fe400018f16ff */
[----:B------:R-:W-:-:S02]  /*88d0*/  LEA R18, P3, R50, R7, 0x2 ;  /* 0x0000000732127211 */ /* 0x000fc400078610ff */
[----:B-1----:R-:W-:Y:S02]  /*88e0*/  LEA R20, P4, R30, R7, 0x2 ;  /* 0x000000071e147211 */ /* 0x002fe400078810ff */
[-C--:B------:R-:W-:Y:S02]  /*88f0*/  LEA.HI.X.SX32 R19, R50, R5.reuse, 0x2, P3 ;  /* 0x0000000532137211 */ /* 0x080fe400018f16ff */
[----:B------:R-:W-:Y:S02]  /*8900*/  LEA.HI.X.SX32 R21, R30, R5, 0x2, P4 ;  /* 0x000000051e157211 */ /* 0x000fe400020f16ff */
[-C--:B------:R-:W-:Y:S02]  /*8910*/  LEA R16, P4, R42, R7.reuse, 0x2 ;  /* 0x000000072a107211 */ /* 0x080fe400078810ff */
[----:B------:R-:W-:Y:S01]  /*8920*/  LEA R22, P3, R62, R7, 0x2 ;  /* 0x000000073e167211 */ /* 0x000fe200078610ff */
[----:B------:R-:W-:Y:S01]  /*8930*/  STL.64 [R1+0x160], R10 ;  /* 0x0001600a01007387 */ /* 0x000fe20000100a00 */
[----:B------:R-:W-:-:S02]  /*8940*/  LEA.HI.X.SX32 R17, R42, R5, 0x2, P4 ;  /* 0x000000052a117211 */ /* 0x000fc400020f16ff */
[----:B------:R-:W-:Y:S01]  /*8950*/  LEA.HI.X.SX32 R23, R62, R5, 0x2, P3 ;  /* 0x000000053e177211 */ /* 0x000fe200018f16ff */
[----:B------:R1:W-:Y:S01]  /*8960*/  STL.64 [R1+0x1c0], R20 ;  /* 0x0001c01401007387 */ /* 0x0003e20000100a00 */
[----:B------:R-:W-:-:S04]  /*8970*/  LEA R244, P3, R74, R7, 0x2 ;  /* 0x000000074af47211 */ /* 0x000fc800078610ff */
[----:B------:R-:W-:Y:S02]  /*8980*/  LEA.HI.X.SX32 R245, R74, R5, 0x2, P3 ;  /* 0x000000054af57211 */ /* 0x000fe400018f16ff */
[----:B-1----:R-:W-:-:S04]  /*8990*/  LEA R20, P4, R54, R7, 0x2 ;  /* 0x0000000736147211 */ /* 0x002fc800078810ff */
[----:B------:R-:W-:Y:S02]  /*89a0*/  LEA.HI.X.SX32 R21, R54, R5, 0x2, P4 ;  /* 0x0000000536157211 */ /* 0x000fe400020f16ff */
[C---:B------:R-:W-:Y:S01]  /*89b0*/  LEA R24, P4, R70.reuse, R7, 0x2 ;  /* 0x0000000746187211 */ /* 0x040fe200078810ff */
[----:B------:R1:W-:Y:S03]  /*89c0*/  STL.64 [R1+0x230], R8 ;  /* 0x0002300801007387 */ /* 0x0003e60000100a00 */
[----:B------:R-:W-:Y:S01]  /*89d0*/  LEA.HI.X.SX32 R25, R70, R5, 0x2, P4 ;  /* 0x0000000546197211 */ /* 0x000fe200020f16ff */
[----:B------:R2:W-:Y:S01]  /*89e0*/  STL.64 [R1+0x158], R244 ;  /* 0x000158f401007387 */ /* 0x0005e20000100a00 */
[-C--:B-1----:R-:W-:Y:S02]  /*89f0*/  LEA R8, P4, R78, R7.reuse, 0x2 ;  /* 0x000000074e087211 */ /* 0x082fe400078810ff */
[----:B--2---:R-:W-:-:S02]  /*8a00*/  LEA R244, P3, R86, R7, 0x2 ;  /* 0x0000000756f47211 */ /* 0x004fc400078610ff */
[-C--:B------:R-:W-:Y:S02]  /*8a10*/  LEA.HI.X.SX32 R9, R78, R5.reuse, 0x2, P4 ;  /* 0x000000054e097211 */ /* 0x080fe400020f16ff */
[----:B------:R-:W-:-:S03]  /*8a20*/  LEA.HI.X.SX32 R245, R86, R5, 0x2, P3 ;  /* 0x0000000556f57211 */ /* 0x000fc600018f16ff */
[----:B------:R-:W-:Y:S04]  /*8a30*/  STL.64 [R1+0x1b8], R8 ;  /* 0x0001b80801007387 */ /* 0x000fe80000100a00 */
[----:B------:R1:W-:Y:S04]  /*8a40*/  STL.64 [R1+0x238], R244 ;  /* 0x000238f401007387 */ /* 0x0003e80000100a00 */
[----:B-1----:R-:W2:Y:S01]  /*8a50*/  LDL.LU.64 R244, [R1+0x9b0] ;  /* 0x0009b00001f47983 */ /* 0x002ea20000300a00 */
[----:B------:R-:W-:Y:S02]  /*8a60*/  IMAD R94, R94, UR5, RZ ;  /* 0x000000055e5e7c24 */ /* 0x000fe4000f8e02ff */
[----:B------:R-:W-:-:S03]  /*8a70*/  IMAD R104, R104, UR5, RZ ;  /* 0x0000000568687c24 */ /* 0x000fc6000f8e02ff */
[----:B------:R-:W-:Y:S01]  /*8a80*/  LEA R26, P4, R94, R7, 0x2 ;  /* 0x000000075e1a7211 */ /* 0x000fe200078810ff */
[----:B------:R-:W-:-:S03]  /*8a90*/  IMAD R96, R96, UR5, RZ ;  /* 0x0000000560607c24 */ /* 0x000fc6000f8e02ff */
[----:B------:R-:W-:Y:S02]  /*8aa0*/  LEA.HI.X.SX32 R27, R94, R5, 0x2, P4 ;  /* 0x000000055e1b7211 */ /* 0x000fe400020f16ff */
[----:B------:R-:W-:Y:S01]  /*8ab0*/  LEA R30, P4, R104, R7, 0x2 ;  /* 0x00000007681e7211 */ /* 0x000fe200078810ff */
[----:B------:R-:W-:Y:S02]  /*8ac0*/  IMAD R98, R98, UR5, RZ ;  /* 0x0000000562627c24 */ /* 0x000fe4000f8e02ff */
[----:B------:R-:W-:Y:S01]  /*8ad0*/  IMAD R11, R34, UR5, RZ ;  /* 0x00000005220b7c24 */ /* 0x000fe2000f8e02ff */
[----:B------:R-:W-:Y:S01]  /*8ae0*/  LEA.HI.X.SX32 R31, R104, R5, 0x2, P4 ;  /* 0x00000005681f7211 */ /* 0x000fe200020f16ff */
[----:B------:R-:W-:Y:S01]  /*8af0*/  IMAD R88, R88, UR5, RZ ;  /* 0x0000000558587c24 */ /* 0x000fe2000f8e02ff */
[-C--:B------:R-:W-:Y:S01]  /*8b00*/  LEA R34, P4, R96, R7.reuse, 0x2 ;  /* 0x0000000760227211 */ /* 0x080fe200078810ff */
[----:B------:R-:W-:Y:S02]  /*8b10*/  IMAD R79, R64, UR5, RZ ;  /* 0x00000005404f7c24 */ /* 0x000fe4000f8e02ff */
[----:B------:R-:W-:Y:S01]  /*8b20*/  IMAD R64, R28, UR5, RZ ;  /* 0x000000051c407c24 */ /* 0x000fe2000f8e02ff */
[----:B------:R-:W-:Y:S01]  /*8b30*/  LEA R28, P3, R98, R7, 0x2 ;  /* 0x00000007621c7211 */ /* 0x000fe200078610ff */
[----:B------:R-:W-:Y:S01]  /*8b40*/  IMAD.MOV.U32 R97, RZ, RZ, R101 ;  /* 0x000000ffff617224 */ /* 0x000fe200078e0065 */
[----:B------:R-:W-:Y:S01]  /*8b50*/  LEA.HI.X.SX32 R35, R96, R5, 0x2, P4 ;  /* 0x0000000560237211 */ /* 0x000fe200020f16ff */
[----:B------:R-:W-:-:S02]  /*8b60*/  IMAD R100, R100, UR5, RZ ;  /* 0x0000000564647c24 */ /* 0x000fc4000f8e02ff */
[----:B------:R-:W-:Y:S02]  /*8b70*/  IMAD.MOV.U32 R101, RZ, RZ, R113 ;  /* 0x000000ffff657224 */ /* 0x000fe400078e0071 */
[----:B------:R-:W-:Y:S01]  /*8b80*/  IMAD.MOV.U32 R113, RZ, RZ, R248 ;  /* 0x000000ffff717224 */ /* 0x000fe200078e00f8 */
[----:B------:R-:W-:Y:S01]  /*8b90*/  LEA R248, P4, R88, R7, 0x2 ;  /* 0x0000000758f87211 */ /* 0x000fe200078810ff */
[----:B------:R-:W-:Y:S01]  /*8ba0*/  IMAD R55, R32, UR5, RZ ;  /* 0x0000000520377c24 */ /* 0x000fe2000f8e02ff */
[----:B------:R-:W-:Y:S01]  /*8bb0*/  LEA.HI.X.SX32 R29, R98, R5, 0x2, P3 ;  /* 0x00000005621d7211 */ /* 0x000fe200018f16ff */
[----:B------:R-:W-:Y:S01]  /*8bc0*/  IMAD R92, R92, UR5, RZ ;  /* 0x000000055c5c7c24 */ /* 0x000fe2000f8e02ff */
[----:B------:R-:W-:Y:S01]  /*8bd0*/  LEA R32, P3, R100, R7, 0x2 ;  /* 0x0000000764207211 */ /* 0x000fe200078610ff */
[----:B------:R-:W-:Y:S01]  /*8be0*/  IMAD R73, R90, UR5, RZ ;  /* 0x000000055a497c24 */ /* 0x000fe2000f8e02ff */
[----:B------:R1:W-:Y:S01]  /*8bf0*/  STL [R1+0x1b0], R248 ;  /* 0x0001b0f801007387 */ /* 0x0003e20000100800 */
[----:B------:R-:W-:-:S02]  /*8c00*/  IMAD.MOV.U32 R90, RZ, RZ, R248 ;  /* 0x000000ffff5a7224 */ /* 0x000fc400078e00f8 */
[----:B------:R-:W-:Y:S01]  /*8c10*/  IMAD.MOV.U32 R91, RZ, RZ, R249 ;  /* 0x000000ffff5b7224 */ /* 0x000fe200078e00f9 */
[----:B------:R-:W-:Y:S01]  /*8c20*/  LEA.HI.X.SX32 R33, R100, R5, 0x2, P3 ;  /* 0x0000000564217211 */ /* 0x000fe200018f16ff */
[----:B------:R-:W-:Y:S02]  /*8c30*/  IMAD.MOV.U32 R99, RZ, RZ, R112 ;  /* 0x000000ffff637224 */ /* 0x000fe400078e0070 */
[----:B------:R-:W-:Y:S01]  /*8c40*/  IMAD.MOV.U32 R95, RZ, RZ, R103 ;  /* 0x000000ffff5f7224 */ /* 0x000fe200078e0067 */
[----:B-1----:R-:W3:Y:S01]  /*8c50*/  LDL.LU.64 R248, [R1+0x9a8] ;  /* 0x0009a80001f87983 */ /* 0x002ee20000300a00 */
[----:B------:R-:W-:Y:S02]  /*8c60*/  IMAD R84, R84, UR5, RZ ;  /* 0x0000000554547c24 */ /* 0x000fe4000f8e02ff */
[----:B------:R-:W-:Y:S02]  /*8c70*/  IMAD.MOV.U32 R103, RZ, RZ, R108 ;  /* 0x000000ffff677224 */ /* 0x000fe400078e006c */
[----:B------:R-:W-:-:S02]  /*8c80*/  IMAD.MOV.U32 R108, RZ, RZ, R240 ;  /* 0x000000ffff6c7224 */ /* 0x000fc400078e00f0 */
[----:B------:R-:W-:Y:S02]  /*8c90*/  IMAD R81, R76, UR5, RZ ;  /* 0x000000054c517c24 */ /* 0x000fe4000f8e02ff */
[----:B------:R-:W-:Y:S02]  /*8ca0*/  IMAD.MOV.U32 R93, RZ, RZ, R91 ;  /* 0x000000ffff5d7224 */ /* 0x000fe400078e005b */
[----:B------:R-:W-:Y:S02]  /*8cb0*/  IMAD R83, R80, UR5, RZ ;  /* 0x0000000550537c24 */ /* 0x000fe4000f8e02ff */
[----:B------:R-:W-:Y:S01]  /*8cc0*/  IMAD R80, R68, UR5, RZ ;  /* 0x0000000544507c24 */ /* 0x000fe2000f8e02ff */
[----:B------:R-:W-:Y:S01]  /*8cd0*/  LEA.HI.X.SX32 R93, R88, R5, 0x2, P4 ;  /* 0x00000005585d7211 */ /* 0x000fe200020f16ff */
[----:B------:R-:W-:Y:S01]  /*8ce0*/  IMAD R53, R36, UR5, RZ ;  /* 0x0000000524357c24 */ /* 0x000fe2000f8e02ff */
[----:B------:R-:W-:Y:S01]  /*8cf0*/  LEA R36, P4, R83, R7, 0x2 ;  /* 0x0000000753247211 */ /* 0x000fe200078810ff */
[----:B------:R-:W-:-:S03]  /*8d00*/  IMAD R51, R40, UR5, RZ ;  /* 0x0000000528337c24 */ /* 0x000fc6000f8e02ff */
[----:B------:R-:W-:Y:S02]  /*8d10*/  LEA.HI.X.SX32 R37, R83, R5, 0x2, P4 ;  /* 0x0000000553257211 */ /* 0x000fe400020f16ff */
[C---:B------:R-:W-:Y:S01]  /*8d20*/  LEA R40, P4, R77.reuse, R7, 0x2 ;  /* 0x000000074d287211 */ /* 0x040fe200078810ff */
[----:B------:R-:W-:Y:S02]  /*8d30*/  IMAD R49, R44, UR5, RZ ;  /* 0x000000052c317c24 */ /* 0x000fe4000f8e02ff */
[----:B------:R-:W-:Y:S01]  /*8d40*/  IMAD R68, R52, UR5, RZ ;  /* 0x0000000534447c24 */ /* 0x000fe2000f8e02ff */
[----:B------:R-:W-:Y:S02]  /*8d50*/  LEA.HI.X.SX32 R41, R77, R5, 0x2, P4 ;  /* 0x000000054d297211 */ /* 0x000fe400020f16ff */
[----:B------:R-:W-:Y:S01]  /*8d60*/  LEA R44, P4, R79, R7, 0x2 ;  /* 0x000000074f2c7211 */ /* 0x000fe200078810ff */
[----:B------:R-:W-:-:S03]  /*8d70*/  IMAD R52, R48, UR5, RZ ;  /* 0x0000000530347c24 */ /* 0x000fc6000f8e02ff */
[----:B------:R-:W-:Y:S01]  /*8d80*/  LEA.HI.X.SX32 R45, R79, R5, 0x2, P4 ;  /* 0x000000054f2d7211 */ /* 0x000fe200020f16ff */
[----:B------:R-:W-:Y:S02]  /*8d90*/  IMAD R10, R46, UR5, RZ ;  /* 0x000000052e0a7c24 */ /* 0x000fe4000f8e02ff */
[----:B------:R-:W-:Y:S02]  /*8da0*/  IMAD R8, R58, UR5, RZ ;  /* 0x000000053a087c24 */ /* 0x000fe4000f8e02ff */
[----:B--2---:R-:W-:Y:S01]  /*8db0*/  IMAD.MOV.U32 R112, RZ, RZ, R244 ;  /* 0x000000ffff707224 */ /* 0x004fe200078e00f4 */
[----:B------:R-:W-:Y:S01]  /*8dc0*/  LEA R244, P3, R92, R7, 0x2 ;  /* 0x000000075cf47211 */ /* 0x000fe200078610ff */
[----:B------:R-:W-:-:S03]  /*8dd0*/  IMAD.MOV.U32 R240, RZ, RZ, R245 ;  /* 0x000000fffff07224 */ /* 0x000fc600078e00f5 */
[----:B------:R-:W-:Y:S01]  /*8de0*/  LEA.HI.X.SX32 R245, R92, R5, 0x2, P3 ;  /* 0x000000055cf57211 */ /* 0x000fe200018f16ff */
[----:B------:R-:W-:Y:S01]  /*8df0*/  IMAD.MOV.U32 R92, RZ, RZ, R90 ;  /* 0x000000ffff5c7224 */ /* 0x000fe200078e005a */
[----:B------:R-:W-:-:S03]  /*8e00*/  LEA R90, P3, R84, R7, 0x2 ;  /* 0x00000007545a7211 */ /* 0x000fc600078610ff */
[----:B------:R1:W-:Y:S01]  /*8e10*/  STL.64 [R1+0x150], R244 ;  /* 0x000150f401007387 */ /* 0x0003e20000100a00 */
[----:B------:R-:W-:Y:S02]  /*8e20*/  LEA.HI.X.SX32 R91, R84, R5, 0x2, P3 ;  /* 0x00000005545b7211 */ /* 0x000fe400018f16ff */
[----:B------:R-:W-:-:S04]  /*8e30*/  LEA R38, P3, R81, R7, 0x2 ;  /* 0x0000000751267211 */ /* 0x000fc800078610ff */
[----:B------:R-:W-:Y:S01]  /*8e40*/  LEA.HI.X.SX32 R39, R81, R5, 0x2, P3 ;  /* 0x0000000551277211 */ /* 0x000fe200018f16ff */
[----:B-1----:R-:W2:Y:S01]  /*8e50*/  LDL.LU.64 R244, [R1+0x9a0] ;  /* 0x0009a00001f47983 */ /* 0x002ea20000300a00 */
[----:B------:R-:W-:-:S04]  /*8e60*/  LEA R42, P3, R80, R7, 0x2 ;  /* 0x00000007502a7211 */ /* 0x000fc800078610ff */
[----:B------:R-:W-:Y:S02]  /*8e70*/  LEA.HI.X.SX32 R43, R80, R5, 0x2, P3 ;  /* 0x00000005502b7211 */ /* 0x000fe400018f16ff */
[C---:B------:R-:W-:Y:S01]  /*8e80*/  LEA R88, P3, R72.reuse, R7, 0x2 ;  /* 0x0000000748587211 */ /* 0x040fe200078610ff */
[----:B------:R-:W-:Y:S03]  /*8e90*/  STL [R1+0x1b4], R93 ;  /* 0x0001b45d01007387 */ /* 0x000fe60000100800 */
[----:B------:R-:W-:Y:S01]  /*8ea0*/  LEA.HI.X.SX32 R89, R72, R5, 0x2, P3 ;  /* 0x0000000548597211 */ /* 0x000fe200018f16ff */
[----:B------:R1:W-:Y:S04]  /*8eb0*/  STL.64 [R1+0x240], R90 ;  /* 0x0002405a01007387 */ /* 0x0003e80000100a00 */
[----:B------:R4:W-:Y:S01]  /*8ec0*/  STL.64 [R1+0x148], R88 ;  /* 0x0001485801007387 */ /* 0x0009e20000100a00 */
[----:B-1----:R-:W-:-:S02]  /*8ed0*/  LEA R90, P4, R69, R7, 0x2 ;  /* 0x00000007455a7211 */ /* 0x002fc400078810ff */
[C---:B----4-:R-:W-:Y:S02]  /*8ee0*/  LEA R88, P3, R68.reuse, R7, 0x2 ;  /* 0x0000000744587211 */ /* 0x050fe400078610ff */
[-C--:B------:R-:W-:Y:S02]  /*8ef0*/  LEA.HI.X.SX32 R91, R69, R5.reuse, 0x2, P4 ;  /* 0x00000005455b7211 */ /* 0x080fe400020f16ff */
[----:B------:R-:W-:Y:S02]  /*8f00*/  LEA.HI.X.SX32 R89, R68, R5, 0x2, P3 ;  /* 0x0000000544597211 */ /* 0x000fe400018f16ff */
[CC--:B------:R-:W-:Y:S02]  /*8f10*/  LEA R46, P4, R52.reuse, R7.reuse, 0x2 ;  /* 0x00000007342e7211 */ /* 0x0c0fe400078810ff */
[----:B------:R-:W-:Y:S02]  /*8f20*/  LEA R48, P3, R49, R7, 0x2 ;  /* 0x0000000731307211 */ /* 0x000fe400078610ff */
[----:B------:R-:W-:-:S02]  /*8f30*/  LEA.HI.X.SX32 R47, R52, R5, 0x2, P4 ;  /* 0x00000005342f7211 */ /* 0x000fc400020f16ff */
[----:B------:R-:W-:Y:S02]  /*8f40*/  LEA.HI.X.SX32 R49, R49, R5, 0x2, P3 ;  /* 0x0000000531317211 */ /* 0x000fe400018f16ff */
[-C--:B------:R-:W-:Y:S02]  /*8f50*/  LEA R52, P3, R53, R7.reuse, 0x2 ;  /* 0x0000000735347211 */ /* 0x080fe400078610ff */
[----:B------:R-:W-:Y:S01]  /*8f60*/  LEA R50, P4, R51, R7, 0x2 ;  /* 0x0000000733327211 */ /* 0x000fe200078810ff */
[----:B------:R1:W-:Y:S01]  /*8f70*/  STL.64 [R1+0x1a8], R90 ;  /* 0x0001a85a01007387 */ /* 0x0003e20000100a00 */
[-C--:B------:R-:W-:Y:S02]  /*8f80*/  LEA.HI.X.SX32 R53, R53, R5.reuse, 0x2, P3 ;  /* 0x0000000535357211 */ /* 0x080fe400018f16ff */
[----:B------:R-:W-:Y:S01]  /*8f90*/  LEA.HI.X.SX32 R51, R51, R5, 0x2, P4 ;  /* 0x0000000533337211 */ /* 0x000fe200020f16ff */
[----:B------:R4:W-:Y:S01]  /*8fa0*/  STL.64 [R1+0x248], R88 ;  /* 0x0002485801007387 */ /* 0x0009e20000100a00 */
[----:B------:R-:W-:Y:S01]  /*8fb0*/  LEA R54, P4, R55, R7, 0x2 ;  /* 0x0000000737367211 */ /* 0x000fe200078810ff */
[----:B------:R-:W-:-:S03]  /*8fc0*/  IMAD.MOV.U32 R93, RZ, RZ, R97 ;  /* 0x000000ffff5d7224 */ /* 0x000fc600078e0061 */
[----:B------:R-:W-:Y:S01]  /*8fd0*/  LEA.HI.X.SX32 R55, R55, R5, 0x2, P4 ;  /* 0x0000000537377211 */ /* 0x000fe200020f16ff */
[----:B-1----:R-:W-:Y:S01]  /*8fe0*/  IMAD.MOV.U32 R91, RZ, RZ, R95 ;  /* 0x000000ffff5b7224 */ /* 0x002fe200078e005f */
[C---:B----4-:R-:W-:Y:S01]  /*8ff0*/  LEA R88, P3, R64.reuse, R7, 0x2 ;  /* 0x0000000740587211 */ /* 0x050fe200078610ff */
[----:B------:R-:W-:Y:S02]  /*9000*/  IMAD.MOV.U32 R95, RZ, RZ, R99 ;  /* 0x000000ffff5f7224 */ /* 0x000fe400078e0063 */
[----:B------:R-:W-:Y:S01]  /*9010*/  IMAD.MOV.U32 R99, RZ, RZ, R103 ;  /* 0x000000ffff637224 */ /* 0x000fe200078e0067 */
[----:B------:R-:W-:Y:S01]  /*9020*/  LEA.HI.X.SX32 R89, R64, R5, 0x2, P3 ;  /* 0x0000000540597211 */ /* 0x000fe200018f16ff */
[----:B------:R-:W-:Y:S01]  /*9030*/  IMAD.MOV.U32 R103, RZ, RZ, R114 ;  /* 0x000000ffff677224 */ /* 0x000fe200078e0072 */
[C---:B------:R-:W-:Y:S01]  /*9040*/  LEA R114, P4, R56.reuse, R7, 0x2 ;  /* 0x0000000738727211 */ /* 0x040fe200078810ff */
[----:B------:R-:W-:Y:S02]  /*9050*/  IMAD.MOV.U32 R97, RZ, RZ, R115 ;  /* 0x000000ffff617224 */ /* 0x000fe400078e0073 */
[----:B------:R1:W-:Y:S01]  /*9060*/  STL.64 [R1+0x140], R88 ;  /* 0x0001405801007387 */ /* 0x0003e20000100a00 */
[----:B------:R-:W-:-:S02]  /*9070*/  LEA.HI.X.SX32 R115, R56, R5, 0x2, P4 ;  /* 0x0000000538737211 */ /* 0x000fc400020f16ff */
[----:B------:R-:W-:-:S04]  /*9080*/  LEA R56, P4, R57, R7, 0x2 ;  /* 0x0000000739387211 */ /* 0x000fc800078810ff */
[----:B------:R-:W-:Y:S02]  /*9090*/  LEA.HI.X.SX32 R57, R57, R5, 0x2, P4 ;  /* 0x0000000539397211 */ /* 0x000fe400020f16ff */
[----:B-1----:R-:W-:-:S04]  /*90a0*/  LEA R88, P3, R60, R7, 0x2 ;  /* 0x000000073c587211 */ /* 0x002fc800078610ff */
[----:B------:R-:W-:Y:S02]  /*90b0*/  LEA.HI.X.SX32 R89, R60, R5, 0x2, P3 ;  /* 0x000000053c597211 */ /* 0x000fe400018f16ff */
[-C--:B------:R-:W-:Y:S02]  /*90c0*/  LEA R58, P3, R59, R7.reuse, 0x2 ;  /* 0x000000073b3a7211 */ /* 0x080fe400078610ff */
[----:B------:R-:W-:Y:S02]  /*90d0*/  LEA R60, P4, R61, R7, 0x2 ;  /* 0x000000073d3c7211 */ /* 0x000fe400078810ff */
[----:B------:R-:W-:Y:S02]  /*90e0*/  LEA.HI.X.SX32 R59, R59, R5, 0x2, P3 ;  /* 0x000000053b3b7211 */ /* 0x000fe400018f16ff */
[----:B------:R-:W-:Y:S02]  /*90f0*/  LEA R62, P3, R63, R7, 0x2 ;  /* 0x000000073f3e7211 */ /* 0x000fe400078610ff */
[----:B------:R-:W-:Y:S01]  /*9100*/  LEA.HI.X.SX32 R61, R61, R5, 0x2, P4 ;  /* 0x000000053d3d7211 */ /* 0x000fe200020f16ff */
[----:B------:R-:W-:Y:S01]  /*9110*/  IMAD R87, R97, UR5, RZ ;  /* 0x0000000561577c24 */ /* 0x000fe2000f8e02ff */
[----:B------:R-:W-:Y:S01]  /*9120*/  LEA R64, P4, R65, R7, 0x2 ;  /* 0x0000000741407211 */ /* 0x000fe200078810ff */
[----:B------:R-:W-:Y:S01]  /*9130*/  IMAD.MOV.U32 R97, RZ, RZ, R101 ;  /* 0x000000ffff617224 */ /* 0x000fe200078e0065 */
[----:B------:R1:W-:Y:S01]  /*9140*/  STL.64 [R1+0x1d0], R114 ;  /* 0x0001d07201007387 */ /* 0x0003e20000100a00 */
[----:B------:R-:W-:Y:S01]  /*9150*/  IMAD.MOV.U32 R101, RZ, RZ, R105 ;  /* 0x000000ffff657224 */ /* 0x000fe200078e0069 */
[----:B------:R-:W-:Y:S01]  /*9160*/  LEA.HI.X.SX32 R63, R63, R5, 0x2, P3 ;  /* 0x000000053f3f7211 */ /* 0x000fe200018f16ff */
[----:B------:R-:W-:Y:S01]  /*9170*/  IMAD.MOV.U32 R105, RZ, RZ, R112 ;  /* 0x000000ffff697224 */ /* 0x000fe200078e0070 */
[----:B------:R-:W-:-:S02]  /*9180*/  LEA R92, P3, R67, R7, 0x2 ;  /* 0x00000007435c7211 */ /* 0x000fc400078610ff */
[----:B------:R-:W-:Y:S02]  /*9190*/  LEA.HI.X.SX32 R65, R65, R5, 0x2, P4 ;  /* 0x0000000541417211 */ /* 0x000fe400020f16ff */
[----:B------:R-:W-:Y:S01]  /*91a0*/  LEA R112, P4, R11, R7, 0x2 ;  /* 0x000000070b707211 */ /* 0x000fe200078810ff */
[----:B------:R-:W-:Y:S01]  /*91b0*/  IMAD R85, R93, UR5, RZ ;  /* 0x000000055d557c24 */ /* 0x000fe2000f8e02ff */
[----:B-1----:R-:W4:Y:S01]  /*91c0*/  LDL.LU.64 R114, [R1+0x998] ;  /* 0x0009980001727983 */ /* 0x002f220000300a00 */
[----:B------:R-:W-:-:S03]  /*91d0*/  LEA.HI.X.SX32 R93, R67, R5, 0x2, P3 ;  /* 0x00000005435d7211 */ /* 0x000fc600018f16ff */
[----:B------:R1:W-:Y:S04]  /*91e0*/  STL.64 [R1+0x250], R88 ;  /* 0x0002505801007387 */ /* 0x0003e80000100a00 */
[----:B------:R-:W-:Y:S01]  /*91f0*/  STL.64 [R1+0x138], R92 ;  /* 0x0001385c01007387 */ /* 0x000fe20000100a00 */
[----:B-1----:R-:W-:Y:S02]  /*9200*/  IMAD R88, R107, UR5, RZ ;  /* 0x000000056b587c24 */ /* 0x002fe4000f8e02ff */
[----:B------:R-:W-:Y:S02]  /*9210*/  IMAD.MOV.U32 R107, RZ, RZ, R240 ;  /* 0x000000ffff6b7224 */ /* 0x000fe400078e00f0 */
[----:B------:R-:W-:Y:S01]  /*9220*/  IMAD.MOV.U32 R240, RZ, RZ, R113 ;  /* 0x000000fffff07224 */ /* 0x000fe200078e0071 */
[----:B------:R-:W-:-:S05]  /*9230*/  LEA.HI.X.SX32 R113, R11, R5, 0x2, P4 ;  /* 0x000000050b717211 */ /* 0x000fca00020f16ff */
[----:B------:R1:W-:Y:S04]  /*9240*/  STL.64 [R1+0x1e0], R112 ;  /* 0x0001e07001007387 */ /* 0x0003e80000100a00 */
[----:B-1----:R-:W4:Y:S01]  /*9250*/  LDL.LU.64 R112, [R1+0x990] ;  /* 0x0009900001707983 */ /* 0x002f220000300a00 */
[----:B------:R-:W-:Y:S01]  /*9260*/  IMAD R9, R66, UR5, RZ ;  /* 0x0000000542097c24 */ /* 0x000fe2000f8e02ff */
[-C--:B------:R-:W-:Y:S01]  /*9270*/  LEA R92, P3, R10, R7.reuse, 0x2 ;  /* 0x000000070a5c7211 */ /* 0x080fe200078610ff */
[----:B------:R-:W-:Y:S01]  /*9280*/  IMAD R71, R82, UR5, RZ ;  /* 0x0000000552477c24 */ /* 0x000fe2000f8e02ff */
[----:B------:R-:W-:Y:S01]  /*9290*/  LEA R66, P4, R8, R7, 0x2 ;  /* 0x0000000708427211 */ /* 0x000fe200078810ff */
[----:B------:R-:W-:Y:S01]  /*92a0*/  IMAD R75, R102, UR5, RZ ;  /* 0x00000005664b7c24 */ /* 0x000fe2000f8e02ff */
[----:B------:R-:W-:-:S02]  /*92b0*/  LEA.HI.X.SX32 R93, R10, R5, 0x2, P3 ;  /* 0x000000050a5d7211 */ /* 0x000fc400018f16ff */
[----:B------:R-:W-:Y:S02]  /*92c0*/  LEA.HI.X.SX32 R67, R8, R5, 0x2, P4 ;  /* 0x0000000508437211 */ /* 0x000fe400020f16ff */
[-C--:B------:R-:W-:Y:S02]  /*92d0*/  LEA R68, P3, R9, R7.reuse, 0x2 ;  /* 0x0000000709447211 */ /* 0x080fe400078610ff */
[----:B------:R-:W-:Y:S01]  /*92e0*/  LEA R70, P4, R71, R7, 0x2 ;  /* 0x0000000747467211 */ /* 0x000fe200078810ff */
[----:B------:R-:W-:Y:S01]  /*92f0*/  IMAD R76, R106, UR5, RZ ;  /* 0x000000056a4c7c24 */ /* 0x000fe2000f8e02ff */
[-C--:B------:R-:W-:Y:S01]  /*9300*/  LEA.HI.X.SX32 R69, R9, R5.reuse, 0x2, P3 ;  /* 0x0000000509457211 */ /* 0x080fe200018f16ff */
[----:B------:R-:W-:Y:S01]  /*9310*/  IMAD R77, R109, UR5, RZ ;  /* 0x000000056d4d7c24 */ /* 0x000fe2000f8e02ff */
[----:B------:R-:W-:Y:S02]  /*9320*/  LEA.HI.X.SX32 R71, R71, R5, 0x2, P4 ;  /* 0x0000000547477211 */ /* 0x000fe400020f16ff */
[----:B------:R-:W-:-:S02]  /*9330*/  LEA R72, P3, R73, R7, 0x2 ;  /* 0x0000000749487211 */ /* 0x000fc400078610ff */
[----:B------:R-:W-:Y:S01]  /*9340*/  LEA R74, P4, R75, R7, 0x2 ;  /* 0x000000074b4a7211 */ /* 0x000fe200078810ff */
[----:B------:R-:W-:Y:S01]  /*9350*/  IMAD R79, R242, UR5, RZ ;  /* 0x00000005f24f7c24 */ /* 0x000fe2000f8e02ff */
[-C--:B------:R-:W-:Y:S02]  /*9360*/  LEA.HI.X.SX32 R73, R73, R5.reuse, 0x2, P3 ;  /* 0x0000000549497211 */ /* 0x080fe400018f16ff */
[----:B------:R-:W-:Y:S02]  /*9370*/  LEA.HI.X.SX32 R75, R75, R5, 0x2, P4 ;  /* 0x000000054b4b7211 */ /* 0x000fe400020f16ff */
[CC--:B------:R-:W-:Y:S02]  /*9380*/  LEA R10, P3, R76.reuse, R7.reuse, 0x2 ;  /* 0x000000074c0a7211 */ /* 0x0c0fe400078610ff */
[----:B------:R-:W-:Y:S01]  /*9390*/  LEA R8, P4, R77, R7, 0x2 ;  /* 0x000000074d087211 */ /* 0x000fe200078810ff */
[----:B---3--:R-:W-:Y:S01]  /*93a0*/  IMAD R81, R249, UR5, RZ ;  /* 0x00000005f9517c24 */ /* 0x008fe2000f8e02ff */
[----:B------:R-:W-:-:S02]  /*93b0*/  LEA.HI.X.SX32 R11, R76, R5, 0x2, P3 ;  /* 0x000000054c0b7211 */ /* 0x000fc400018f16ff */
[----:B------:R-:W-:Y:S02]  /*93c0*/  LEA.HI.X.SX32 R9, R77, R5, 0x2, P4 ;  /* 0x000000054d097211 */ /* 0x000fe400020f16ff */
[----:B------:R-:W-:-:S04]  /*93d0*/  LEA R76, P4, R79, R7, 0x2 ;  /* 0x000000074f4c7211 */ /* 0x000fc800078810ff */
[----:B------:R-:W-:Y:S02]  /*93e0*/  LEA.HI.X.SX32 R77, R79, R5, 0x2, P4 ;  /* 0x000000054f4d7211 */ /* 0x000fe400020f16ff */
[C---:B------:R-:W-:Y:S01]  /*93f0*/  LEA R80, P4, R81.reuse, R7, 0x2 ;  /* 0x0000000751507211 */ /* 0x040fe200078810ff */
[----:B------:R-:W-:Y:S01]  /*9400*/  IMAD R78, R110, UR5, RZ ;  /* 0x000000056e4e7c24 */ /* 0x000fe2000f8e02ff */
[----:B------:R1:W-:Y:S02]  /*9410*/  STL.64 [R1+0x258], R92 ;  /* 0x0002585c01007387 */ /* 0x0003e40000100a00 */
[----:B------:R-:W-:Y:S02]  /*9420*/  LEA.HI.X.SX32 R81, R81, R5, 0x2, P4 ;  /* 0x0000000551517211 */ /* 0x000fe400020f16ff */
[----:B------:R-:W-:Y:S01]  /*9430*/  LEA R84, P4, R85, R7, 0x2 ;  /* 0x0000000755547211 */ /* 0x000fe200078810ff */
[----:B------:R-:W-:-:S03]  /*9440*/  IMAD R89, R95, UR5, RZ ;  /* 0x000000055f597c24 */ /* 0x000fc6000f8e02ff */
[----:B------:R-:W-:Y:S01]  /*9450*/  LEA.HI.X.SX32 R85, R85, R5, 0x2, P4 ;  /* 0x0000000555557211 */ /* 0x000fe200020f16ff */
[----:B-1----:R-:W-:Y:S02]  /*9460*/  IMAD R93, R105, UR5, RZ ;  /* 0x00000005695d7c24 */ /* 0x002fe4000f8e02ff */
[----:B------:R-:W-:Y:S02]  /*9470*/  IMAD.MOV.U32 R105, RZ, RZ, R107 ;  /* 0x000000ffff697224 */ /* 0x000fe400078e006b */
[----:B------:R-:W-:Y:S01]  /*9480*/  IMAD.MOV.U32 R107, RZ, RZ, R156 ;  /* 0x000000ffff6b7224 */ /* 0x000fe200078e009c */
[-C--:B------:R-:W-:Y:S02]  /*9490*/  LEA R156, P3, R78, R7.reuse, 0x2 ;  /* 0x000000074e9c7211 */ /* 0x080fe400078610ff */
[----:B------:R-:W-:Y:S01]  /*94a0*/  LEA R100, P4, R88, R7, 0x2 ;  /* 0x0000000758647211 */ /* 0x000fe200078810ff */
[----:B------:R-:W-:Y:S01]  /*94b0*/  IMAD R95, R157, UR5, RZ ;  /* 0x000000059d5f7c24 */ /* 0x000fe2000f8e02ff */
[----:B------:R1:W-:Y:S01]  /*94c0*/  STL.64 [R1+0x130], R10 ;  /* 0x0001300a01007387 */ /* 0x0003e20000100a00 */
[----:B------:R-:W-:Y:S01]  /*94d0*/  LEA.HI.X.SX32 R157, R78, R5, 0x2, P3 ;  /* 0x000000054e9d7211 */ /* 0x000fe200018f16ff */
[----:B------:R-:W-:-:S02]  /*94e0*/  IMAD R83, R252, UR5, RZ ;  /* 0x00000005fc537c24 */ /* 0x000fc4000f8e02ff */
[----:B------:R-:W-:Y:S02]  /*94f0*/  IMAD R90, R91, UR5, RZ ;  /* 0x000000055b5a7c24 */ /* 0x000fe4000f8e02ff */
[----:B------:R-:W-:Y:S02]  /*9500*/  IMAD R91, R97, UR5, RZ ;  /* 0x00000005615b7c24 */ /* 0x000fe4000f8e02ff */
[----:B-1----:R-:W-:Y:S01]  /*9510*/  IMAD R11, R101, UR5, RZ ;  /* 0x00000005650b7c24 */ /* 0x002fe2000f8e02ff */
[----:B------:R-:W-:Y:S02]  /*9520*/  LEA.HI.X.SX32 R101, R88, R5, 0x2, P4 ;  /* 0x0000000558657211 */ /* 0x000fe400020f16ff */
[----:B------:R-:W-:Y:S01]  /*9530*/  LEA R88, P4, R89, R7, 0x2 ;  /* 0x0000000759587211 */ /* 0x000fe200078810ff */
[----:B------:R-:W-:-:S03]  /*9540*/  IMAD R97, R99, UR5, RZ ;  /* 0x0000000563617c24 */ /* 0x000fc6000f8e02ff */
[----:B------:R-:W-:Y:S02]  /*9550*/  LEA.HI.X.SX32 R89, R89, R5, 0x2, P4 ;  /* 0x0000000559597211 */ /* 0x000fe400020f16ff */
[----:B------:R-:W-:Y:S01]  /*9560*/  LEA R92, P4, R93, R7, 0x2 ;  /* 0x000000075d5c7211 */ /* 0x000fe200078810ff */
[----:B------:R-:W-:Y:S01]  /*9570*/  IMAD R10, R103, UR5, RZ ;  /* 0x00000005670a7c24 */ /* 0x000fe2000f8e02ff */
[----:B------:R-:W-:Y:S02]  /*9580*/  STL.64 [R1+0x1f8], R8 ;  /* 0x0001f80801007387 */ /* 0x000fe40000100a00 */
[----:B------:R-:W-:Y:S02]  /*9590*/  LEA.HI.X.SX32 R93, R93, R5, 0x2, P4 ;  /* 0x000000055d5d7211 */ /* 0x000fe400020f16ff */
[C---:B------:R-:W-:Y:S01]  /*95a0*/  LEA R96, P4, R97.reuse, R7, 0x2 ;  /* 0x0000000761607211 */ /* 0x040fe200078810ff */
[----:B------:R-:W-:Y:S03]  /*95b0*/  STL.64 [R1+0x260], R156 ;  /* 0x0002609c01007387 */ /* 0x000fe60000100a00 */
[----:B------:R-:W-:Y:S01]  /*95c0*/  LEA.HI.X.SX32 R97, R97, R5, 0x2, P4 ;  /* 0x0000000561617211 */ /* 0x000fe200020f16ff */
[----:B------:R-:W-:Y:S04]  /*95d0*/  STL.64 [R1+0x8c0], R156 ;  /* 0x0008c09c01007387 */ /* 0x000fe80000100a00 */
[----:B------:R1:W-:Y:S02]  /*95e0*/  STL.64 [R1+0x1f0], R100 ;  /* 0x0001f06401007387 */ /* 0x0003e40000100a00 */
[----:B-1----:R-:W-:-:S04]  /*95f0*/  LEA R100, P4, R10, R7, 0x2 ;  /* 0x000000070a647211 */ /* 0x002fc800078810ff */
[----:B------:R-:W-:Y:S01]  /*9600*/  LEA.HI.X.SX32 R101, R10, R5, 0x2, P4 ;  /* 0x000000050a657211 */ /* 0x000fe200020f16ff */
[----:B------:R-:W-:Y:S02]  /*9610*/  IMAD R10, R243, UR5, RZ ;  /* 0x00000005f30a7c24 */ /* 0x000fe4000f8e02ff */
[----:B------:R-:W1:Y:S01]  /*9620*/  S2R R243, SR_TID.X ;  /* 0x0000000000f37919 */ /* 0x000e620000002100 */
[----:B--2---:R-:W-:-:S05]  /*9630*/  IMAD R82, R244, UR5, RZ ;  /* 0x00000005f4527c24 */ /* 0x004fca000f8e02ff */
        /* <DEDUP_REMOVED lines=10> */
[----:B------:R-:W-:Y:S01]  /*96e0*/  LEA R94, P3, R95, R7, 0x2 ;  /* 0x000000075f5e7211 */ /* 0x000fe200078610ff */
[----:B------:R2:W-:Y:S01]  /*96f0*/  STL.64 [R1+0x268], R98 ;  /* 0x0002686201007387 */ /* 0x0005e20000100a00 */
[----:B------:R-:W3:Y:S01]  /*9700*/  S2UR UR4, SR_CgaCtaId ;  /* 0x00000000000479c3 */ /* 0x000ee20000008800 */
[----:B------:R-:W-:Y:S01]  /*9710*/  IMAD R9, R105, UR5, RZ ;  /* 0x0000000569097c24 */ /* 0x000fe2000f8e02ff */
[----:B------:R-:W-:Y:S01]  /*9720*/  LEA.HI.X.SX32 R95, R95, R5, 0x2, P3 ;  /* 0x000000055f5f7211 */ /* 0x000fe200018f16ff */
[----:B------:R-:W-:Y:S01]  /*9730*/  IMAD R8, R107, UR5, RZ ;  /* 0x000000056b087c24 */ /* 0x000fe2000f8e02ff */
[----:B------:R1:W-:Y:S01]  /*9740*/  STL.64 [R1+0x1e8], R100 ;  /* 0x0001e86401007387 */ /* 0x0003e20000100a00 */
[----:B------:R-:W-:Y:S01]  /*9750*/  IMAD R103, R108, UR5, RZ ;  /* 0x000000056c677c24 */ /* 0x000fe2000f8e02ff */
[----:B--2---:R-:W-:Y:S01]  /*9760*/  LEA R98, P3, R11, R7, 0x2 ;  /* 0x000000070b627211 */ /* 0x004fe200078610ff */
[----:B------:R-:W-:-:S03]  /*9770*/  IMAD R105, R111, UR5, RZ ;  /* 0x000000056f697c24 */ /* 0x000fc6000f8e02ff */
[----:B------:R-:W-:Y:S02]  /*9780*/  LEA.HI.X.SX32 R99, R11, R5, 0x2, P3 ;  /* 0x000000050b637211 */ /* 0x000fe400018f16ff */
[CC--:B------:R-:W-:Y:S02]  /*9790*/  LEA R108, P3, R9.reuse, R7.reuse, 0x2 ;  /* 0x00000007096c7211 */ /* 0x0c0fe400078610ff */
[----:B-1----:R-:W-:Y:S02]  /*97a0*/  LEA R100, P4, R8, R7, 0x2 ;  /* 0x0000000708647211 */ /* 0x002fe400078810ff */
[-C--:B------:R-:W-:Y:S01]  /*97b0*/  LEA.HI.X.SX32 R109, R9, R5.reuse, 0x2, P3 ;  /* 0x00000005096d7211 */ /* 0x080fe200018f16ff */
[----:B------:R-:W-:Y:S01]  /*97c0*/  IMAD R9, R240, UR5, RZ ;  /* 0x00000005f0097c24 */ /* 0x000fe2000f8e02ff */
[----:B------:R-:W-:Y:S02]  /*97d0*/  LEA.HI.X.SX32 R101, R8, R5, 0x2, P4 ;  /* 0x0000000508657211 */ /* 0x000fe400020f16ff */
[----:B------:R-:W-:-:S04]  /*97e0*/  LEA R104, P4, R105, R7, 0x2 ;  /* 0x0000000769687211 */ /* 0x000fc800078810ff */
[----:B------:R-:W-:Y:S02]  /*97f0*/  LEA.HI.X.SX32 R105, R105, R5, 0x2, P4 ;  /* 0x0000000569697211 */ /* 0x000fe400020f16ff */
[----:B------:R-:W-:Y:S01]  /*9800*/  LEA R110, P4, R9, R7, 0x2 ;  /* 0x00000007096e7211 */ /* 0x000fe200078810ff */
[----:B------:R-:W-:-:S03]  /*9810*/  IMAD R11, R241, UR5, RZ ;  /* 0x00000005f10b7c24 */ /* 0x000fc6000f8e02ff */
[----:B------:R-:W-:Y:S02]  /*9820*/  LEA.HI.X.SX32 R111, R9, R5, 0x2, P4 ;  /* 0x00000005096f7211 */ /* 0x000fe400020f16ff */
[-C--:B------:R-:W-:Y:S01]  /*9830*/  LEA R156, P4, R10, R7.reuse, 0x2 ;  /* 0x000000070a9c7211 */ /* 0x080fe200078810ff */
[----:B------:R-:W-:Y:S01]  /*9840*/  IMAD R107, R150, UR5, RZ ;  /* 0x00000005966b7c24 */ /* 0x000fe2000f8e02ff */
[----:B------:R-:W-:Y:S01]  /*9850*/  LEA R102, P3, R103, R7, 0x2 ;  /* 0x0000000767667211 */ /* 0x000fe200078610ff */
[----:B------:R-:W-:Y:S01]  /*9860*/  UMOV UR7, 0x400 ;  /* 0x0000040000077882 */ /* 0x000fe20000000000 */
[----:B------:R1:W-:Y:S01]  /*9870*/  STL.64 [R1+0x278], R108 ;  /* 0x0002786c01007387 */ /* 0x0003e20000100a00 */
[----:B------:R-:W-:Y:S01]  /*9880*/  LOP3.LUT R150, R243, 0x7f, RZ, 0xc0, !PT ;  /* 0x0000007ff3967812 */ /* 0x000fe200078ec0ff */
[----:B---3--:R-:W-:Y:S01]  /*9890*/  ULEA UR7, UR4, UR7, 0x18 ;  /* 0x0000000704077291 */ /* 0x008fe2000f8ec03f */
[-C--:B------:R-:W-:Y:S02]  /*98a0*/  LEA.HI.X.SX32 R157, R10, R5.reuse, 0x2, P4 ;  /* 0x000000050a9d7211 */ /* 0x080fe400020f16ff */
[----:B------:R-:W-:Y:S01]  /*98b0*/  LEA.HI.X.SX32 R103, R103, R5, 0x2, P3 ;  /* 0x0000000567677211 */ /* 0x000fe200018f16ff */
[----:B------:R-:W-:Y:S01]  /*98c0*/  ULDC.64 UR16, c[0x0][0x208] ;  /* 0x0000820000107ab9 */ /* 0x000fe20000000a00 */
[----:B------:R-:W-:-:S02]  /*98d0*/  LEA R106, P3, R107, R7, 0x2 ;  /* 0x000000076b6a7211 */ /* 0x000fc400078610ff */
[C---:B-1----:R-:W-:Y:S01]  /*98e0*/  LEA R108, P5, R11.reuse, R7, 0x2 ;  /* 0x000000070b6c7211 */ /* 0x042fe200078a10ff */
[----:B------:R1:W-:Y:S01]  /*98f0*/  STL.64 [R1+0x1d8], R156 ;  /* 0x0001d89c01007387 */ /* 0x0003e20000100a00 */
[----:B------:R-:W-:Y:S01]  /*9900*/  ISETP.GE.AND P4, PT, R150, R4, PT ;  /* 0x000000049600720c */ /* 0x000fe20003f86270 */
[----:B------:R-:W-:Y:S01]  /*9910*/  ULDC UR4, c[0x0][0x230] ;  /* 0x00008c0000047ab9 */ /* 0x000fe20000000800 */
[-C--:B------:R-:W-:Y:S02]  /*9920*/  LEA.HI.X.SX32 R109, R11, R5.reuse, 0x2, P5 ;  /* 0x000000050b6d7211 */ /* 0x080fe400028f16ff */
[----:B------:R-:W-:Y:S02]  /*9930*/  SEL R8, R6, RZ, !P0 ;  /* 0x000000ff06087207 */ /* 0x000fe40004000000 */
[----:B------:R-:W-:Y:S02]  /*9940*/  LOP3.LUT R11, R3, 0x60, RZ, 0xfc, !PT ;  /* 0x00000060030b7812 */ /* 0x000fe400078efcff */
[----:B------:R-:W-:Y:S01]  /*9950*/  LEA.HI.X.SX32 R107, R107, R5, 0x2, P3 ;  /* 0x000000056b6b7211 */ /* 0x000fe200018f16ff */
[----:B-1----:R-:W-:Y:S01]  /*9960*/  VIADD R156, R0, UR7 ;  /* 0x00000007009c7c36 */ /* 0x002fe20008000000 */
[----:B------:R-:W-:-:S02]  /*9970*/  ISETP.NE.U32.AND P3, PT, R239, RZ, PT ;  /* 0x000000ffef00720c */ /* 0x000fc40003f65070 */
[----:B------:R-:W-:Y:S02]  /*9980*/  LOP3.LUT R7, R3, 0x62, RZ, 0xfc, !PT ;  /* 0x0000006203077812 */ /* 0x000fe400078efcff */
[----:B------:R-:W-:Y:S02]  /*9990*/  SEL R9, R6, RZ, !P4 ;  /* 0x000000ff06097207 */ /* 0x000fe40006000000 */
[----:B------:R-:W-:Y:S02]  /*99a0*/  ISETP.NE.U32.AND P0, PT, R8, RZ, PT ;  /* 0x000000ff0800720c */ /* 0x000fe40003f05070 */
[----:B------:R-:W-:Y:S02]  /*99b0*/  ISETP.GE.AND P4, PT, R11, R4, PT ;  /* 0x000000040b00720c */ /* 0x000fe40003f86270 */
[----:B------:R-:W-:Y:S02]  /*99c0*/  ISETP.NE.U32.AND P5, PT, R238, RZ, PT ;  /* 0x000000ffee00720c */ /* 0x000fe40003fa5070 */
[----:B------:R-:W-:-:S02]  /*99d0*/  LOP3.LUT R8, R3, 0x4, RZ, 0xfc, !PT ;  /* 0x0000000403087812 */ /* 0x000fc400078efcff */
[----:B------:R-:W-:Y:S02]  /*99e0*/  SEL R5, R6, RZ, !P4 ;  /* 0x000000ff06057207 */ /* 0x000fe40006000000 */
[-C--:B------:R-:W-:Y:S02]  /*99f0*/  ISETP.GE.AND P4, PT, R8, R4.reuse, PT ;  /* 0x000000040800720c */ /* 0x080fe40003f86270 */
[C---:B------:R-:W-:Y:S02]  /*9a00*/  LOP3.LUT R252, R3.reuse, 0x24, RZ, 0xfc, !PT ;  /* 0x0000002403fc7812 */ /* 0x040fe400078efcff */
[C---:B------:R-:W-:Y:S02]  /*9a10*/  LOP3.LUT R11, R3.reuse, 0x26, RZ, 0xfc, !PT ;  /* 0x00000026030b7812 */ /* 0x040fe400078efcff */
[----:B------:R-:W-:Y:S01]  /*9a20*/  LOP3.LUT R10, R3, 0x44, RZ, 0xfc, !PT ;  /* 0x00000044030a7812 */ /* 0x000fe200078efcff */
[----:B------:R-:W-:Y:S01]  /*9a30*/  @!PT LDS RZ, [RZ] ;  /* 0x00000000fffff984 */ /* 0x000fe20000000800 */
[----:B------:R-:W-:Y:S01]  /*9a40*/  @!PT LDS RZ, [RZ] ;  /* 0x00000000fffff984 */ /* 0x000fe20000000800 */
[----:B------:R-:W-:Y:S01]  /*9a50*/  @!PT LDS RZ, [RZ] ;  /* 0x00000000fffff984 */ /* 0x000fe20000000800 */
[----:B----4-:R1:W-:Y:S01]  /*9a60*/  LDGSTS.E [R156+0x70000], desc[UR16][R112.64], P6 ;  /* 0x70000000709c7fae */ /* 0x0103e2000b121850 */
[----:B------:R-:W-:-:S02]  /*9a70*/  ISETP.GE.AND P6, PT, R7, R4, PT ;  /* 0x000000040700720c */ /* 0x000fc40003fc6270 */
[----:B------:R-:W-:Y:S01]  /*9a80*/  LOP3.LUT R7, R3, 0x6, RZ, 0xfc, !PT ;  /* 0x0000000603077812 */ /* 0x000fe200078efcff */
[----:B------:R-:W-:Y:S01]  /*9a90*/  LDGSTS.E [R156+0x70008], desc[UR16][R114.64], P2 ;  /* 0x70008000729c7fae */ /* 0x000fe20009121850 */
[C---:B------:R-:W-:Y:S02]  /*9aa0*/  SEL R8, R6.reuse, RZ, !P6 ;  /* 0x000000ff06087207 */ /* 0x040fe40007000000 */
[----:B------:R-:W-:Y:S01]  /*9ab0*/  ISETP.GE.AND P6, PT, R7, R4, PT ;  /* 0x000000040700720c */ /* 0x000fe20003fc6270 */
[----:B------:R-:W-:Y:S01]  /*9ac0*/  LDGSTS.E [R156+0x72000], desc[UR16][R144.64], P1 ;  /* 0x72000000909c7fae */ /* 0x000fe20008921850 */
[----:B------:R-:W-:Y:S02]  /*9ad0*/  SEL R7, R6, RZ, !P4 ;  /* 0x000000ff06077207 */ /* 0x000fe40006000000 */
[----:B------:R-:W-:Y:S01]  /*9ae0*/  ISETP.NE.U32.AND P2, PT, R5, RZ, PT ;  /* 0x000000ff0500720c */ /* 0x000fe20003f45070 */
[----:B------:R-:W-:Y:S01]  /*9af0*/  LDGSTS.E [R156+0x72008], desc[UR16][R146.64], P3 ;  /* 0x72008000929c7fae */ /* 0x000fe20009921850 */
[----:B------:R-:W-:-:S02]  /*9b00*/  ISETP.NE.U32.AND P4, PT, R8, RZ, PT ;  /* 0x000000ff0800720c */ /* 0x000fc40003f85070 */
[----:B------:R-:W-:Y:S01]  /*9b10*/  SEL R5, R6, RZ, !P6 ;  /* 0x000000ff06057207 */ /* 0x000fe20007000000 */
[----:B------:R-:W-:Y:S01]  /*9b20*/  LDGSTS.E [R156+0x74000], desc[UR16][R182.64], P5 ;  /* 0x74000000b69c7fae */ /* 0x000fe2000a921850 */
[----:B------:R-:W-:Y:S02]  /*9b30*/  ISETP.NE.U32.AND P6, PT, R7, RZ, PT ;  /* 0x000000ff0700720c */ /* 0x000fe40003fc5070 */
[-C--:B------:R-:W-:Y:S01]  /*9b40*/  ISETP.GE.AND P3, PT, R252, R4.reuse, PT ;  /* 0x00000004fc00720c */ /* 0x080fe20003f66270 */
[----:B------:R1:W-:Y:S01]  /*9b50*/  STL.64 [R1+0x8c8], R112 ;  /* 0x0008c87001007387 */ /* 0x0003e20000100a00 */
[----:B------:R-:W-:Y:S02]  /*9b60*/  ISETP.GE.AND P5, PT, R11, R4, PT ;  /* 0x000000040b00720c */ /* 0x000fe40003fa6270 */
[----:B------:R-:W-:Y:S01]  /*9b70*/  ISETP.NE.U32.AND P1, PT, R5, RZ, PT ;  /* 0x000000ff0500720c */ /* 0x000fe20003f25070 */
[----:B------:R-:W-:Y:S01]  /*9b80*/  LDGSTS.E [R156+0x74008], desc[UR16][R184.64], P0 ;  /* 0x74008000b89c7fae */ /* 0x000fe20008121850 */
[----:B------:R-:W-:-:S02]  /*9b90*/  LOP3.LUT R7, R3, 0x46, RZ, 0xfc, !PT ;  /* 0x0000004603077812 */ /* 0x000fc400078efcff */
[----:B------:R-:W-:Y:S01]  /*9ba0*/  SEL R5, R6, RZ, !P3 ;  /* 0x000000ff06057207 */ /* 0x000fe20005800000 */
[----:B------:R-:W-:Y:S01]  /*9bb0*/  LDGSTS.E [R156+0x76000], desc[UR16][R210.64], P2 ;  /* 0x76000000d29c7fae */ /* 0x000fe20009121850 */
[-C--:B------:R-:W-:Y:S02]  /*9bc0*/  ISETP.GE.AND P3, PT, R10, R4.reuse, PT ;  /* 0x000000040a00720c */ /* 0x080fe40003f66270 */
[----:B-1----:R-:W-:Y:S01]  /*9bd0*/  LOP3.LUT R113, R0, 0x10, RZ, 0x3c, !PT ;  /* 0x0000001000717812 */ /* 0x002fe200078e3cff */
[----:B------:R-:W-:Y:S01]  /*9be0*/  LDGSTS.E [R156+0x76008], desc[UR16][R212.64], P4 ;  /* 0x76008000d49c7fae */ /* 0x000fe2000a121850 */
[----:B------:R-:W-:Y:S02]  /*9bf0*/  SEL R8, R6, RZ, !P5 ;  /* 0x000000ff06087207 */ /* 0x000fe40006800000 */
[----:B------:R-:W-:Y:S01]  /*9c00*/  ISETP.GE.AND P5, PT, R7, R4, PT ;  /* 0x000000040700720c */ /* 0x000fe20003fa6270 */
[----:B------:R-:W-:Y:S01]  /*9c10*/  VIADD R244, R113, UR7 ;  /* 0x0000000771f47c36 */ /* 0x000fe20008000000 */
[----:B------:R-:W-:-:S02]  /*9c20*/  LOP3.LUT R112, R3, 0x64, RZ, 0xfc, !PT ;  /* 0x0000006403707812 */ /* 0x000fc400078efcff */
[----:B------:R-:W-:Y:S02]  /*9c30*/  ISETP.NE.U32.AND P0, PT, R5, RZ, PT ;  /* 0x000000ff0500720c */ /* 0x000fe40003f05070 */
[----:B------:R-:W-:Y:S01]  /*9c40*/  SEL R7, R6, RZ, !P3 ;  /* 0x000000ff06077207 */ /* 0x000fe20005800000 */
[----:B------:R-:W-:Y:S01]  /*9c50*/  LDGSTS.E [R244+0x70000], desc[UR16][R116.64], P6 ;  /* 0x7000000074f47fae */ /* 0x000fe2000b121850 */
[----:B------:R-:W-:Y:S02]  /*9c60*/  ISETP.NE.U32.AND P3, PT, R8, RZ, PT ;  /* 0x000000ff0800720c */ /* 0x000fe40003f65070 */
[----:B------:R-:W-:Y:S01]  /*9c70*/  LOP3.LUT R11, R3, 0x66, RZ, 0xfc, !PT ;  /* 0x00000066030b7812 */ /* 0x000fe200078efcff */
[----:B------:R-:W-:Y:S01]  /*9c80*/  STL.64 [R1+0x8d0], R114 ;  /* 0x0008d07201007387 */ /* 0x000fe20000100a00 */
[----:B------:R-:W-:Y:S02]  /*9c90*/  SEL R5, R6, RZ, !P5 ;  /* 0x000000ff06057207 */ /* 0x000fe40006800000 */
[----:B------:R-:W-:Y:S01]  /*9ca0*/  ISETP.GE.AND P4, PT, R112, R4, PT ;  /* 0x000000047000720c */ /* 0x000fe20003f86270 */
[----:B------:R-:W-:Y:S01]  /*9cb0*/  LDGSTS.E [R244+0x70008], desc[UR16][R118.64], P1 ;  /* 0x7000800076f47fae */ /* 0x000fe20008921850 */
[----:B------:R-:W-:-:S02]  /*9cc0*/  ISETP.NE.U32.AND P5, PT, R7, RZ, PT ;  /* 0x000000ff0700720c */ /* 0x000fc40003fa5070 */
[----:B------:R-:W-:Y:S02]  /*9cd0*/  LOP3.LUT R10, R3, 0x8, RZ, 0xfc, !PT ;  /* 0x00000008030a7812 */ /* 0x000fe400078efcff */
[-C--:B------:R-:W-:Y:S01]  /*9ce0*/  ISETP.GE.AND P6, PT, R11, R4.reuse, PT ;  /* 0x000000040b00720c */ /* 0x080fe20003fc6270 */
[----:B------:R-:W-:Y:S01]  /*9cf0*/  STL.64 [R1+0x8d8], R144 ;  /* 0x0008d89001007387 */ /* 0x000fe20000100a00 */
[----:B------:R-:W-:Y:S02]  /*9d00*/  ISETP.NE.U32.AND P2, PT, R5, RZ, PT ;  /* 0x000000ff0500720c */ /* 0x000fe40003f45070 */
[----:B------:R-:W-:Y:S01]  /*9d10*/  LOP3.LUT R7, R3, 0xa, RZ, 0xfc, !PT ;  /* 0x0000000a03077812 */ /* 0x000fe200078efcff */
[----:B------:R-:W-:Y:S01]  /*9d20*/  LDGSTS.E [R244+0x72000], desc[UR16][R148.64], P0 ;  /* 0x7200000094f47fae */ /* 0x000fe20008121850 */
[----:B------:R-:W-:Y:S02]  /*9d30*/  SEL R5, R6, RZ, !P4 ;  /* 0x000000ff06057207 */ /* 0x000fe40006000000 */
[----:B------:R-:W-:-:S02]  /*9d40*/  ISETP.GE.AND P4, PT, R10, R4, PT ;  /* 0x000000040a00720c */ /* 0x000fc40003f86270 */
[C---:B------:R-:W-:Y:S02]  /*9d50*/  SEL R8, R6.reuse, RZ, !P6 ;  /* 0x000000ff06087207 */ /* 0x040fe40007000000 */
[----:B------:R-:W-:Y:S01]  /*9d60*/  LOP3.LUT R112, R3, 0x28, RZ, 0xfc, !PT ;  /* 0x0000002803707812 */ /* 0x000fe200078efcff */
[----:B------:R-:W-:Y:S01]  /*9d70*/  STL.64 [R1+0x8e0], R146 ;  /* 0x0008e09201007387 */ /* 0x000fe20000100a00 */
[----:B------:R-:W-:Y:S02]  /*9d80*/  ISETP.GE.AND P6, PT, R7, R4, PT ;  /* 0x000000040700720c */ /* 0x000fe40003fc6270 */
[----:B------:R-:W-:Y:S01]  /*9d90*/  SEL R7, R6, RZ, !P4 ;  /* 0x000000ff06077207 */ /* 0x000fe20006000000 */
[----:B------:R-:W-:Y:S01]  /*9da0*/  LDGSTS.E [R244+0x72008], desc[UR16][R154.64], P3 ;  /* 0x720080009af47fae */ /* 0x000fe20009921850 */
[----:B------:R-:W-:Y:S02]  /*9db0*/  ISETP.NE.U32.AND P1, PT, R5, RZ, PT ;  /* 0x000000ff0500720c */ /* 0x000fe40003f25070 */
[----:B------:R-:W-:Y:S01]  /*9dc0*/  ISETP.NE.U32.AND P4, PT, R8, RZ, PT ;  /* 0x000000ff0800720c */ /* 0x000fe20003f85070 */
[----:B------:R-:W-:Y:S01]  /*9dd0*/  STL.64 [R1+0x8e8], R182 ;  /* 0x0008e8b601007387 */ /* 0x000fe20000100a00 */
[----:B------:R-:W-:-:S02]  /*9de0*/  SEL R5, R6, RZ, !P6 ;  /* 0x000000ff06057207 */ /* 0x000fc40007000000 */
[----:B------:R-:W-:Y:S01]  /*9df0*/  LOP3.LUT R11, R3, 0x2a, RZ, 0xfc, !PT ;  /* 0x0000002a030b7812 */ /* 0x000fe200078efcff */
[----:B------:R-:W-:Y:S01]  /*9e00*/  STL.64 [R1+0x8f0], R184 ;  /* 0x0008f0b801007387 */ /* 0x000fe20000100a00 */
[-C--:B------:R-:W-:Y:S02]  /*9e10*/  ISETP.GE.AND P3, PT, R112, R4.reuse, PT ;  /* 0x000000047000720c */ /* 0x080fe40003f66270 */
[----:B------:R-:W-:Y:S01]  /*9e20*/  ISETP.NE.U32.AND P6, PT, R7, RZ, PT ;  /* 0x000000ff0700720c */ /* 0x000fe20003fc5070 */
[----:B------:R-:W-:Y:S01]  /*9e30*/  STL.64 [R1+0x8f8], R210 ;  /* 0x0008f8d201007387 */ /* 0x000fe20000100a00 */
[----:B------:R-:W-:Y:S02]  /*9e40*/  LOP3.LUT R10, R3, 0x48, RZ, 0xfc, !PT ;  /* 0x00000048030a7812 */ /* 0x000fe400078efcff */
[----:B------:R-:W-:Y:S01]  /*9e50*/  ISETP.NE.U32.AND P0, PT, R5, RZ, PT ;  /* 0x000000ff0500720c */ /* 0x000fe20003f05070 */
[----:B------:R-:W-:Y:S01]  /*9e60*/  LDGSTS.E [R244+0x74000], desc[UR16][R186.64], P5 ;  /* 0x74000000baf47fae */ /* 0x000fe2000a921850 */
[----:B------:R-:W-:-:S02]  /*9e70*/  ISETP.GE.AND P5, PT, R11, R4, PT ;  /* 0x000000040b00720c */ /* 0x000fc40003fa6270 */
[----:B------:R-:W-:Y:S01]  /*9e80*/  LOP3.LUT R7, R3, 0x4a, RZ, 0xfc, !PT ;  /* 0x0000004a03077812 */ /* 0x000fe200078efcff */
[----:B------:R1:W-:Y:S01]  /*9e90*/  STL [R1+0x6ac], R113 ;  /* 0x0006ac7101007387 */ /* 0x0003e20000100800 */
[----:B------:R-:W-:Y:S02]  /*9ea0*/  SEL R5, R6, RZ, !P3 ;  /* 0x000000ff06057207 */ /* 0x000fe40005800000 */
[-C--:B------:R-:W-:Y:S01]  /*9eb0*/  ISETP.GE.AND P3, PT, R10, R4.reuse, PT ;  /* 0x000000040a00720c */ /* 0x080fe20003f66270 */
[----:B------:R-:W-:Y:S01]  /*9ec0*/  LDGSTS.E [R244+0x74008], desc[UR16][R188.64], P2 ;  /* 0x74008000bcf47fae */ /* 0x000fe20009121850 */
[----:B------:R-:W-:Y:S02]  /*9ed0*/  SEL R8, R6, RZ, !P5 ;  /* 0x000000ff06087207 */ /* 0x000fe40006800000 */
[----:B-1----:R-:W-:Y:S01]  /*9ee0*/  LOP3.LUT R113, R0, 0x20, RZ, 0x3c, !PT ;  /* 0x0000002000717812 */ /* 0x002fe200078e3cff */
[----:B------:R-:W-:Y:S01]  /*9ef0*/  LDGSTS.E [R244+0x76000], desc[UR16][R214.64], P1 ;  /* 0x76000000d6f47fae */ /* 0x000fe20008921850 */
[----:B------:R-:W-:-:S02]  /*9f00*/  ISETP.GE.AND P5, PT, R7, R4, PT ;  /* 0x000000040700720c */ /* 0x000fc40003fa6270 */
[----:B------:R-:W-:Y:S01]  /*9f10*/  SEL R7, R6, RZ, !P3 ;  /* 0x000000ff06077207 */ /* 0x000fe20005800000 */
[----:B------:R-:W-:Y:S01]  /*9f20*/  VIADD R243, R113, UR7 ;  /* 0x0000000771f37c36 */ /* 0x000fe20008000000 */
[----:B------:R-:W-:Y:S01]  /*9f30*/  LOP3.LUT R112, R3, 0x68, RZ, 0xfc, !PT ;  /* 0x0000006803707812 */ /* 0x000fe200078efcff */
[----:B------:R-:W-:Y:S01]  /*9f40*/  LDGSTS.E [R244+0x76008], desc[UR16][R216.64], P4 ;  /* 0x76008000d8f47fae */ /* 0x000fe2000a121850 */
[----:B------:R-:W-:Y:S02]  /*9f50*/  ISETP.NE.U32.AND P2, PT, R5, RZ, PT ;  /* 0x000000ff0500720c */ /* 0x000fe40003f45070 */
[----:B------:R-:W-:Y:S01]  /*9f60*/  ISETP.NE.U32.AND P3, PT, R8, RZ, PT ;  /* 0x000000ff0800720c */ /* 0x000fe20003f65070 */
[----:B------:R-:W-:Y:S01]  /*9f70*/  LDGSTS.E [R243+0x70000], desc[UR16][R120.64], P6 ;  /* 0x7000000078f37fae */ /* 0x000fe2000b121850 */
[----:B------:R-:W-:Y:S02]  /*9f80*/  LOP3.LUT R11, R3, 0x6a, RZ, 0xfc, !PT ;  /* 0x0000006a030b7812 */ /* 0x000fe400078efcff */
[----:B------:R-:W-:Y:S01]  /*9f90*/  SEL R5, R6, RZ, !P5 ;  /* 0x000000ff06057207 */ /* 0x000fe20006800000 */
[----:B------:R-:W-:Y:S01]  /*9fa0*/  STL.64 [R1+0x900], R212 ;  /* 0x000900d401007387 */ /* 0x000fe20000100a00 */
[----:B------:R-:W-:-:S02]  /*9fb0*/  ISETP.NE.U32.AND P5, PT, R7, RZ, PT ;  /* 0x000000ff0700720c */ /* 0x000fc40003fa5070 */
[-C--:B------:R-:W-:Y:S01]  /*9fc0*/  ISETP.GE.AND P4, PT, R112, R4.reuse, PT ;  /* 0x000000047000720c */ /* 0x080fe20003f86270 */
[----:B------:R-:W-:Y:S01]  /*9fd0*/  LDGSTS.E [R243+0x70008], desc[UR16][R122.64], P0 ;  /* 0x700080007af37fae */ /* 0x000fe20008121850 */
[----:B------:R-:W-:Y:S02]  /*9fe0*/  LOP3.LUT R10, R3, 0xc, RZ, 0xfc, !PT ;  /* 0x0000000c030a7812 */ /* 0x000fe400078efcff */
[-C--:B------:R-:W-:Y:S02]  /*9ff0*/  ISETP.GE.AND P6, PT, R11, R4.reuse, PT ;  /* 0x000000040b00720c */ /* 0x080fe40003fc6270 */
[----:B------:R-:W-:Y:S01]  /*a000*/  ISETP.NE.U32.AND P1, PT, R5, RZ, PT ;  /* 0x000000ff0500720c */ /* 0x000fe20003f25070 */
[----:B------:R-:W-:Y:S01]  /*a010*/  STL.64 [R1+0x908], R116 ;  /* 0x0009087401007387 */ /* 0x000fe20000100a00 */
[----:B------:R-:W-:Y:S02]  /*a020*/  LOP3.LUT R7, R3, 0xe, RZ, 0xfc, !PT ;  /* 0x0000000e03077812 */ /* 0x000fe400078efcff */
[----:B------:R-:W-:Y:S01]  /*a030*/  SEL R5, R6, RZ, !P4 ;  /* 0x000000ff06057207 */ /* 0x000fe20006000000 */
[----:B------:R-:W-:Y:S01]  /*a040*/  LDGSTS.E [R243+0x72000], desc[UR16][R158.64], P2 ;  /* 0x720000009ef37fae */ /* 0x000fe20009121850 */
[----:B------:R-:W-:-:S02]  /*a050*/  ISETP.GE.AND P4, PT, R10, R4, PT ;  /* 0x000000040a00720c */ /* 0x000fc40003f86270 */
[C---:B------:R-:W-:Y:S01]  /*a060*/  SEL R8, R6.reuse, RZ, !P6 ;  /* 0x000000ff06087207 */ /* 0x040fe20007000000 */
[----:B------:R-:W-:Y:S01]  /*a070*/  STL.64 [R1+0x910], R118 ;  /* 0x0009107601007387 */ /* 0x000fe20000100a00 */
[----:B------:R-:W-:Y:S02]  /*a080*/  ISETP.GE.AND P6, PT, R7, R4, PT ;  /* 0x000000040700720c */ /* 0x000fe40003fc6270 */
[----:B------:R-:W-:Y:S01]  /*a090*/  LOP3.LUT R112, R3, 0x2c, RZ, 0xfc, !PT ;  /* 0x0000002c03707812 */ /* 0x000fe200078efcff */
[----:B------:R-:W-:Y:S01]  /*a0a0*/  STL.64 [R1+0x918], R148 ;  /* 0x0009189401007387 */ /* 0x000fe20000100a00 */
[----:B------:R-:W-:Y:S02]  /*a0b0*/  ISETP.NE.U32.AND P0, PT, R5, RZ, PT ;  /* 0x000000ff0500720c */ /* 0x000fe40003f05070 */
[----:B------:R-:W-:Y:S01]  /*a0c0*/  SEL R7, R6, RZ, !P4 ;  /* 0x000000ff06077207 */ /* 0x000fe20006000000 */
[----:B------:R-:W-:Y:S01]  /*a0d0*/  STL.64 [R1+0x920], R154 ;  /* 0x0009209a01007387 */ /* 0x000fe20000100a00 */
[----:B------:R-:W-:-:S02]  /*a0e0*/  ISETP.NE.U32.AND P4, PT, R8, RZ, PT ;  /* 0x000000ff0800720c */ /* 0x000fc40003f85070 */
[----:B------:R-:W-:Y:S01]  /*a0f0*/  LOP3.LUT R11, R3, 0x2e, RZ, 0xfc, !PT ;  /* 0x0000002e030b7812 */ /* 0x000fe200078efcff */
[----:B------:R-:W-:Y:S01]  /*a100*/  LDGSTS.E [R243+0x72008], desc[UR16][R160.64], P3 ;  /* 0x72008000a0f37fae */ /* 0x000fe20009921850 */
[----:B------:R-:W-:Y:S02]  /*a110*/  SEL R5, R6, RZ, !P6 ;  /* 0x000000ff06057207 */ /* 0x000fe40007000000 */
[----:B------:R-:W-:Y:S01]  /*a120*/  ISETP.GE.AND P3, PT, R112, R4, PT ;  /* 0x000000047000720c */ /* 0x000fe20003f66270 */
[----:B------:R-:W-:Y:S01]  /*a130*/  STL.64 [R1+0x928], R186 ;  /* 0x000928ba01007387 */ /* 0x000fe20000100a00 */
[----:B------:R-:W-:Y:S02]  /*a140*/  ISETP.NE.U32.AND P6, PT, R7, RZ, PT ;  /* 0x000000ff0700720c */ /* 0x000fe40003fc5070 */
[----:B------:R-:W-:Y:S01]  /*a150*/  LOP3.LUT R10, R3, 0x4c, RZ, 0xfc, !PT ;  /* 0x0000004c030a7812 */ /* 0x000fe200078efcff */
[----:B------:R-:W-:Y:S01]  /*a160*/  STL.64 [R1+0x930], R188 ;  /* 0x000930bc01007387 */ /* 0x000fe20000100a00 */
[----:B------:R-:W-:-:S03]  /*a170*/  ISETP.NE.U32.AND P2, PT, R5, RZ, PT ;  /* 0x000000ff0500720c */ /* 0x000fc60003f45070 */
[----:B------:R-:W-:Y:S01]  /*a180*/  LDGSTS.E [R243+0x74000], desc[UR16][R190.64], P5 ;  /* 0x74000000bef37fae */ /* 0x000fe2000a921850 */
[----:B------:R-:W-:Y:S02]  /*a190*/  ISETP.GE.AND P5, PT, R11, R4, PT ;  /* 0x000000040b00720c */ /* 0x000fe40003fa6270 */
[----:B------:R-:W-:Y:S01]  /*a1a0*/  LOP3.LUT R7, R3, 0x4e, RZ, 0xfc, !PT ;  /* 0x0000004e03077812 */ /* 0x000fe200078efcff */
[----:B------:R-:W-:Y:S01]  /*a1b0*/  STL.64 [R1+0x938], R214 ;  /* 0x000938d601007387 */ /* 0x000fe20000100a00 */
[----:B------:R-:W-:-:S03]  /*a1c0*/  SEL R5, R6, RZ, !P3 ;  /* 0x000000ff06057207 */ /* 0x000fc60005800000 */
[----:B------:R1:W-:Y:S01]  /*a1d0*/  STL [R1+0x6a8], R113 ;  /* 0x0006a87101007387 */ /* 0x0003e20000100800 */
[-C--:B------:R-:W-:Y:S02]  /*a1e0*/  ISETP.GE.AND P3, PT, R10, R4.reuse, PT ;  /* 0x000000040a00720c */ /* 0x080fe40003f66270 */
[----:B------:R-:W-:Y:S01]  /*a1f0*/  SEL R8, R6, RZ, !P5 ;  /* 0x000000ff06087207 */ /* 0x000fe20006800000 */
[----:B------:R-:W-:Y:S01]  /*a200*/  LDGSTS.E [R243+0x74008], desc[UR16][R192.64], P1 ;  /* 0x74008000c0f37fae */ /* 0x000fe20008921850 */
[----:B------:R-:W-:Y:S02]  /*a210*/  ISETP.GE.AND P5, PT, R7, R4, PT ;  /* 0x000000040700720c */ /* 0x000fe40003fa6270 */
[----:B-1----:R-:W-:Y:S01]  /*a220*/  LOP3.LUT R113, R0, 0x30, RZ, 0x3c, !PT ;  /* 0x0000003000717812 */ /* 0x002fe200078e3cff */
[----:B------:R-:W-:Y:S01]  /*a230*/  LDGSTS.E [R243+0x76000], desc[UR16][R218.64], P0 ;  /* 0x76000000daf37fae */ /* 0x000fe20008121850 */
[----:B------:R-:W-:Y:S02]  /*a240*/  LOP3.LUT R112, R3, 0x6c, RZ, 0xfc, !PT ;  /* 0x0000006c03707812 */ /* 0x000fe400078efcff */
[----:B------:R-:W-:Y:S01]  /*a250*/  SEL R7, R6, RZ, !P3 ;  /* 0x000000ff06077207 */ /* 0x000fe20005800000 */
[----:B------:R-:W-:Y:S01]  /*a260*/  VIADD R242, R113, UR7 ;  /* 0x0000000771f27c36 */ /* 0x000fe20008000000 */
[----:B------:R-:W-:Y:S01]  /*a270*/  ISETP.NE.U32.AND P1, PT, R5, RZ, PT ;  /* 0x000000ff0500720c */ /* 0x000fe20003f25070 */
[----:B------:R-:W-:Y:S01]  /*a280*/  LDGSTS.E [R243+0x76008], desc[UR16][R220.64], P4 ;  /* 0x76008000dcf37fae */ /* 0x000fe2000a121850 */
[----:B------:R-:W-:-:S02]  /*a290*/  ISETP.NE.U32.AND P3, PT, R8, RZ, PT ;  /* 0x000000ff0800720c */ /* 0x000fc40003f65070 */
[----:B------:R-:W-:Y:S01]  /*a2a0*/  SEL R5, R6, RZ, !P5 ;  /* 0x000000ff06057207 */ /* 0x000fe20006800000 */
[----:B------:R-:W-:Y:S01]  /*a2b0*/  LDGSTS.E [R242+0x70000], desc[UR16][R124.64], P6 ;  /* 0x700000007cf27fae */ /* 0x000fe2000b121850 */
[----:B------:R-:W-:Y:S02]  /*a2c0*/  LOP3.LUT R11, R3, 0x6e, RZ, 0xfc, !PT ;  /* 0x0000006e030b7812 */ /* 0x000fe400078efcff */
[----:B------:R-:W-:Y:S01]  /*a2d0*/  ISETP.GE.AND P4, PT, R112, R4, PT ;  /* 0x000000047000720c */ /* 0x000fe20003f86270 */
[----:B------:R-:W-:Y:S01]  /*a2e0*/  STL.64 [R1+0x948], R244 ;  /* 0x000948f401007387 */ /* 0x000fe20000100a00 */
[----:B------:R-:W-:Y:S02]  /*a2f0*/  ISETP.NE.U32.AND P5, PT, R7, RZ, PT ;  /* 0x000000ff0700720c */ /* 0x000fe40003fa5070 */
[----:B------:R-:W-:Y:S01]  /*a300*/  LOP3.LUT R10, R3, 0x10, RZ, 0xfc, !PT ;  /* 0x00000010030a7812 */ /* 0x000fe200078efcff */
[----:B------:R-:W-:Y:S01]  /*a310*/  LDGSTS.E [R242+0x70008], desc[UR16][R126.64], P2 ;  /* 0x700080007ef27fae */ /* 0x000fe20009121850 */
[----:B------:R-:W-:-:S02]  /*a320*/  ISETP.NE.U32.AND P0, PT, R5, RZ, PT ;  /* 0x000000ff0500720c */ /* 0x000fc40003f05070 */
[-C--:B------:R-:W-:Y:S01]  /*a330*/  ISETP.GE.AND P6, PT, R11, R4.reuse, PT ;  /* 0x000000040b00720c */ /* 0x080fe20003fc6270 */
[----:B------:R-:W-:Y:S01]  /*a340*/  STL.64 [R1+0x940], R216 ;  /* 0x000940d801007387 */ /* 0x000fe20000100a00 */
[----:B------:R-:W-:Y:S02]  /*a350*/  LOP3.LUT R7, R3, 0x12, RZ, 0xfc, !PT ;  /* 0x0000001203077812 */ /* 0x000fe400078efcff */
[----:B------:R-:W-:Y:S01]  /*a360*/  SEL R5, R6, RZ, !P4 ;  /* 0x000000ff06057207 */ /* 0x000fe20006000000 */
[----:B------:R-:W-:Y:S01]  /*a370*/  LDGSTS.E [R242+0x72000], desc[UR16][R162.64], P1 ;  /* 0x72000000a2f27fae */ /* 0x000fe20008921850 */
[-C--:B------:R-:W-:Y:S02]  /*a380*/  ISETP.GE.AND P4, PT, R10, R4.reuse, PT ;  /* 0x000000040a00720c */ /* 0x080fe40003f86270 */
[----:B------:R-:W-:Y:S01]  /*a390*/  SEL R8, R6, RZ, !P6 ;  /* 0x000000ff06087207 */ /* 0x000fe20007000000 */
[----:B------:R-:W-:Y:S01]  /*a3a0*/  STL.64 [R1+0x950], R120 ;  /* 0x0009507801007387 */ /* 0x000fe20000100a00 */
[----:B------:R-:W-:-:S02]  /*a3b0*/  ISETP.GE.AND P6, PT, R7, R4, PT ;  /* 0x000000040700720c */ /* 0x000fc40003fc6270 */
[----:B------:R-:W-:Y:S01]  /*a3c0*/  SEL R7, R6, RZ, !P4 ;  /* 0x000000ff06077207 */ /* 0x000fe20006000000 */
[----:B------:R-:W-:Y:S01]  /*a3d0*/  STL.64 [R1+0x958], R122 ;  /* 0x0009587a01007387 */ /* 0x000fe20000100a00 */
[----:B------:R-:W-:Y:S02]  /*a3e0*/  LOP3.LUT R112, R3, 0x30, RZ, 0xfc, !PT ;  /* 0x0000003003707812 */ /* 0x000fe400078efcff */
[----:B------:R-:W-:Y:S01]  /*a3f0*/  ISETP.NE.U32.AND P2, PT, R5, RZ, PT ;  /* 0x000000ff0500720c */ /* 0x000fe20003f45070 */
[----:B------:R-:W-:Y:S01]  /*a400*/  STL.64 [R1+0x960], R158 ;  /* 0x0009609e01007387 */ /* 0x000fe20000100a00 */
[----:B------:R-:W-:Y:S02]  /*a410*/  ISETP.NE.U32.AND P4, PT, R8, RZ, PT ;  /* 0x000000ff0800720c */ /* 0x000fe40003f85070 */
[----:B------:R-:W-:Y:S01]  /*a420*/  LOP3.LUT R11, R3, 0x32, RZ, 0xfc, !PT ;  /* 0x00000032030b7812 */ /* 0x000fe200078efcff */
[----:B------:R-:W-:Y:S01]  /*a430*/  STL.64 [R1+0x968], R160 ;  /* 0x000968a001007387 */ /* 0x000fe20000100a00 */
[----:B------:R-:W-:-:S02]  /*a440*/  SEL R5, R6, RZ, !P6 ;  /* 0x000000ff06057207 */ /* 0x000fc40007000000 */
[----:B------:R-:W-:Y:S01]  /*a450*/  ISETP.NE.U32.AND P6, PT, R7, RZ, PT ;  /* 0x000000ff0700720c */ /* 0x000fe20003fc5070 */
[----:B------:R-:W-:Y:S01]  /*a460*/  STL.64 [R1+0x970], R190 ;  /* 0x000970be01007387 */ /* 0x000fe20000100a00 */
[----:B------:R-:W-:-:S03]  /*a470*/  LOP3.LUT R10, R3, 0x50, RZ, 0xfc, !PT ;  /* 0x00000050030a7812 */ /* 0x000fc600078efcff */
[----:B------:R-:W-:Y:S01]  /*a480*/  LDGSTS.E [R242+0x72008], desc[UR16][R164.64], P3 ;  /* 0x72008000a4f27fae */ /* 0x000fe20009921850 */
[----:B------:R-:W-:-:S03]  /*a490*/  ISETP.GE.AND P3, PT, R112, R4, PT ;  /* 0x000000047000720c */ /* 0x000fc60003f66270 */
[----:B------:R-:W-:Y:S01]  /*a4a0*/  STL.64 [R1+0x978], R192 ;  /* 0x000978c001007387 */ /* 0x000fe20000100a00 */
[----:B------:R-:W-:-:S03]  /*a4b0*/  ISETP.NE.U32.AND P1, PT, R5, RZ, PT ;  /* 0x000000ff0500720c */ /* 0x000fc60003f25070 */
[----:B------:R-:W-:Y:S01]  /*a4c0*/  STL.64 [R1+0x980], R218 ;  /* 0x000980da01007387 */ /* 0x000fe20000100a00 */
[----:B------:R-:W-:-:S03]  /*a4d0*/  LOP3.LUT R7, R3, 0x52, RZ, 0xfc, !PT ;  /* 0x0000005203077812 */ /* 0x000fc600078efcff */
[----:B------:R-:W-:Y:S01]  /*a4e0*/  LDGSTS.E [R242+0x74000], desc[UR16][R194.64], P5 ;  /* 0x74000000c2f27fae */ /* 0x000fe2000a921850 */
[----:B------:R-:W-:-:S03]  /*a4f0*/  ISETP.GE.AND P5, PT, R11, R4, PT ;  /* 0x000000040b00720c */ /* 0x000fc60003fa6270 */
[----:B------:R1:W-:Y:S01]  /*a500*/  STL [R1+0x6a4], R113 ;  /* 0x0006a47101007387 */ /* 0x0003e20000100800 */
[----:B------:R-:W-:Y:S02]  /*a510*/  SEL R5, R6, RZ, !P3 ;  /* 0x000000ff06057207 */ /* 0x000fe40005800000 */
[-C--:B------:R-:W-:Y:S01]  /*a520*/  ISETP.GE.AND P3, PT, R10, R4.reuse, PT ;  /* 0x000000040a00720c */ /* 0x080fe20003f66270 */
[----:B------:R-:W-:Y:S01]  /*a530*/  LDGSTS.E [R242+0x74008], desc[UR16][R196.64], P0 ;  /* 0x74008000c4f27fae */ /* 0x000fe20008121850 */
[----:B------:R-:W-:Y:S02]  /*a540*/  SEL R8, R6, RZ, !P5 ;  /* 0x000000ff06087207 */ /* 0x000fe40006800000 */
[----:B-1----:R-:W-:Y:S01]  /*a550*/  LOP3.LUT R113, R0, 0x40, RZ, 0x3c, !PT ;  /* 0x0000004000717812 */ /* 0x002fe200078e3cff */
[----:B------:R-:W-:Y:S01]  /*a560*/  LDGSTS.E [R242+0x76000], desc[UR16][R222.64], P2 ;  /* 0x76000000def27fae */ /* 0x000fe20009121850 */
[----:B------:R-:W-:Y:S02]  /*a570*/  ISETP.GE.AND P5, PT, R7, R4, PT ;  /* 0x000000040700720c */ /* 0x000fe40003fa6270 */
[----:B------:R-:W-:Y:S01]  /*a580*/  LOP3.LUT R112, R3, 0x70, RZ, 0xfc, !PT ;  /* 0x0000007003707812 */ /* 0x000fe200078efcff */
[----:B------:R-:W-:Y:S01]  /*a590*/  VIADD R241, R113, UR7 ;  /* 0x0000000771f17c36 */ /* 0x000fe20008000000 */
[----:B------:R-:W-:Y:S01]  /*a5a0*/  ISETP.NE.U32.AND P0, PT, R5, RZ, PT ;  /* 0x000000ff0500720c */ /* 0x000fe20003f05070 */
[----:B------:R-:W-:Y:S01]  /*a5b0*/  LDGSTS.E [R242+0x76008], desc[UR16][R224.64], P4 ;  /* 0x76008000e0f27fae */ /* 0x000fe2000a121850 */
[----:B------:R-:W-:-:S02]  /*a5c0*/  SEL R7, R6, RZ, !P3 ;  /* 0x000000ff06077207 */ /* 0x000fc40005800000 */
[----:B------:R-:W-:Y:S01]  /*a5d0*/  ISETP.NE.U32.AND P3, PT, R8, RZ, PT ;  /* 0x000000ff0800720c */ /* 0x000fe20003f65070 */
[----:B------:R-:W-:Y:S01]  /*a5e0*/  LDGSTS.E [R241+0x70000], desc[UR16][R128.64], P6 ;  /* 0x7000000080f17fae */ /* 0x000fe2000b121850 */
[----:B------:R-:W-:Y:S02]  /*a5f0*/  LOP3.LUT R11, R3, 0x72, RZ, 0xfc, !PT ;  /* 0x00000072030b7812 */ /* 0x000fe400078efcff */
[----:B------:R-:W-:Y:S01]  /*a600*/  SEL R5, R6, RZ, !P5 ;  /* 0x000000ff06057207 */ /* 0x000fe20006800000 */
[----:B------:R-:W-:Y:S01]  /*a610*/  LDGSTS.E [R241+0x70008], desc[UR16][R130.64], P1 ;  /* 0x7000800082f17fae */ /* 0x000fe20008921850 */
[----:B------:R-:W-:Y:S02]  /*a620*/  ISETP.GE.AND P4, PT, R112, R4, PT ;  /* 0x000000047000720c */ /* 0x000fe40003f86270 */
[----:B------:R-:W-:Y:S01]  /*a630*/  ISETP.NE.U32.AND P5, PT, R7, RZ, PT ;  /* 0x000000ff0700720c */ /* 0x000fe20003fa5070 */
[----:B------:R-:W-:Y:S01]  /*a640*/  LDGSTS.E [R241+0x72000], desc[UR16][R166.64], P0 ;  /* 0x72000000a6f17fae */ /* 0x000fe20008121850 */
[----:B------:R-:W-:-:S02]  /*a650*/  LOP3.LUT R10, R3, 0x14, RZ, 0xfc, !PT ;  /* 0x00000014030a7812 */ /* 0x000fc400078efcff */
[-C--:B------:R-:W-:Y:S01]  /*a660*/  ISETP.GE.AND P6, PT, R11, R4.reuse, PT ;  /* 0x000000040b00720c */ /* 0x080fe20003fc6270 */
[----:B------:R-:W-:Y:S01]  /*a670*/  LDGSTS.E [R241+0x72008], desc[UR16][R168.64], P3 ;  /* 0x72008000a8f17fae */ /* 0x000fe20009921850 */
[----:B------:R-:W-:Y:S02]  /*a680*/  ISETP.NE.U32.AND P2, PT, R5, RZ, PT ;  /* 0x000000ff0500720c */ /* 0x000fe40003f45070 */
[----:B------:R-:W-:Y:S02]  /*a690*/  LOP3.LUT R7, R3, 0x16, RZ, 0xfc, !PT ;  /* 0x0000001603077812 */ /* 0x000fe400078efcff */
[----:B------:R-:W-:Y:S02]  /*a6a0*/  SEL R5, R6, RZ, !P4 ;  /* 0x000000ff06057207 */ /* 0x000fe40006000000 */
[----:B------:R-:W-:Y:S01]  /*a6b0*/  ISETP.GE.AND P4, PT, R10, R4, PT ;  /* 0x000000040a00720c */ /* 0x000fe20003f86270 */
[----:B------:R-:W-:Y:S01]  /*a6c0*/  STL.64 [R1+0x988], R220 ;  /* 0x000988dc01007387 */ /* 0x000fe20000100a00 */
[----:B------:R-:W-:-:S02]  /*a6d0*/  SEL R8, R6, RZ, !P6 ;  /* 0x000000ff06087207 */ /* 0x000fc40007000000 */
[----:B------:R-:W-:Y:S01]  /*a6e0*/  ISETP.GE.AND P6, PT, R7, R4, PT ;  /* 0x000000040700720c */ /* 0x000fe20003fc6270 */
[----:B------:R-:W-:Y:S01]  /*a6f0*/  LDGSTS.E [R241+0x74000], desc[UR16][R198.64], P5 ;  /* 0x74000000c6f17fae */ /* 0x000fe2000a921850 */
[----:B------:R-:W-:Y:S02]  /*a700*/  LOP3.LUT R112, R3, 0x34, RZ, 0xfc, !PT ;  /* 0x0000003403707812 */ /* 0x000fe400078efcff */
[C---:B------:R-:W-:Y:S02]  /*a710*/  SEL R7, R6.reuse, RZ, !P4 ;  /* 0x000000ff06077207 */ /* 0x040fe40006000000 */
[----:B------:R-:W-:Y:S02]  /*a720*/  ISETP.NE.U32.AND P1, PT, R5, RZ, PT ;  /* 0x000000ff0500720c */ /* 0x000fe40003f25070 */
[C---:B------:R-:W-:Y:S02]  /*a730*/  LOP3.LUT R11, R3.reuse, 0x36, RZ, 0xfc, !PT ;  /* 0x00000036030b7812 */ /* 0x040fe400078efcff */
[----:B------:R-:W-:Y:S01]  /*a740*/  LOP3.LUT R10, R3, 0x54, RZ, 0xfc, !PT ;  /* 0x00000054030a7812 */ /* 0x000fe200078efcff */
[----:B------:R1:W-:Y:S01]  /*a750*/  STL [R1+0x6a0], R113 ;  /* 0x0006a07101007387 */ /* 0x0003e20000100800 */
[----:B------:R-:W-:-:S02]  /*a760*/  SEL R5, R6, RZ, !P6 ;  /* 0x000000ff06057207 */ /* 0x000fc40007000000 */
[----:B------:R-:W-:Y:S01]  /*a770*/  ISETP.NE.U32.AND P4, PT, R8, RZ, PT ;  /* 0x000000ff0800720c */ /* 0x000fe20003f85070 */
[----:B------:R-:W-:Y:S01]  /*a780*/  LDGSTS.E [R241+0x74008], desc[UR16][R200.64], P2 ;  /* 0x74008000c8f17fae */ /* 0x000fe20009121850 */
[-C--:B------:R-:W-:Y:S02]  /*a790*/  ISETP.GE.AND P3, PT, R112, R4.reuse, PT ;  /* 0x000000047000720c */ /* 0x080fe40003f66270 */
[----:B------:R-:W-:Y:S01]  /*a7a0*/  ISETP.NE.U32.AND P6, PT, R7, RZ, PT ;  /* 0x000000ff0700720c */ /* 0x000fe20003fc5070 */
[----:B------:R-:W-:Y:S01]  /*a7b0*/  LDGSTS.E [R241+0x76000], desc[UR16][R226.64], P1 ;  /* 0x76000000e2f17fae */ /* 0x000fe20008921850 */
[----:B------:R-:W-:Y:S02]  /*a7c0*/  ISETP.NE.U32.AND P0, PT, R5, RZ, PT ;  /* 0x000000ff0500720c */ /* 0x000fe40003f05070 */
[----:B------:R-:W-:Y:S02]  /*a7d0*/  ISETP.GE.AND P5, PT, R11, R4, PT ;  /* 0x000000040b00720c */ /* 0x000fe40003fa6270 */
[----:B------:R-:W-:-:S02]  /*a7e0*/  LOP3.LUT R7, R3, 0x56, RZ, 0xfc, !PT ;  /* 0x0000005603077812 */ /* 0x000fc400078efcff */
[----:B------:R-:W-:Y:S01]  /*a7f0*/  SEL R5, R6, RZ, !P3 ;  /* 0x000000ff06057207 */ /* 0x000fe20005800000 */
[----:B------:R-:W-:Y:S01]  /*a800*/  LDGSTS.E [R241+0x76008], desc[UR16][R228.64], P4 ;  /* 0x76008000e4f17fae */ /* 0x000fe2000a121850 */
[----:B-1----:R-:W-:Y:S02]  /*a810*/  LOP3.LUT R113, R0, 0x50, RZ, 0x3c, !PT ;  /* 0x0000005000717812 */ /* 0x002fe400078e3cff */
[-C--:B------:R-:W-:Y:S02]  /*a820*/  ISETP.GE.AND P3, PT, R10, R4.reuse, PT ;  /* 0x000000040a00720c */ /* 0x080fe40003f66270 */
[C---:B------:R-:W-:Y:S01]  /*a830*/  SEL R8, R6.reuse, RZ, !P5 ;  /* 0x000000ff06087207 */ /* 0x040fe20006800000 */
[----:B------:R-:W-:Y:S01]  /*a840*/  VIADD R240, R113, UR7 ;  /* 0x0000000771f07c36 */ /* 0x000fe20008000000 */
[----:B------:R-:W-:Y:S02]  /*a850*/  ISETP.GE.AND P2, PT, R7, R4, PT ;  /* 0x000000040700720c */ /* 0x000fe40003f46270 */
[----:B------:R-:W-:-:S02]  /*a860*/  SEL R7, R6, RZ, !P3 ;  /* 0x000000ff06077207 */ /* 0x000fc40005800000 */
[----:B------:R-:W-:Y:S01]  /*a870*/  ISETP.NE.U32.AND P5, PT, R5, RZ, PT ;  /* 0x000000ff0500720c */ /* 0x000fe20003fa5070 */
[----:B------:R-:W-:Y:S01]  /*a880*/  LDGSTS.E [R240+0x70000], desc[UR16][R132.64], P6 ;  /* 0x7000000084f07fae */ /* 0x000fe2000b121850 */
[----:B------:R-:W-:Y:S02]  /*a890*/  ISETP.NE.U32.AND P3, PT, R8, RZ, PT ;  /* 0x000000ff0800720c */ /* 0x000fe40003f65070 */
[C---:B------:R-:W-:Y:S01]  /*a8a0*/  LOP3.LUT R112, R3.reuse, 0x74, RZ, 0xfc, !PT ;  /* 0x0000007403707812 */ /* 0x040fe200078efcff */
[----:B------:R-:W-:Y:S01]  /*a8b0*/  LDGSTS.E [R240+0x70008], desc[UR16][R134.64], P0 ;  /* 0x7000800086f07fae */ /* 0x000fe20008121850 */
[----:B------:R-:W-:Y:S02]  /*a8c0*/  LOP3.LUT R11, R3, 0x76, RZ, 0xfc, !PT ;  /* 0x00000076030b7812 */ /* 0x000fe400078efcff */
[----:B------:R-:W-:Y:S02]  /*a8d0*/  SEL R5, R6, RZ, !P2 ;  /* 0x000000ff06057207 */ /* 0x000fe40005000000 */
[----:B------:R-:W-:-:S02]  /*a8e0*/  ISETP.NE.U32.AND P2, PT, R7, RZ, PT ;  /* 0x000000ff0700720c */ /* 0x000fc40003f45070 */
[-C--:B------:R-:W-:Y:S01]  /*a8f0*/  ISETP.GE.AND P4, PT, R112, R4.reuse, PT ;  /* 0x000000047000720c */ /* 0x080fe20003f86270 */
[----:B------:R-:W-:Y:S01]  /*a900*/  LDGSTS.E [R240+0x72000], desc[UR16][R170.64], P5 ;  /* 0x72000000aaf07fae */ /* 0x000fe2000a921850 */
[----:B------:R-:W-:Y:S02]  /*a910*/  ISETP.GE.AND P6, PT, R11, R4, PT ;  /* 0x000000040b00720c */ /* 0x000fe40003fc6270 */
[C---:B------:R-:W-:Y:S01]  /*a920*/  LOP3.LUT R10, R3.reuse, 0x18, RZ, 0xfc, !PT ;  /* 0x00000018030a7812 */ /* 0x040fe200078efcff */
[----:B------:R-:W-:Y:S01]  /*a930*/  LDGSTS.E [R240+0x72008], desc[UR16][R172.64], P3 ;  /* 0x72008000acf07fae */ /* 0x000fe20009921850 */
[----:B------:R-:W-:Y:S02]  /*a940*/  LOP3.LUT R7, R3, 0x1a, RZ, 0xfc, !PT ;  /* 0x0000001a03077812 */ /* 0x000fe400078efcff */
[----:B------:R-:W-:Y:S02]  /*a950*/  ISETP.NE.U32.AND P1, PT, R5, RZ, PT ;  /* 0x000000ff0500720c */ /* 0x000fe40003f25070 */
[C---:B------:R-:W-:Y:S01]  /*a960*/  SEL R5, R6.reuse, RZ, !P4 ;  /* 0x000000ff06057207 */ /* 0x040fe20006000000 */
[----:B------:R-:W-:Y:S01]  /*a970*/  LDGSTS.E [R240+0x74000], desc[UR16][R202.64], P2 ;  /* 0x74000000caf07fae */ /* 0x000fe20009121850 */
[----:B------:R-:W-:-:S02]  /*a980*/  SEL R8, R6, RZ, !P6 ;  /* 0x000000ff06087207 */ /* 0x000fc40007000000 */
[-C--:B------:R-:W-:Y:S02]  /*a990*/  ISETP.GE.AND P4, PT, R10, R4.reuse, PT ;  /* 0x000000040a00720c */ /* 0x080fe40003f86270 */
[----:B------:R-:W-:Y:S02]  /*a9a0*/  ISETP.GE.AND P6, PT, R7, R4, PT ;  /* 0x000000040700720c */ /* 0x000fe40003fc6270 */
[----:B------:R-:W-:Y:S02]  /*a9b0*/  LOP3.LUT R112, R3, 0x38, RZ, 0xfc, !PT ;  /* 0x0000003803707812 */ /* 0x000fe400078efcff */
[----:B------:R-:W-:Y:S01]  /*a9c0*/  ISETP.NE.U32.AND P0, PT, R5, RZ, PT ;  /* 0x000000ff0500720c */ /* 0x000fe20003f05070 */
[----:B------:R1:W-:Y:S01]  /*a9d0*/  STL [R1+0x69c], R113 ;  /* 0x00069c7101007387 */ /* 0x0003e20000100800 */
[----:B------:R-:W-:Y:S02]  /*a9e0*/  LOP3.LUT R11, R3, 0x3a, RZ, 0xfc, !PT ;  /* 0x0000003a030b7812 */ /* 0x000fe400078efcff */
[C---:B------:R-:W-:Y:S01]  /*a9f0*/  SEL R7, R6.reuse, RZ, !P4 ;  /* 0x000000ff06077207 */ /* 0x040fe20006000000 */
[----:B------:R-:W-:Y:S01]  /*aa00*/  LDGSTS.E [R240+0x74008], desc[UR16][R204.64], P1 ;  /* 0x74008000ccf07fae */ /* 0x000fe20008921850 */
[----:B------:R-:W-:-:S02]  /*aa10*/  SEL R5, R6, RZ, !P6 ;  /* 0x000000ff06057207 */ /* 0x000fc40007000000 */
[----:B------:R-:W-:Y:S02]  /*aa20*/  ISETP.NE.U32.AND P4, PT, R8, RZ, PT ;  /* 0x000000ff0800720c */ /* 0x000fe40003f85070 */
[-C--:B------:R-:W-:Y:S02]  /*aa30*/  ISETP.GE.AND P3, PT, R112, R4.reuse, PT ;  /* 0x000000047000720c */ /* 0x080fe40003f66270 */
[----:B------:R-:W-:Y:S01]  /*aa40*/  LOP3.LUT R10, R3, 0x58, RZ, 0xfc, !PT ;  /* 0x00000058030a7812 */ /* 0x000fe200078efcff */
[----:B------:R-:W-:Y:S01]  /*aa50*/  LDGSTS.E [R240+0x76000], desc[UR16][R230.64], P0 ;  /* 0x76000000e6f07fae */ /* 0x000fe20008121850 */
[----:B------:R-:W-:Y:S02]  /*aa60*/  ISETP.GE.AND P2, PT, R11, R4, PT ;  /* 0x000000040b00720c */ /* 0x000fe40003f46270 */
[----:B------:R-:W-:Y:S02]  /*aa70*/  ISETP.NE.U32.AND P6, PT, R7, RZ, PT ;  /* 0x000000ff0700720c */ /* 0x000fe40003fc5070 */
[----:B------:R-:W-:-:S02]  /*aa80*/  ISETP.NE.U32.AND P5, PT, R5, RZ, PT ;  /* 0x000000ff0500720c */ /* 0x000fc40003fa5070 */
[----:B------:R-:W-:Y:S01]  /*aa90*/  LOP3.LUT R7, R3, 0x5a, RZ, 0xfc, !PT ;  /* 0x0000005a03077812 */ /* 0x000fe200078efcff */
[----:B------:R-:W-:Y:S01]  /*aaa0*/  LDGSTS.E [R240+0x76008], desc[UR16][R232.64], P4 ;  /* 0x76008000e8f07fae */ /* 0x000fe2000a121850 */
[----:B------:R-:W-:Y:S02]  /*aab0*/  SEL R5, R6, RZ, !P3 ;  /* 0x000000ff06057207 */ /* 0x000fe40005800000 */
[-C--:B------:R-:W-:Y:S02]  /*aac0*/  ISETP.GE.AND P3, PT, R10, R4.reuse, PT ;  /* 0x000000040a00720c */ /* 0x080fe40003f66270 */
[----:B------:R-:W-:Y:S02]  /*aad0*/  SEL R8, R6, RZ, !P2 ;  /* 0x000000ff06087207 */ /* 0x000fe40005000000 */
[----:B-1----:R-:W-:Y:S02]  /*aae0*/  LOP3.LUT R113, R0, 0x60, RZ, 0x3c, !PT ;  /* 0x0000006000717812 */ /* 0x002fe400078e3cff */
[----:B------:R-:W-:-:S02]  /*aaf0*/  ISETP.GE.AND P1, PT, R7, R4, PT ;  /* 0x000000040700720c */ /* 0x000fc40003f26270 */
[----:B------:R-:W-:Y:S02]  /*ab00*/  ISETP.NE.U32.AND P2, PT, R5, RZ, PT ;  /* 0x000000ff0500720c */ /* 0x000fe40003f45070 */
[----:B------:R-:W-:Y:S01]  /*ab10*/  SEL R7, R6, RZ, !P3 ;  /* 0x000000ff06077207 */ /* 0x000fe20005800000 */
[----:B------:R-:W-:Y:S01]  /*ab20*/  VIADD R239, R113, UR7 ;  /* 0x0000000771ef7c36 */ /* 0x000fe20008000000 */
[----:B------:R-:W-:Y:S02]  /*ab30*/  ISETP.NE.U32.AND P3, PT, R8, RZ, PT ;  /* 0x000000ff0800720c */ /* 0x000fe40003f65070 */
[----:B------:R-:W-:Y:S02]  /*ab40*/  LOP3.LUT R112, R3, 0x78, RZ, 0xfc, !PT ;  /* 0x0000007803707812 */ /* 0x000fe400078efcff */
[----:B------:R-:W-:Y:S01]  /*ab50*/  SEL R5, R6, RZ, !P1 ;  /* 0x000000ff06057207 */ /* 0x000fe20004800000 */
[----:B------:R-:W-:Y:S01]  /*ab60*/  LDGSTS.E [R239+0x70000], desc[UR16][R136.64], P6 ;  /* 0x7000000088ef7fae */ /* 0x000fe2000b121850 */
[----:B------:R-:W-:-:S02]  /*ab70*/  ISETP.NE.U32.AND P0, PT, R7, RZ, PT ;  /* 0x000000ff0700720c */ /* 0x000fc40003f05070 */
[C---:B------:R-:W-:Y:S01]  /*ab80*/  LOP3.LUT R11, R3.reuse, 0x7a, RZ, 0xfc, !PT ;  /* 0x0000007a030b7812 */ /* 0x040fe200078efcff */
[----:B------:R-:W-:Y:S01]  /*ab90*/  LDGSTS.E [R239+0x70008], desc[UR16][R138.64], P5 ;  /* 0x700080008aef7fae */ /* 0x000fe2000a921850 */
[-C--:B------:R-:W-:Y:S02]  /*aba0*/  ISETP.GE.AND P4, PT, R112, R4.reuse, PT ;  /* 0x000000047000720c */ /* 0x080fe40003f86270 */
[----:B------:R-:W-:Y:S01]  /*abb0*/  LOP3.LUT R7, R3, 0x1e, RZ, 0xfc, !PT ;  /* 0x0000001e03077812 */ /* 0x000fe200078efcff */
[----:B------:R-:W-:Y:S01]  /*abc0*/  LDGSTS.E [R239+0x72000], desc[UR16][R174.64], P2 ;  /* 0x72000000aeef7fae */ /* 0x000fe20009121850 */
[----:B------:R-:W-:Y:S02]  /*abd0*/  ISETP.NE.U32.AND P1, PT, R5, RZ, PT ;  /* 0x000000ff0500720c */ /* 0x000fe40003f25070 */
[----:B------:R-:W-:Y:S01]  /*abe0*/  ISETP.GE.AND P6, PT, R11, R4, PT ;  /* 0x000000040b00720c */ /* 0x000fe20003fc6270 */
[----:B------:R-:W-:Y:S01]  /*abf0*/  LDGSTS.E [R239+0x72008], desc[UR16][R176.64], P3 ;  /* 0x72008000b0ef7fae */ /* 0x000fe20009921850 */
[----:B------:R-:W-:-:S02]  /*ac00*/  LOP3.LUT R10, R3, 0x1c, RZ, 0xfc, !PT ;  /* 0x0000001c030a7812 */ /* 0x000fc400078efcff */
[C---:B------:R-:W-:Y:S01]  /*ac10*/  SEL R5, R6.reuse, RZ, !P4 ;  /* 0x000000ff06057207 */ /* 0x040fe20006000000 */
[----:B------:R-:W-:Y:S01]  /*ac20*/  LDGSTS.E [R239+0x74000], desc[UR16][R206.64], P0 ;  /* 0x74000000ceef7fae */ /* 0x000fe20008121850 */
[-C--:B------:R-:W-:Y:S02]  /*ac30*/  ISETP.GE.AND P5, PT, R7, R4.reuse, PT ;  /* 0x000000040700720c */ /* 0x080fe40003fa6270 */
[----:B------:R-:W-:Y:S02]  /*ac40*/  LOP3.LUT R112, R3, 0x3c, RZ, 0xfc, !PT ;  /* 0x0000003c03707812 */ /* 0x000fe400078efcff */
[----:B------:R-:W-:Y:S01]  /*ac50*/  SEL R8, R6, RZ, !P6 ;  /* 0x000000ff06087207 */ /* 0x000fe20007000000 */
[----:B------:R-:W-:Y:S01]  /*ac60*/  LDGSTS.E [R239+0x74008], desc[UR16][R208.64], P1 ;  /* 0x74008000d0ef7fae */ /* 0x000fe20008921850 */
[----:B------:R-:W-:Y:S02]  /*ac70*/  ISETP.GE.AND P4, PT, R10, R4, PT ;  /* 0x000000040a00720c */ /* 0x000fe40003f86270 */
[----:B------:R-:W-:-:S02]  /*ac80*/  ISETP.NE.U32.AND P6, PT, R5, RZ, PT ;  /* 0x000000ff0500720c */ /* 0x000fc40003fc5070 */
[----:B------:R-:W-:Y:S02]  /*ac90*/  SEL R5, R6, RZ, !P5 ;  /* 0x000000ff06057207 */ /* 0x000fe40006800000 */
[C---:B------:R-:W-:Y:S02]  /*aca0*/  LOP3.LUT R11, R3.reuse, 0x3e, RZ, 0xfc, !PT ;  /* 0x0000003e030b7812 */ /* 0x040fe400078efcff */
[-C--:B------:R-:W-:Y:S02]  /*acb0*/  ISETP.GE.AND P3, PT, R112, R4.reuse, PT ;  /* 0x000000047000720c */ /* 0x080fe40003f66270 */
[----:B------:R-:W-:Y:S02]  /*acc0*/  LOP3.LUT R10, R3, 0x5c, RZ, 0xfc, !PT ;  /* 0x0000005c030a7812 */ /* 0x000fe400078efcff */
[----:B------:R-:W-:Y:S02]  /*acd0*/  SEL R7, R6, RZ, !P4 ;  /* 0x000000ff06077207 */ /* 0x000fe40006000000 */
[----:B------:R-:W-:Y:S01]  /*ace0*/  ISETP.NE.U32.AND P5, PT, R5, RZ, PT ;  /* 0x000000ff0500720c */ /* 0x000fe20003fa5070 */
[----:B------:R1:W-:Y:S01]  /*acf0*/  STL [R1+0x698], R113 ;  /* 0x0006987101007387 */ /* 0x0003e20000100800 */
[----:B------:R-:W-:-:S02]  /*ad00*/  ISETP.GE.AND P0, PT, R11, R4, PT ;  /* 0x000000040b00720c */ /* 0x000fc40003f06270 */
[----:B------:R-:W-:Y:S01]  /*ad10*/  SEL R5, R6, RZ, !P3 ;  /* 0x000000ff06057207 */ /* 0x000fe20005800000 */
[----:B------:R-:W-:Y:S01]  /*ad20*/  LDGSTS.E [R239+0x76000], desc[UR16][R234.64], P6 ;  /* 0x76000000eaef7fae */ /* 0x000fe2000b121850 */
[----:B------:R-:W-:Y:S02]  /*ad30*/  ISETP.GE.AND P3, PT, R10, R4, PT ;  /* 0x000000040a00720c */ /* 0x000fe40003f66270 */
[----:B------:R-:W-:Y:S01]  /*ad40*/  ISETP.NE.U32.AND P2, PT, R7, RZ, PT ;  /* 0x000000ff0700720c */ /* 0x000fe20003f45070 */
[----:B------:R-:W2:Y:S01]  /*ad50*/  LDL.64 R114, [R1+0x128] ;  /* 0x0001280001727983 */ /* 0x000ea20000100a00 */
[C---:B------:R-:W-:Y:S02]  /*ad60*/  SEL R7, R6.reuse, RZ, !P0 ;  /* 0x000000ff06077207 */ /* 0x040fe40004000000 */
[----:B------:R-:W-:Y:S02]  /*ad70*/  ISETP.NE.U32.AND P0, PT, R5, RZ, PT ;  /* 0x000000ff0500720c */ /* 0x000fe40003f05070 */
[----:B------:R-:W-:-:S02]  /*ad80*/  SEL R5, R6, RZ, !P3 ;  /* 0x000000ff06057207 */ /* 0x000fc40005800000 */
[----:B------:R-:W-:Y:S02]  /*ad90*/  ISETP.NE.U32.AND P4, PT, R8, RZ, PT ;  /* 0x000000ff0800720c */ /* 0x000fe40003f85070 */
[----:B------:R-:W-:Y:S02]  /*ada0*/  ISETP.NE.U32.AND P3, PT, R5, RZ, PT ;  /* 0x000000ff0500720c */ /* 0x000fe40003f65070 */
[----:B------:R-:W-:Y:S02]  /*adb0*/  LOP3.LUT R5, R0, 0x70, RZ, 0x3c, !PT ;  /* 0x0000007000057812 */ /* 0x000fe400078e3cff */
[----:B------:R-:W-:-:S03]  /*adc0*/  LOP3.LUT R10, R3, 0x5e, RZ, 0xfc, !PT ;  /* 0x0000005e030a7812 */ /* 0x000fc600078efcff */
[----:B------:R-:W-:Y:S01]  /*add0*/  VIADD R238, R5, UR7 ;  /* 0x0000000705ee7c36 */ /* 0x000fe20008000000 */
[----:B------:R3:W-:Y:S04]  /*ade0*/  STL [R1+0x694], R5 ;  /* 0x0006940501007387 */ /* 0x0007e80000100800 */
[----:B------:R-:W-:Y:S04]  /*adf0*/  LDGSTS.E [R239+0x76008], desc[UR16][R236.64], P4 ;  /* 0x76008000ecef7fae */ /* 0x000fe8000a121850 */
[----:B------:R-:W-:Y:S01]  /*ae00*/  LDGSTS.E [R238+0x70000], desc[UR16][R140.64], P2 ;  /* 0x700000008cee7fae */ /* 0x000fe20009121850 */
[----:B------:R-:W-:-:S03]  /*ae10*/  ISETP.GE.AND P2, PT, R10, R4, PT ;  /* 0x000000040a00720c */ /* 0x000fc60003f46270 */
[----:B-1----:R-:W4:Y:S04]  /*ae20*/  LDL.64 R112, [R1+0x120] ;  /* 0x0001200001707983 */ /* 0x002f280000100a00 */
[----:B------:R-:W4:Y:S04]  /*ae30*/  LDL.64 R10, [R1+0x118] ;  /* 0x00011800010a7983 */ /* 0x000f280000100a00 */
[----:B------:R-:W4:Y:S01]  /*ae40*/  LDL.64 R156, [R1+0x110] ;  /* 0x00011000019c7983 */ /* 0x000f220000100a00 */
[----:B------:R-:W-:Y:S01]  /*ae50*/  UIADD3 UR4, UR4, -0x80, URZ ;  /* 0xffffff8004047890 */ /* 0x000fe2000fffe03f */
[----:B------:R-:W-:-:S02]  /*ae60*/  ISETP.NE.U32.AND P1, PT, R7, RZ, PT ;  /* 0x000000ff0700720c */ /* 0x000fc40003f25070 */
[C---:B------:R-:W-:Y:S01]  /*ae70*/  LOP3.LUT R8, R3.reuse, 0x7c, RZ, 0xfc, !PT ;  /* 0x0000007c03087812 */ /* 0x040fe200078efcff */
[----:B------:R-:W-:Y:S02]  /*ae80*/  LDGSTS.E [R238+0x70008], desc[UR16][R142.64], P5 ;  /* 0x700080008eee7fae */ /* 0x000fe4000a921850 */
[----:B------:R-:W-:Y:S02]  /*ae90*/  ISETP.GE.AND P6, PT, R150, UR4, PT ;  /* 0x0000000496007c0c */ /* 0x000fe4000bfc6270 */
[----:B------:R-:W-:Y:S01]  /*aea0*/  LOP3.LUT R7, R3, 0x7e, RZ, 0xfc, !PT ;  /* 0x0000007e03077812 */ /* 0x000fe200078efcff */
[----:B------:R-:W-:Y:S01]  /*aeb0*/  LDGSTS.E [R238+0x72000], desc[UR16][R178.64], P0 ;  /* 0x72000000b2ee7fae */ /* 0x000fe20008121850 */
[----:B------:R-:W-:Y:S02]  /*aec0*/  ISETP.GT.AND P4, PT, R151, 0xff, PT ;  /* 0x000000ff9700780c */ /* 0x000fe40003f84270 */
[----:B---3--:R-:W-:Y:S01]  /*aed0*/  SEL R5, RZ, 0x4, P6 ;  /* 0x00000004ff057807 */ /* 0x008fe20003000000 */
[----:B------:R-:W3:Y:S01]  /*aee0*/  LDL.64 R154, [R1+0x108] ;  /* 0x00010800019a7983 */ /* 0x000ee20000100a00 */
[----:B------:R-:W-:-:S02]  /*aef0*/  ISETP.GE.AND P6, PT, R8, R4, PT ;  /* 0x000000040800720c */ /* 0x000fc40003fc6270 */
[----:B------:R-:W-:Y:S01]  /*af00*/  ISETP.GE.AND P0, PT, R7, R4, PT ;  /* 0x000000040700720c */ /* 0x000fe20003f06270 */
[----:B------:R-:W-:Y:S01]  /*af10*/  LDGSTS.E [R238+0x72008], desc[UR16][R180.64], P1 ;  /* 0x72008000b4ee7fae */ /* 0x000fe20008921850 */
[----:B------:R-:W-:Y:S02]  /*af20*/  SEL R4, R5, RZ, P4 ;  /* 0x000000ff05047207 */ /* 0x000fe40002000000 */
[----:B------:R-:W-:Y:S01]  /*af30*/  LOP3.LUT R150, R3, 0x2, RZ, 0xfc, !PT ;  /* 0x0000000203967812 */ /* 0x000fe200078efcff */
[----:B------:R-:W3:Y:S01]  /*af40*/  LDL.64 R148, [R1+0xd8] ;  /* 0x0000d80001947983 */ /* 0x000ee20000100a00 */
[----:B------:R-:W-:Y:S02]  /*af50*/  ISETP.NE.U32.AND P1, PT, R4, RZ, PT ;  /* 0x000000ff0400720c */ /* 0x000fe40003f25070 */
[C---:B------:R-:W-:Y:S01]  /*af60*/  SEL R5, R6.reuse, RZ, !P2 ;  /* 0x000000ff06057207 */ /* 0x040fe20005000000 */
[----:B------:R-:W3:Y:S01]  /*af70*/  LDL.64 R118, [R1+0xa8] ;  /* 0x0000a80001767983 */ /* 0x000ee20000100a00 */
[----:B------:R-:W-:-:S02]  /*af80*/  SEL R4, R6, RZ, !P6 ;  /* 0x000000ff06047207 */ /* 0x000fc40007000000 */
[----:B------:R-:W-:Y:S01]  /*af90*/  ISETP.GE.AND P6, PT, R150, UR4, PT ;  /* 0x0000000496007c0c */ /* 0x000fe2000bfc6270 */
[----:B------:R-:W3:Y:S01]  /*afa0*/  LDL.64 R116, [R1+0x78] ;  /* 0x0000780001747983 */ /* 0x000ee20000100a00 */
[----:B------:R-:W-:-:S03]  /*afb0*/  SEL R6, R6, RZ, !P0 ;  /* 0x000000ff06067207 */ /* 0x000fc60004000000 */
[----:B------:R-:W3:Y:S01]  /*afc0*/  LDL.64 R212, [R1+0x50] ;  /* 0x0000500001d47983 */ /* 0x000ee20000100a00 */
[----:B------:R-:W-:-:S03]  /*afd0*/  ISETP.NE.U32.AND P2, PT, R5, RZ, PT ;  /* 0x000000ff0500720c */ /* 0x000fc60003f45070 */
[----:B------:R-:W3:Y:S01]  /*afe0*/  LDL.64 R210, [R1+0x28] ;  /* 0x0000280001d27983 */ /* 0x000ee20000100a00 */
[----:B------:R-:W-:Y:S02]  /*aff0*/  ISETP.NE.U32.AND P0, PT, R4, RZ, PT ;  /* 0x000000ff0400720c */ /* 0x000fe40003f05070 */
[----:B------:R-:W-:Y:S01]  /*b000*/  SEL R7, RZ, 0x4, P6 ;  /* 0x00000004ff077807 */ /* 0x000fe20003000000 */
[----:B------:R-:W3:Y:S01]  /*b010*/  LDL.64 R184, [R1] ;  /* 0x0000000001b87983 */ /* 0x000ee20000100a00 */
[----:B------:R-:W-:-:S03]  /*b020*/  ISETP.NE.U32.AND P6, PT, R6, RZ, PT ;  /* 0x000000ff0600720c */ /* 0x000fc60003fc5070 */
[----:B------:R-:W3:Y:S04]  /*b030*/  LDL.64 R182, [R1+0x100] ;  /* 0x0001000001b67983 */ /* 0x000ee80000100a00 */
[----:B------:R-:W3:Y:S04]  /*b040*/  LDL.64 R146, [R1+0xd0] ;  /* 0x0000d00001927983 */ /* 0x000ee80000100a00 */
[----:B------:R-:W3:Y:S04]  /*b050*/  LDL.64 R144, [R1+0xa0] ;  /* 0x0000a00001907983 */ /* 0x000ee80000100a00 */
[----:B--2---:R-:W-:Y:S04]  /*b060*/  LDGSTS.E [R238+0x74000], desc[UR16][R114.64], P3 ;  /* 0x7400000072ee7fae */ /* 0x004fe80009921850 */
[----:B------:R-:W2:Y:S04]  /*b070*/  LDL.64 R114, [R1+0x70] ;  /* 0x0000700001727983 */ /* 0x000ea80000100a00 */
[----:B----4-:R-:W-:Y:S04]  /*b080*/  LDGSTS.E [R238+0x74008], desc[UR16][R112.64], P2 ;  /* 0x7400800070ee7fae */ /* 0x010fe80009121850 */
[----:B------:R1:W-:Y:S04]  /*b090*/  LDGSTS.E [R238+0x76000], desc[UR16][R10.64], P0 ;  /* 0x760000000aee7fae */ /* 0x0003e80008121850 */
[----:B------:R-:W-:Y:S04]  /*b0a0*/  LDGSTS.E [R238+0x76008], desc[UR16][R156.64], P6 ;  /* 0x760080009cee7fae */ /* 0x000fe8000b121850 */
[----:B------:R-:W4:Y:S01]  /*b0b0*/  LDL.64 R112, [R1+0x48] ;  /* 0x0000480001707983 */ /* 0x000f220000100a00 */
[----:B------:R-:W1:Y:S03]  /*b0c0*/  S2R R150, SR_TID.X ;  /* 0x0000000000967919 */ /* 0x000e660000002100 */
[----:B------:R-:W4:Y:S01]  /*b0d0*/  LDL.64 R156, [R1+0x20] ;  /* 0x00002000019c7983 */ /* 0x000f220000100a00 */
[----:B------:R-:W-:-:S02]  /*b0e0*/  ISETP.GE.AND P3, PT, R3, UR4, PT ;  /* 0x0000000403007c0c */ /* 0x000fc4000bf66270 */
[----:B------:R-:W-:Y:S01]  /*b0f0*/  LOP3.LUT R249, R3, 0x20, RZ, 0xfc, !PT ;  /* 0x0000002003f97812 */ /* 0x000fe200078efcff */
[----:B------:R-:W0:Y:S01]  /*b100*/  LDGDEPBAR ;  /* 0x00000000000079af */ /* 0x000e220000000000 */
[----:B------:R-:W-:Y:S02]  /*b110*/  SEL R4, RZ, 0x4, P3 ;  /* 0x00000004ff047807 */ /* 0x000fe40001800000 */
[----:B------:R-:W-:Y:S02]  /*b120*/  ISETP.GE.AND P3, PT, R249, UR4, PT ;  /* 0x00000004f9007c0c */ /* 0x000fe4000bf66270 */
[----:B------:R-:W-:Y:S02]  /*b130*/  SEL R5, R4, RZ, P4 ;  /* 0x000000ff04057207 */ /* 0x000fe40002000000 */
[----:B------:R-:W-:Y:S02]  /*b140*/  SEL R4, R7, RZ, P4 ;  /* 0x000000ff07047207 */ /* 0x000fe40002000000 */
[----:B------:R-:W-:-:S02]  /*b150*/  SEL R6, RZ, 0x4, P3 ;  /* 0x00000004ff067807 */ /* 0x000fc40001800000 */
[----:B------:R-:W-:Y:S02]  /*b160*/  ISETP.NE.U32.AND P2, PT, R5, RZ, PT ;  /* 0x000000ff0500720c */ /* 0x000fe40003f45070 */
[----:B------:R-:W-:Y:S02]  /*b170*/  ISETP.NE.U32.AND P3, PT, R4, RZ, PT ;  /* 0x000000ff0400720c */ /* 0x000fe40003f65070 */
[----:B------:R-:W-:Y:S02]  /*b180*/  SEL R4, R6, RZ, P4 ;  /* 0x000000ff06047207 */ /* 0x000fe40002000000 */
[----:B------:R-:W-:Y:S01]  /*b190*/  ISETP.NE.U32.AND P5, PT, R9, RZ, PT ;  /* 0x000000ff0900720c */ /* 0x000fe20003fa5070 */
[----:B-1----:R-:W-:-:S04]  /*b1a0*/  IMAD R8, R150, 0x80, R150 ;  /* 0x0000008096087824 */ /* 0x002fc800078e0296 */
[----:B------:R-:W-:Y:S01]  /*b1b0*/  IMAD.SHL.U32 R5, R8, 0x4, RZ ;  /* 0x0000000408057824 */ /* 0x000fe200078e00ff */
[----:B------:R-:W-:Y:S02]  /*b1c0*/  ISETP.NE.U32.AND P0, PT, R4, RZ, PT ;  /* 0x000000ff0400720c */ /* 0x000fe40003f05070 */
[----:B------:R-:W-:Y:S02]  /*b1d0*/  LOP3.LUT R150, R3, 0x22, RZ, 0xfc, !PT ;  /* 0x0000002203967812 */ /* 0x000fe400078efcff */
[----:B------:R-:W-:Y:S02]  /*b1e0*/  LOP3.LUT R4, R5, 0xc07c, RZ, 0xc0, !PT ;  /* 0x0000c07c05047812 */ /* 0x000fe400078ec0ff */
[----:B------:R-:W-:-:S03]  /*b1f0*/  ISETP.GE.AND P6, PT, R150, UR4, PT ;  /* 0x0000000496007c0c */ /* 0x000fc6000bfc6270 */
[----:B------:R-:W-:-:S05]  /*b200*/  VIADD R150, R4, UR7 ;  /* 0x0000000704967c36 */ /* 0x000fca0008000000 */
[----:B---3--:R-:W-:Y:S04]  /*b210*/  LDGSTS.E [R150], desc[UR16][R154.64], P5 ;  /* 0x000000009a967fae */ /* 0x008fe8000a921850 */
[----:B------:R-:W-:Y:S04]  /*b220*/  LDGSTS.E [R150+0x400], desc[UR16][R148.64], P5 ;  /* 0x0040000094967fae */ /* 0x000fe8000a921850 */
[----:B------:R-:W-:Y:S04]  /*b230*/  LDGSTS.E [R150+0x800], desc[UR16][R118.64], P5 ;  /* 0x0080000076967fae */ /* 0x000fe8000a921850 */
[----:B------:R-:W-:Y:S04]  /*b240*/  LDGSTS.E [R150+0xc00], desc[UR16][R116.64], P5 ;  /* 0x00c0000074967fae */ /* 0x000fe8000a921850 */
[----:B------:R-:W3:Y:S04]  /*b250*/  LDL.64 R148, [R1+0xf8] ;  /* 0x0000f80001947983 */ /* 0x000ee80000100a00 */
[----:B------:R-:W3:Y:S01]  /*b260*/  LDL.64 R118, [R1+0xc8] ;  /* 0x0000c80001767983 */ /* 0x000ee20000100a00 */
[----:B------:R-:W-:-:S03]  /*b270*/  LOP3.LUT R11, R4, 0x10, RZ, 0x3c, !PT ;  /* 0x00000010040b7812 */ /* 0x000fc600078e3cff */
[----:B------:R-:W-:Y:S04]  /*b280*/  LDGSTS.E [R150+0x1000], desc[UR16][R212.64], P5 ;  /* 0x01000000d4967fae */ /* 0x000fe8000a921850 */
[----:B------:R-:W3:Y:S04]  /*b290*/  LDL.64 R116, [R1+0x98] ;  /* 0x0000980001747983 */ /* 0x000ee80000100a00 */
[----:B------:R-:W-:Y:S04]  /*b2a0*/  LDGSTS.E [R150+0x1400], desc[UR16][R210.64], P5 ;  /* 0x01400000d2967fae */ /* 0x000fe8000a921850 */
[----:B------:R-:W3:Y:S04]  /*b2b0*/  LDL.64 R212, [R1+0x68] ;  /* 0x0000680001d47983 */ /* 0x000ee80000100a00 */
[----:B------:R-:W-:Y:S04]  /*b2c0*/  LDGSTS.E [R150+0x1800], desc[UR16][R184.64], P5 ;  /* 0x01800000b8967fae */ /* 0x000fe8000a921850 */
[----:B------:R-:W3:Y:S04]  /*b2d0*/  LDL.64 R210, [R1+0x40] ;  /* 0x0000400001d27983 */ /* 0x000ee80000100a00 */
[----:B------:R-:W-:Y:S04]  /*b2e0*/  LDGSTS.E [R150+0x1c00], desc[UR16][R16.64], P5 ;  /* 0x01c0000010967fae */ /* 0x000fe8000a921850 */
[----:B------:R-:W3:Y:S01]  /*b2f0*/  LDL.64 R184, [R1+0x18] ;  /* 0x0000180001b87983 */ /* 0x000ee20000100a00 */
[----:B------:R-:W-:-:S03]  /*b300*/  VIADD R11, R11, UR7 ;  /* 0x000000070b0b7c36 */ /* 0x000fc60008000000 */
[----:B------:R-:W-:Y:S04]  /*b310*/  LDGSTS.E [R150+0x2000], desc[UR16][R26.64], P5 ;  /* 0x020000001a967fae */ /* 0x000fe8000a921850 */
        /* <DEDUP_REMOVED lines=10> */
[----:B------:R-:W3:Y:S04]  /*b3c0*/  LDL.64 R182, [R1+0xf0] ;  /* 0x0000f00001b67983 */ /* 0x000ee80000100a00 */
[----:B------:R-:W3:Y:S04]  /*b3d0*/  LDL.64 R146, [R1+0xc0] ;  /* 0x0000c00001927983 */ /* 0x000ee80000100a00 */
[----:B------:R-:W3:Y:S04]  /*b3e0*/  LDL.64 R144, [R1+0x90] ;  /* 0x0000900001907983 */ /* 0x000ee80000100a00 */
[----:B--2---:R-:W-:Y:S04]  /*b3f0*/  LDGSTS.E [R11+0xc80], desc[UR16][R114.64], P5 ;  /* 0x00c80000720b7fae */ /* 0x004fe8000a921850 */
[----:B------:R-:W2:Y:S04]  /*b400*/  LDL.64 R114, [R1+0x60] ;  /* 0x0000600001727983 */ /* 0x000ea80000100a00 */
[----:B----4-:R-:W-:Y:S04]  /*b410*/  LDGSTS.E [R11+0x1080], desc[UR16][R112.64], P5 ;  /* 0x01080000700b7fae */ /* 0x010fe8000a921850 */
[----:B------:R-:W-:Y:S04]  /*b420*/  LDGSTS.E [R11+0x1480], desc[UR16][R156.64], P5 ;  /* 0x014800009c0b7fae */ /* 0x000fe8000a921850 */
[----:B------:R-:W4:Y:S01]  /*b430*/  LDL.64 R112, [R1+0x38] ;  /* 0x0000380001707983 */ /* 0x000f220000100a00 */
[----:B------:R-:W-:-:S03]  /*b440*/  LOP3.LUT R10, R4, 0x20, RZ, 0x3c, !PT ;  /* 0x00000020040a7812 */ /* 0x000fc600078e3cff */
[----:B------:R-:W-:Y:S04]  /*b450*/  LDGSTS.E [R11+0x1880], desc[UR16][R250.64], P5 ;  /* 0x01880000fa0b7fae */ /* 0x000fe8000a921850 */
[----:B------:R-:W4:Y:S04]  /*b460*/  LDL.64 R156, [R1+0x10] ;  /* 0x00001000019c7983 */ /* 0x000f280000100a00 */
[----:B------:R-:W-:Y:S01]  /*b470*/  LDGSTS.E [R11+0x1c80], desc[UR16][R18.64], P5 ;  /* 0x01c80000120b7fae */ /* 0x000fe2000a921850 */
        /* <DEDUP_REMOVED lines=8> */
[----:B------:R-:W-:Y:S01]  /*b500*/  LDGSTS.E [R11+0x3c80], desc[UR16][R102.64], P5 ;  /* 0x03c80000660b7fae */ /* 0x000fe2000a921850 */
[----:B------:R-:W-:-:S03]  /*b510*/  LOP3.LUT R9, R4, 0x30, RZ, 0x3c, !PT ;  /* 0x0000003004097812 */ /* 0x000fc600078e3cff */
[----:B------:R1:W-:Y:S04]  /*b520*/  STL.64 [R1+0x880], R10 ;  /* 0x0008800a01007387 */ /* 0x0003e80000100a00 */
[----:B------:R-:W4:Y:S04]  /*b530*/  LDL.64 R120, [R1+0xe8] ;  /* 0x0000e80001787983 */ /* 0x000f280000100a00 */
[----:B------:R-:W4:Y:S04]  /*b540*/  LDL.64 R216, [R1+0xb8] ;  /* 0x0000b80001d87983 */ /* 0x000f280000100a00 */
[----:B---3--:R-:W-:Y:S04]  /*b550*/  LDGSTS.E [R10+0x100], desc[UR16][R148.64], P5 ;  /* 0x00100000940a7fae */ /* 0x008fe8000a921850 */
[----:B------:R-:W-:Y:S01]  /*b560*/  LDGSTS.E [R10+0x500], desc[UR16][R118.64], P5 ;  /* 0x00500000760a7fae */ /* 0x000fe2000a921850 */
[----:B------:R-:W-:-:S03]  /*b570*/  VIADD R9, R9, UR7 ;  /* 0x0000000709097c36 */ /* 0x000fc60008000000 */
[----:B------:R-:W3:Y:S04]  /*b580*/  LDL.64 R244, [R1+0x88] ;  /* 0x0000880001f47983 */ /* 0x000ee80000100a00 */
[----:B------:R-:W-:Y:S04]  /*b590*/  LDGSTS.E [R10+0x900], desc[UR16][R116.64], P5 ;  /* 0x00900000740a7fae */ /* 0x000fe8000a921850 */
[----:B------:R-:W3:Y:S04]  /*b5a0*/  LDL.64 R214, [R1+0x58] ;  /* 0x0000580001d67983 */ /* 0x000ee80000100a00 */
[----:B------:R-:W-:Y:S04]  /*b5b0*/  LDGSTS.E [R10+0xd00], desc[UR16][R212.64], P5 ;  /* 0x00d00000d40a7fae */ /* 0x000fe8000a921850 */
[----:B------:R-:W3:Y:S04]  /*b5c0*/  LDL.64 R188, [R1+0x30] ;  /* 0x0000300001bc7983 */ /* 0x000ee80000100a00 */
[----:B------:R-:W-:Y:S04]  /*b5d0*/  LDGSTS.E [R10+0x1100], desc[UR16][R210.64], P5 ;  /* 0x01100000d20a7fae */ /* 0x000fe8000a921850 */
[----:B------:R-:W3:Y:S04]  /*b5e0*/  LDL.64 R186, [R1+0x8] ;  /* 0x0000080001ba7983 */ /* 0x000ee80000100a00 */
        /* <DEDUP_REMOVED lines=12> */
[----:B------:R-:W3:Y:S04]  /*b6b0*/  LDL.64 R154, [R1+0xb0] ;  /* 0x0000b000019a7983 */ /* 0x000ee80000100a00 */
[----:B------:R-:W-:Y:S04]  /*b6c0*/  LDGSTS.E [R9+0x180], desc[UR16][R182.64], P5 ;  /* 0x00180000b6097fae */ /* 0x000fe8000a921850 */
[----:B------:R-:W-:Y:S04]  /*b6d0*/  LDGSTS.E [R9+0x580], desc[UR16][R146.64], P5 ;  /* 0x0058000092097fae */ /* 0x000fe8000a921850 */
[----:B------:R-:W-:Y:S01]  /*b6e0*/  LDGSTS.E [R9+0x980], desc[UR16][R144.64], P5 ;  /* 0x0098000090097fae */ /* 0x000fe2000a921850 */
[----:B------:R-:W-:-:S03]  /*b6f0*/  VIADD R8, R8, UR7 ;  /* 0x0000000708087c36 */ /* 0x000fc60008000000 */
[----:B------:R-:W3:Y:S01]  /*b700*/  LDL.64 R148, [R1+0x80] ;  /* 0x0000800001947983 */ /* 0x000ee20000100a00 */
[----:B------:R-:W-:-:S03]  /*b710*/  LOP3.LUT R7, R4, 0x50, RZ, 0x3c, !PT ;  /* 0x0000005004077812 */ /* 0x000fc600078e3cff */
[----:B------:R-:W3:Y:S04]  /*b720*/  LDL.64 R118, [R1+0x178] ;  /* 0x0001780001767983 */ /* 0x000ee80000100a00 */
[----:B------:R-:W3:Y:S04]  /*b730*/  LDL.64 R116, [R1+0x170] ;  /* 0x0001700001747983 */ /* 0x000ee80000100a00 */
[----:B------:R-:W3:Y:S04]  /*b740*/  LDL.64 R212, [R1+0x168] ;  /* 0x0001680001d47983 */ /* 0x000ee80000100a00 */
[----:B------:R-:W3:Y:S04]  /*b750*/  LDL.64 R210, [R1+0x160] ;  /* 0x0001600001d27983 */ /* 0x000ee80000100a00 */
[----:B------:R-:W3:Y:S04]  /*b760*/  LDL.64 R184, [R1+0x158] ;  /* 0x0001580001b87983 */ /* 0x000ee80000100a00 */
[----:B------:R-:W3:Y:S04]  /*b770*/  LDL.64 R182, [R1+0x150] ;  /* 0x0001500001b67983 */ /* 0x000ee80000100a00 */
[----:B------:R-:W3:Y:S04]  /*b780*/  LDL.64 R146, [R1+0x148] ;  /* 0x0001480001927983 */ /* 0x000ee80000100a00 */
[----:B------:R-:W3:Y:S04]  /*b790*/  LDL.64 R144, [R1+0x140] ;  /* 0x0001400001907983 */ /* 0x000ee80000100a00 */
[----:B--2---:R-:W-:Y:S01]  /*b7a0*/  LDGSTS.E [R9+0xd80], desc[UR16][R114.64], P5 ;  /* 0x00d8000072097fae */ /* 0x004fe2000a921850 */
[----:B------:R-:W-:-:S03]  /*b7b0*/  VIADD R7, R7, UR7 ;  /* 0x0000000707077c36 */ /* 0x000fc60008000000 */
[----:B------:R-:W2:Y:S04]  /*b7c0*/  LDL.64 R114, [R1+0x138] ;  /* 0x0001380001727983 */ /* 0x000ea80000100a00 */
[----:B----4-:R-:W-:Y:S04]  /*b7d0*/  LDGSTS.E [R9+0x1180], desc[UR16][R112.64], P5 ;  /* 0x0118000070097fae */ /* 0x010fe8000a921850 */
[----:B------:R-:W-:Y:S04]  /*b7e0*/  LDGSTS.E [R9+0x1580], desc[UR16][R156.64], P5 ;  /* 0x015800009c097fae */ /* 0x000fe8000a921850 */
[----:B------:R-:W-:Y:S04]  /*b7f0*/  LDGSTS.E [R9+0x1980], desc[UR16][R12.64], P5 ;  /* 0x019800000c097fae */ /* 0x000fe8000a921850 */
[----:B------:R-:W-:Y:S04]  /*b800*/  LDGSTS.E [R9+0x1d80], desc[UR16][R22.64], P5 ;  /* 0x01d8000016097fae */ /* 0x000fe8000a921850 */
[----:B------:R-:W4:Y:S04]  /*b810*/  LDL.64 R156, [R1+0xe0] ;  /* 0x0000e000019c7983 */ /* 0x000f280000100a00 */
        /* <DEDUP_REMOVED lines=10> */
[----:B------:R-:W2:Y:S04]  /*b8c0*/  LDL.64 R112, [R1+0x130] ;  /* 0x0001300001707983 */ /* 0x000ea80000100a00 */
[----:B---3--:R-:W-:Y:S04]  /*b8d0*/  LDGSTS.E [R8+0xa00], desc[UR16][R244.64], P5 ;  /* 0x00a00000f4087fae */ /* 0x008fe8000a921850 */
        /* <DEDUP_REMOVED lines=13> */
[----:B------:R3:W-:Y:S04]  /*b9b0*/  STL.64 [R1+0x7e0], R8 ;  /* 0x0007e00801007387 */ /* 0x0007e80000100a00 */
[----:B-1----:R-:W2:Y:S04]  /*b9c0*/  LDL.64 R10, [R1+0x188] ;  /* 0x00018800010a7983 */ /* 0x002ea80000100a00 */
[----:B------:R-:W2:Y:S04]  /*b9d0*/  LDL.64 R220, [R1+0x180] ;  /* 0x0001800001dc7983 */ /* 0x000ea80000100a00 */
        /* <DEDUP_REMOVED lines=11> */
[----:B------:R-:W2:Y:S01]  /*ba90*/  LDL.64 R186, [R1+0x1e8] ;  /* 0x0001e80001ba7983 */ /* 0x000ea20000100a00 */
[----:B------:R-:W-:-:S03]  /*baa0*/  LOP3.LUT R6, R4, 0x60, RZ, 0x3c, !PT ;  /* 0x0000006004067812 */ /* 0x000fc600078e3cff */
[----:B---3--:R-:W3:Y:S04]  /*bab0*/  LDL.64 R8, [R1+0x278] ;  /* 0x0002780001087983 */ /* 0x008ee80000100a00 */
[----:B----4-:R-:W-:Y:S04]  /*bac0*/  LDGSTS.E [R7+0x280], desc[UR16][R156.64], P5 ;  /* 0x002800009c077fae */ /* 0x010fe8000a921850 */
[----:B------:R-:W-:Y:S04]  /*bad0*/  LDGSTS.E [R7+0x680], desc[UR16][R154.64], P5 ;  /* 0x006800009a077fae */ /* 0x000fe8000a921850 */
[----:B------:R-:W-:Y:S04]  /*bae0*/  LDGSTS.E [R7+0xa80], desc[UR16][R148.64], P5 ;  /* 0x00a8000094077fae */ /* 0x000fe8000a921850 */
[----:B------:R-:W4:Y:S04]  /*baf0*/  LDL.64 R156, [R1+0x190] ;  /* 0x00019000019c7983 */ /* 0x000f280000100a00 */
[----:B------:R-:W-:Y:S04]  /*bb00*/  LDGSTS.E [R7+0xe80], desc[UR16][R118.64], P5 ;  /* 0x00e8000076077fae */ /* 0x000fe8000a921850 */
[----:B------:R-:W3:Y:S04]  /*bb10*/  LDL.64 R154, [R1+0x1d8] ;  /* 0x0001d800019a7983 */ /* 0x000ee80000100a00 */
[----:B------:R-:W-:Y:S04]  /*bb20*/  LDGSTS.E [R7+0x1280], desc[UR16][R116.64], P5 ;  /* 0x0128000074077fae */ /* 0x000fe8000a921850 */
[----:B------:R-:W-:Y:S04]  /*bb30*/  LDGSTS.E [R7+0x1680], desc[UR16][R212.64], P5 ;  /* 0x01680000d4077fae */ /* 0x000fe8000a921850 */
[----:B------:R-:W-:Y:S04]  /*bb40*/  LDGSTS.E [R7+0x1a80], desc[UR16][R210.64], P5 ;  /* 0x01a80000d2077fae */ /* 0x000fe8000a921850 */
[----:B------:R-:W3:Y:S04]  /*bb50*/  LDL.64 R148, [R1+0x208] ;  /* 0x0002080001947983 */ /* 0x000ee80000100a00 */
[----:B------:R-:W-:Y:S04]  /*bb60*/  LDGSTS.E [R7+0x1e80], desc[UR16][R184.64], P5 ;  /* 0x01e80000b8077fae */ /* 0x000fe8000a921850 */
[----:B------:R-:W3:Y:S01]  /*bb70*/  LDL.64 R118, [R1+0x200] ;  /* 0x0002000001767983 */ /* 0x000ee20000100a00 */
[----:B------:R-:W-:-:S03]  /*bb80*/  VIADD R6, R6, UR7 ;  /* 0x0000000706067c36 */ /* 0x000fc60008000000 */
[----:B------:R-:W-:Y:S04]  /*bb90*/  LDGSTS.E [R7+0x2280], desc[UR16][R182.64], P5 ;  /* 0x02280000b6077fae */ /* 0x000fe8000a921850 */
[----:B------:R-:W3:Y:S04]  /*bba0*/  LDL.64 R116, [R1+0x210] ;  /* 0x0002100001747983 */ /* 0x000ee80000100a00 */
[----:B------:R-:W-:Y:S04]  /*bbb0*/  LDGSTS.E [R7+0x2680], desc[UR16][R146.64], P5 ;  /* 0x0268000092077fae */ /* 0x000fe8000a921850 */
[----:B------:R-:W3:Y:S04]  /*bbc0*/  LDL.64 R212, [R1+0x218] ;  /* 0x0002180001d47983 */ /* 0x000ee80000100a00 */
[----:B------:R-:W-:Y:S04]  /*bbd0*/  LDGSTS.E [R7+0x2a80], desc[UR16][R144.64], P5 ;  /* 0x02a8000090077fae */ /* 0x000fe8000a921850 */
[----:B------:R-:W3:Y:S04]  /*bbe0*/  LDL.64 R210, [R1+0x220] ;  /* 0x0002200001d27983 */ /* 0x000ee80000100a00 */
[----:B--2---:R-:W-:Y:S04]  /*bbf0*/  LDGSTS.E [R7+0x2e80], desc[UR16][R114.64], P5 ;  /* 0x02e8000072077fae */ /* 0x004fe8000a921850 */
[----:B------:R-:W2:Y:S04]  /*bc00*/  LDL.64 R184, [R1+0x228] ;  /* 0x0002280001b87983 */ /* 0x000ea80000100a00 */
[----:B------:R-:W-:Y:S04]  /*bc10*/  LDGSTS.E [R7+0x3280], desc[UR16][R112.64], P5 ;  /* 0x0328000070077fae */ /* 0x000fe8000a921850 */
[----:B------:R-:W2:Y:S04]  /*bc20*/  LDL.64 R182, [R1+0x230] ;  /* 0x0002300001b67983 */ /* 0x000ea80000100a00 */
[----:B------:R-:W-:Y:S04]  /*bc30*/  LDGSTS.E [R7+0x3680], desc[UR16][R86.64], P5 ;  /* 0x0368000056077fae */ /* 0x000fe8000a921850 */
[----:B------:R-:W2:Y:S04]  /*bc40*/  LDL.64 R146, [R1+0x238] ;  /* 0x0002380001927983 */ /* 0x000ea80000100a00 */
[----:B------:R-:W-:Y:S04]  /*bc50*/  LDGSTS.E [R7+0x3a80], desc[UR16][R98.64], P5 ;  /* 0x03a8000062077fae */ /* 0x000fe8000a921850 */
[----:B------:R-:W2:Y:S04]  /*bc60*/  LDL.64 R144, [R1+0x240] ;  /* 0x0002400001907983 */ /* 0x000ea80000100a00 */
[----:B------:R-:W-:Y:S04]  /*bc70*/  LDGSTS.E [R7+0x3e80], desc[UR16][R110.64], P5 ;  /* 0x03e800006e077fae */ /* 0x000fe8000a921850 */
[----:B------:R-:W2:Y:S04]  /*bc80*/  LDL.64 R114, [R1+0x248] ;  /* 0x0002480001727983 */ /* 0x000ea80000100a00 */
[----:B------:R-:W2:Y:S04]  /*bc90*/  LDL.64 R112, [R1+0x250] ;  /* 0x0002500001707983 */ /* 0x000ea80000100a00 */
[----:B----4-:R-:W-:Y:S04]  /*bca0*/  LDGSTS.E [R6+0x300], desc[UR16][R156.64], P5 ;  /* 0x003000009c067fae */ /* 0x010fe8000a921850 */
[----:B------:R-:W-:Y:S04]  /*bcb0*/  LDGSTS.E [R6+0x700], desc[UR16][R10.64], P5 ;  /* 0x007000000a067fae */ /* 0x000fe8000a921850 */
[----:B------:R-:W-:Y:S04]  /*bcc0*/  LDGSTS.E [R6+0xb00], desc[UR16][R220.64], P5 ;  /* 0x00b00000dc067fae */ /* 0x000fe8000a921850 */
[----:B------:R-:W4:Y:S04]  /*bcd0*/  LDL.64 R156, [R1+0x258] ;  /* 0x00025800019c7983 */ /* 0x000f280000100a00 */
[----:B------:R-:W4:Y:S04]  /*bce0*/  LDL.64 R10, [R1+0x270] ;  /* 0x00027000010a7983 */ /* 0x000f280000100a00 */
[----:B------:R-:W4:Y:S04]  /*bcf0*/  LDL.LU.64 R220, [R1+0x988] ;  /* 0x0009880001dc7983 */ /* 0x000f280000300a00 */
[----:B------:R-:W-:Y:S04]  /*bd00*/  LDGSTS.E [R6+0xf00], desc[UR16][R218.64], P5 ;  /* 0x00f00000da067fae */ /* 0x000fe8000a921850 */
[----:B------:R-:W-:Y:S01]  /*bd10*/  LDGSTS.E [R6+0x1300], desc[UR16][R192.64], P5 ;  /* 0x01300000c0067fae */ /* 0x000fe2000a921850 */
[----:B------:R-:W-:-:S03]  /*bd20*/  LOP3.LUT R5, R4, 0x70, RZ, 0x3c, !PT ;  /* 0x0000007004057812 */ /* 0x000fc600078e3cff */
[----:B------:R-:W-:Y:S04]  /*bd30*/  LDGSTS.E [R6+0x1700], desc[UR16][R190.64], P5 ;  /* 0x01700000be067fae */ /* 0x000fe8000a921850 */
[----:B------:R-:W4:Y:S04]  /*bd40*/  LDL.LU.64 R218, [R1+0x980] ;  /* 0x0009800001da7983 */ /* 0x000f280000300a00 */
[----:B------:R-:W4:Y:S04]  /*bd50*/  LDL.LU.64 R192, [R1+0x978] ;  /* 0x0009780001c07983 */ /* 0x000f280000300a00 */
[----:B------:R-:W4:Y:S04]  /*bd60*/  LDL.LU.64 R190, [R1+0x970] ;  /* 0x0009700001be7983 */ /* 0x000f280000300a00 */
[----:B------:R-:W-:Y:S04]  /*bd70*/  LDGSTS.E [R6+0x1b00], desc[UR16][R160.64], P5 ;  /* 0x01b00000a0067fae */ /* 0x000fe8000a921850 */
[----:B------:R-:W-:Y:S04]  /*bd80*/  LDGSTS.E [R6+0x1f00], desc[UR16][R158.64], P5 ;  /* 0x01f000009e067fae */ /* 0x000fe8000a921850 */
[----:B------:R-:W-:Y:S04]  /*bd90*/  LDGSTS.E [R6+0x2300], desc[UR16][R122.64], P5 ;  /* 0x023000007a067fae */ /* 0x000fe8000a921850 */
[----:B------:R-:W4:Y:S04]  /*bda0*/  LDL.LU.64 R160, [R1+0x968] ;  /* 0x0009680001a07983 */ /* 0x000f280000300a00 */
[----:B------:R-:W4:Y:S04]  /*bdb0*/  LDL.LU.64 R158, [R1+0x960] ;  /* 0x00096000019e7983 */ /* 0x000f280000300a00 */
[----:B------:R-:W4:Y:S04]  /*bdc0*/  LDL.LU.64 R122, [R1+0x958] ;  /* 0x00095800017a7983 */ /* 0x000f280000300a00 */
[----:B------:R-:W-:Y:S01]  /*bdd0*/  LDGSTS.E [R6+0x2700], desc[UR16][R120.64], P5 ;  /* 0x0270000078067fae */ /* 0x000fe2000a921850 */
[----:B------:R-:W-:-:S03]  /*bde0*/  VIADD R5, R5, UR7 ;  /* 0x0000000705057c36 */ /* 0x000fc60008000000 */
[----:B------:R-:W-:Y:S04]  /*bdf0*/  LDGSTS.E [R6+0x2b00], desc[UR16][R244.64], P5 ;  /* 0x02b00000f4067fae */ /* 0x000fe8000a921850 */
        /* <DEDUP_REMOVED lines=10> */
[----:B---3--:R-:W-:Y:S04]  /*bea0*/  LDGSTS.E [R6+0x3f00], desc[UR16][R154.64], P5 ;  /* 0x03f000009a067fae */ /* 0x008fe8000a921850 */
[----:B------:R-:W-:Y:S04]  /*beb0*/  LDGSTS.E [R5+0x380], desc[UR16][R148.64], P5 ;  /* 0x0038000094057fae */ /* 0x000fe8000a921850 */
[----:B------:R-:W-:Y:S04]  /*bec0*/  LDGSTS.E [R5+0x780], desc[UR16][R118.64], P5 ;  /* 0x0078000076057fae */ /* 0x000fe8000a921850 */
[----:B------:R-:W3:Y:S04]  /*bed0*/  LDL.LU.64 R154, [R1+0x920] ;  /* 0x00092000019a7983 */ /* 0x000ee80000300a00 */
[----:B------:R1:W-:Y:S04]  /*bee0*/  STL.64 [R1+0x720], R6 ;  /* 0x0007200601007387 */ /* 0x0003e80000100a00 */
[----:B------:R-:W-:Y:S04]  /*bef0*/  LDGSTS.E [R5+0xb80], desc[UR16][R116.64], P5 ;  /* 0x00b8000074057fae */ /* 0x000fe8000a921850 */
[----:B------:R-:W-:Y:S04]  /*bf00*/  LDGSTS.E [R5+0xf80], desc[UR16][R212.64], P5 ;  /* 0x00f80000d4057fae */ /* 0x000fe8000a921850 */
[----:B-1----:R-:W3:Y:S04]  /*bf10*/  LDL.64 R6, [R1+0x268] ;  /* 0x0002680001067983 */ /* 0x002ee80000100a00 */
[----:B------:R-:W3:Y:S04]  /*bf20*/  LDL.LU.64 R148, [R1+0x918] ;  /* 0x0009180001947983 */ /* 0x000ee80000300a00 */
[----:B------:R-:W3:Y:S04]  /*bf30*/  LDL.LU.64 R118, [R1+0x910] ;  /* 0x0009100001767983 */ /* 0x000ee80000300a00 */
[----:B------:R-:W3:Y:S04]  /*bf40*/  LDL.LU.64 R116, [R1+0x908] ;  /* 0x0009080001747983 */ /* 0x000ee80000300a00 */
[----:B------:R-:W3:Y:S04]  /*bf50*/  LDL.LU.64 R212, [R1+0x900] ;  /* 0x0009000001d47983 */ /* 0x000ee80000300a00 */
[----:B------:R-:W-:Y:S04]  /*bf60*/  LDGSTS.E [R5+0x1380], desc[UR16][R210.64], P5 ;  /* 0x01380000d2057fae */ /* 0x000fe8000a921850 */
[----:B--2---:R-:W-:Y:S04]  /*bf70*/  LDGSTS.E [R5+0x1780], desc[UR16][R184.64], P5 ;  /* 0x01780000b8057fae */ /* 0x004fe8000a921850 */
[----:B------:R-:W-:Y:S04]  /*bf80*/  LDGSTS.E [R5+0x1b80], desc[UR16][R182.64], P5 ;  /* 0x01b80000b6057fae */ /* 0x000fe8000a921850 */
[----:B------:R-:W2:Y:S04]  /*bf90*/  LDL.LU.64 R210, [R1+0x8f8] ;  /* 0x0008f80001d27983 */ /* 0x000ea80000300a00 */
[----:B------:R-:W2:Y:S04]  /*bfa0*/  LDL.LU.64 R184, [R1+0x8f0] ;  /* 0x0008f00001b87983 */ /* 0x000ea80000300a00 */
[----:B------:R-:W2:Y:S04]  /*bfb0*/  LDL.LU.64 R182, [R1+0x8e8] ;  /* 0x0008e80001b67983 */ /* 0x000ea80000300a00 */
[----:B------:R-:W-:Y:S04]  /*bfc0*/  LDGSTS.E [R5+0x1f80], desc[UR16][R146.64], P5 ;  /* 0x01f8000092057fae */ /* 0x000fe8000a921850 */
[----:B------:R-:W-:Y:S04]  /*bfd0*/  LDGSTS.E [R5+0x2380], desc[UR16][R144.64], P5 ;  /* 0x0238000090057fae */ /* 0x000fe8000a921850 */
[----:B------:R-:W-:Y:S04]  /*bfe0*/  LDGSTS.E [R5+0x2780], desc[UR16][R114.64], P5 ;  /* 0x0278000072057fae */ /* 0x000fe8000a921850 */
[----:B------:R-:W2:Y:S04]  /*bff0*/  LDL.LU.64 R146, [R1+0x8e0] ;  /* 0x0008e00001927983 */ /* 0x000ea80000300a00 */
[----:B------:R-:W2:Y:S04]  /*c000*/  LDL.LU.64 R144, [R1+0x8d8] ;  /* 0x0008d80001907983 */ /* 0x000ea80000300a00 */
[----:B------:R-:W2:Y:S04]  /*c010*/  LDL.LU.64 R114, [R1+0x8d0] ;  /* 0x0008d00001727983 */ /* 0x000ea80000300a00 */
[----:B------:R-:W-:Y:S04]  /*c020*/  LDGSTS.E [R5+0x2b80], desc[UR16][R112.64], P5 ;  /* 0x02b8000070057fae */ /* 0x000fe8000a921850 */
[----:B------:R-:W2:Y:S04]  /*c030*/  LDL.LU.64 R112, [R1+0x8c8] ;  /* 0x0008c80001707983 */ /* 0x000ea80000300a00 */
[----:B----4-:R-:W-:Y:S04]  /*c040*/  LDGSTS.E [R5+0x2f80], desc[UR16][R156.64], P5 ;  /* 0x02f800009c057fae */ /* 0x010fe8000a921850 */
[----:B------:R-:W4:Y:S01]  /*c050*/  LDL.LU.64 R156, [R1+0x8c0] ;  /* 0x0008c000019c7983 */ /* 0x000f220000300a00 */
[----:B------:R-:W-:-:S03]  /*c060*/  IMAD.SHL.U32 R152, R152, 0x80, RZ ;  /* 0x0000008098987824 */ /* 0x000fc600078e00ff */
[----:B----4-:R-:W-:Y:S04]  /*c070*/  LDGSTS.E [R5+0x3380], desc[UR16][R156.64], P5 ;  /* 0x033800009c057fae */ /* 0x010fe8000a921850 */
[----:B---3--:R-:W-:Y:S04]  /*c080*/  LDGSTS.E [R5+0x3780], desc[UR16][R6.64], P5 ;  /* 0x0378000006057fae */ /* 0x008fe8000a921850 */
[----:B------:R1:W-:Y:S04]  /*c090*/  LDGSTS.E [R5+0x3b80], desc[UR16][R8.64], P5 ;  /* 0x03b8000008057fae */ /* 0x0003e8000a921850 */
[----:B------:R-:W3:Y:S04]  /*c0a0*/  LDL.LU R157, [R1+0x8b8] ;  /* 0x0008b800019d7983 */ /* 0x000ee80000300800 */
[----:B------:R4:W-:Y:S04]  /*c0b0*/  LDGSTS.E [R5+0x3f80], desc[UR16][R10.64], P5 ;  /* 0x03f800000a057fae */ /* 0x0009e8000a921850 */
[----:B------:R-:W0:Y:S01]  /*c0c0*/  LDGDEPBAR ;  /* 0x00000000000079af */ /* 0x000e220000000000 */
[----:B------:R-:W-:-:S02]  /*c0d0*/  SEL R249, RZ, 0x4, P6 ;  /* 0x00000004fff97807 */ /* 0x000fc40003000000 */
[C---:B-1----:R-:W-:Y:S02]  /*c0e0*/  LOP3.LUT R9, R3.reuse, 0x60, RZ, 0xfc, !PT ;  /* 0x0000006003097812 */ /* 0x042fe400078efcff */
[----:B----4-:R-:W-:Y:S01]  /*c0f0*/  LOP3.LUT R11, R3, 0x42, RZ, 0xfc, !PT ;  /* 0x00000042030b7812 */ /* 0x010fe200078efcff */
[----:B------:R-:W-:-:S03]  /*c100*/  VIADD R10, R0, UR7 ;  /* 0x00000007000a7c36 */ /* 0x000fc60008000000 */
[----:B------:R-:W-:Y:S01]  /*c110*/  ISETP.GE.AND P6, PT, R11, UR4, PT ;  /* 0x000000040b007c0c */ /* 0x000fe2000bfc6270 */
[C---:B--2---:R-:W-:Y:S01]  /*c120*/  IMAD.WIDE R6, R152.reuse, 0x4, R114 ;  /* 0x0000000498067825 */ /* 0x044fe200078e0272 */
[----:B------:R-:W-:Y:S01]  /*c130*/  LOP3.LUT R11, R3, 0x62, RZ, 0xfc, !PT ;  /* 0x00000062030b7812 */ /* 0x000fe200078efcff */
[----:B------:R1:W-:Y:S02]  /*c140*/  STL.64 [R1+0x6b8], R4 ;  /* 0x0006b80401007387 */ /* 0x0003e40000100a00 */
[----:B-1----:R-:W-:-:S04]  /*c150*/  IMAD.WIDE R4, R152, 0x4, R144 ;  /* 0x0000000498047825 */ /* 0x002fc800078e0290 */
[----:B------:R-:W-:-:S04]  /*c160*/  IMAD.WIDE R210, R152, 0x4, R210 ;  /* 0x0000000498d27825 */ /* 0x000fc800078e02d2 */
[----:B------:R-:W-:-:S04]  /*c170*/  IMAD.WIDE R212, R152, 0x4, R212 ;  /* 0x0000000498d47825 */ /* 0x000fc800078e02d4 */
[----:B------:R-:W-:-:S04]  /*c180*/  IMAD.WIDE R214, R152, 0x4, R214 ;  /* 0x0000000498d67825 */ /* 0x000fc800078e02d6 */
[----:B------:R-:W-:-:S04]  /*c190*/  IMAD.WIDE R216, R152, 0x4, R216 ;  /* 0x0000000498d87825 */ /* 0x000fc800078e02d8 */
[----:B------:R-:W-:-:S04]  /*c1a0*/  IMAD.WIDE R192, R152, 0x4, R192 ;  /* 0x0000000498c07825 */ /* 0x000fc800078e02c0 */
[----:B------:R-:W-:-:S04]  /*c1b0*/  IMAD.WIDE R194, R152, 0x4, R194 ;  /* 0x0000000498c27825 */ /* 0x000fc800078e02c2 */
[----:B------:R-:W-:-:S04]  /*c1c0*/  IMAD.WIDE R196, R152, 0x4, R196 ;  /* 0x0000000498c47825 */ /* 0x000fc800078e02c4 */
[C---:B------:R-:W-:Y:S01]  /*c1d0*/  IMAD.WIDE R198, R152.reuse, 0x4, R198 ;  /* 0x0000000498c67825 */ /* 0x040fe200078e02c6 */
[----:B------:R-:W-:Y:S03]  /*c1e0*/  BAR.SYNC.DEFER_BLOCKING 0x0 ;  /* 0x0000000000007b1d */ /* 0x000fe60000010000 */
[----:B------:R-:W-:Y:S01]  /*c1f0*/  IMAD.WIDE R230, R152, 0x4, R230 ;  /* 0x0000000498e67825 */ /* 0x000fe200078e02e6 */
[----:B---3--:R-:W-:-:S03]  /*c200*/  ISETP.GE.AND P5, PT, R157, UR4, PT ;  /* 0x000000049d007c0c */ /* 0x008fc6000bfa6270 */
[----:B------:R-:W-:Y:S01]  /*c210*/  IMAD.WIDE R156, R152, 0x4, R112 ;  /* 0x00000004989c7825 */ /* 0x000fe200078e0270 */
[----:B------:R-:W-:Y:S02]  /*c220*/  SEL R112, R249, RZ, P4 ;  /* 0x000000fff9707207 */ /* 0x000fe40002000000 */
[----:B------:R-:W-:Y:S02]  /*c230*/  SEL R113, RZ, 0x4, P5 ;  /* 0x00000004ff717807 */ /* 0x000fe40002800000 */
[----:B------:R-:W-:Y:S01]  /*c240*/  @!PT LDS RZ, [RZ] ;  /* 0x00000000fffff984 */ /* 0x000fe20000000800 */
[----:B------:R-:W-:Y:S01]  /*c250*/  @!PT LDS RZ, [RZ] ;  /* 0x00000000fffff984 */ /* 0x000fe20000000800 */
[----:B------:R-:W-:Y:S01]  /*c260*/  @!PT LDS RZ, [RZ] ;  /* 0x00000000fffff984 */ /* 0x000fe20000000800 */
[----:B------:R-:W-:Y:S01]  /*c270*/  LDGSTS.E [R10+0x78000], desc[UR16][R156.64], P2 ;  /* 0x780000009c0a7fae */ /* 0x000fe20009121850 */
[----:B------:R-:W-:Y:S02]  /*c280*/  ISETP.NE.U32.AND P2, PT, R112, RZ, PT ;  /* 0x000000ff7000720c */ /* 0x000fe40003f45070 */
[----:B------:R-:W-:Y:S01]  /*c290*/  ISETP.GE.AND P5, PT, R9, UR4, PT ;  /* 0x0000000409007c0c */ /* 0x000fe2000bfa6270 */
[----:B------:R1:W-:Y:S01]  /*c2a0*/  LDGSTS.E [R10+0x78008], desc[UR16][R6.64], P3 ;  /* 0x78008000060a7fae */ /* 0x0003e20009921850 */
[----:B------:R-:W-:-:S02]  /*c2b0*/  SEL R112, RZ, 0x4, P6 ;  /* 0x00000004ff707807 */ /* 0x000fc40003000000 */
[----:B------:R-:W-:Y:S01]  /*c2c0*/  SEL R113, R113, RZ, P4 ;  /* 0x000000ff71717207 */ /* 0x000fe20002000000 */
[----:B------:R-:W-:Y:S01]  /*c2d0*/  STL.64 [R1+0x6c0], R156 ;  /* 0x0006c09c01007387 */ /* 0x000fe20000100a00 */
[----:B------:R-:W-:Y:S02]  /*c2e0*/  SEL R114, RZ, 0x4, P5 ;  /* 0x00000004ff727807 */ /* 0x000fe40002800000 */
[----:B------:R-:W-:Y:S01]  /*c2f0*/  SEL R112, R112, RZ, P4 ;  /* 0x000000ff70707207 */ /* 0x000fe20002000000 */
[----:B------:R2:W-:Y:S01]  /*c300*/  LDGSTS.E [R10+0x7a000], desc[UR16][R4.64], P0 ;  /* 0x7a000000040a7fae */ /* 0x0005e20008121850 */
[----:B------:R-:W-:Y:S02]  /*c310*/  ISETP.GE.AND P6, PT, R11, UR4, PT ;  /* 0x000000040b007c0c */ /* 0x000fe4000bfc6270 */
[----:B------:R-:W-:Y:S02]  /*c320*/  ISETP.NE.U32.AND P5, PT, R113, RZ, PT ;  /* 0x000000ff7100720c */ /* 0x000fe40003fa5070 */
[----:B------:R-:W-:-:S02]  /*c330*/  LOP3.LUT R11, R3, 0x4, RZ, 0xfc, !PT ;  /* 0x00000004030b7812 */ /* 0x000fc400078efcff */
[----:B------:R-:W-:Y:S01]  /*c340*/  ISETP.NE.U32.AND P3, PT, R112, RZ, PT ;  /* 0x000000ff7000720c */ /* 0x000fe20003f65070 */
[----:B------:R1:W-:Y:S01]  /*c350*/  STL.64 [R1+0x368], R6 ;  /* 0x0003680601007387 */ /* 0x0003e20000100a00 */
[----:B------:R-:W-:Y:S02]  /*c360*/  SEL R112, RZ, 0x4, P6 ;  /* 0x00000004ff707807 */ /* 0x000fe40003000000 */
[----:B------:R-:W-:Y:S02]  /*c370*/  SEL R113, R114, RZ, P4 ;  /* 0x000000ff72717207 */ /* 0x000fe40002000000 */
[----:B------:R-:W-:Y:S01]  /*c380*/  ISETP.GE.AND P6, PT, R11, UR4, PT ;  /* 0x000000040b007c0c */ /* 0x000fe2000bfc6270 */
[----:B------:R2:W-:Y:S01]  /*c390*/  STL.64 [R1+0x360], R4 ;  /* 0x0003600401007387 */ /* 0x0005e20000100a00 */
[----:B------:R-:W-:Y:S02]  /*c3a0*/  ISETP.NE.U32.AND P0, PT, R113, RZ, PT ;  /* 0x000000ff7100720c */ /* 0x000fe40003f05070 */
[----:B------:R-:W-:Y:S01]  /*c3b0*/  SEL R112, R112, RZ, P4 ;  /* 0x000000ff70707207 */ /* 0x000fe20002000000 */
[----:B-1----:R-:W-:Y:S01]  /*c3c0*/  IMAD.WIDE R6, R152, 0x4, R146 ;  /* 0x0000000498067825 */ /* 0x002fe200078e0292 */
[----:B------:R-:W-:-:S02]  /*c3d0*/  LOP3.LUT R11, R3, 0x6, RZ, 0xfc, !PT ;  /* 0x00000006030b7812 */ /* 0x000fc400078efcff */
[----:B------:R-:W-:Y:S02]  /*c3e0*/  SEL R113, RZ, 0x4, P6 ;  /* 0x00000004ff717807 */ /* 0x000fe40003000000 */
[----:B------:R-:W-:Y:S01]  /*c3f0*/  LDGSTS.E [R10+0x7a008], desc[UR16][R6.64], P2 ;  /* 0x7a008000060a7fae */ /* 0x000fe20009121850 */
[----:B--2---:R-:W-:Y:S01]  /*c400*/  IMAD.WIDE R4, R152, 0x4, R182 ;  /* 0x0000000498047825 */ /* 0x004fe200078e02b6 */
[----:B------:R-:W-:Y:S02]  /*c410*/  ISETP.NE.U32.AND P2, PT, R112, RZ, PT ;  /* 0x000000ff7000720c */ /* 0x000fe40003f45070 */
[----:B------:R-:W-:Y:S01]  /*c420*/  ISETP.GE.AND P6, PT, R11, UR4, PT ;  /* 0x000000040b007c0c */ /* 0x000fe2000bfc6270 */
[----:B------:R-:W-:Y:S01]  /*c430*/  IMAD.WIDE R182, R152, 0x4, R184 ;  /* 0x0000000498b67825 */ /* 0x000fe200078e02b8 */
[----:B------:R-:W-:Y:S01]  /*c440*/  SEL R112, R113, RZ, P4 ;  /* 0x000000ff71707207 */ /* 0x000fe20002000000 */
[----:B------:R1:W-:Y:S01]  /*c450*/  LDGSTS.E [R10+0x7c000], desc[UR16][R4.64], P5 ;  /* 0x7c000000040a7fae */ /* 0x0003e2000a921850 */
[----:B------:R-:W-:-:S02]  /*c460*/  ISETP.GE.AND P5, PT, R252, UR4, PT ;  /* 0x00000004fc007c0c */ /* 0x000fc4000bfa6270 */
[C---:B------:R-:W-:Y:S01]  /*c470*/  LOP3.LUT R9, R3.reuse, 0x26, RZ, 0xfc, !PT ;  /* 0x0000002603097812 */ /* 0x040fe200078efcff */
[----:B------:R-:W-:Y:S01]  /*c480*/  LDGSTS.E [R10+0x7c008], desc[UR16][R182.64], P3 ;  /* 0x7c008000b60a7fae */ /* 0x000fe20009921850 */
[----:B------:R-:W-:Y:S02]  /*c490*/  SEL R113, RZ, 0x4, P6 ;  /* 0x00000004ff717807 */ /* 0x000fe40003000000 */
[----:B------:R-:W-:Y:S01]  /*c4a0*/  ISETP.NE.U32.AND P3, PT, R112, RZ, PT ;  /* 0x000000ff7000720c */ /* 0x000fe20003f65070 */
[----:B------:R-:W-:Y:S01]  /*c4b0*/  LDGSTS.E [R10+0x7e000], desc[UR16][R210.64], P0 ;  /* 0x7e000000d20a7fae */ /* 0x000fe20008121850 */
[----:B------:R-:W-:Y:S02]  /*c4c0*/  SEL R112, RZ, 0x4, P5 ;  /* 0x00000004ff707807 */ /* 0x000fe40002800000 */
[----:B------:R-:W-:Y:S01]  /*c4d0*/  LOP3.LUT R11, R3, 0x44, RZ, 0xfc, !PT ;  /* 0x00000044030b7812 */ /* 0x000fe200078efcff */
[----:B------:R-:W-:Y:S01]  /*c4e0*/  STL.64 [R1+0x358], R6 ;  /* 0x0003580601007387 */ /* 0x000fe20000100a00 */
[----:B------:R-:W-:-:S02]  /*c4f0*/  ISETP.GE.AND P6, PT, R9, UR4, PT ;  /* 0x0000000409007c0c */ /* 0x000fc4000bfc6270 */
[----:B------:R-:W-:Y:S01]  /*c500*/  SEL R113, R113, RZ, P4 ;  /* 0x000000ff71717207 */ /* 0x000fe20002000000 */
[----:B------:R-:W-:Y:S01]  /*c510*/  LDGSTS.E [R10+0x7e008], desc[UR16][R212.64], P2 ;  /* 0x7e008000d40a7fae */ /* 0x000fe20009121850 */
[----:B------:R-:W-:Y:S02]  /*c520*/  SEL R112, R112, RZ, P4 ;  /* 0x000000ff70707207 */ /* 0x000fe40002000000 */
[----:B------:R-:W-:Y:S02]  /*c530*/  ISETP.GE.AND P5, PT, R11, UR4, PT ;  /* 0x000000040b007c0c */ /* 0x000fe4000bfa6270 */
[----:B------:R-:W-:Y:S02]  /*c540*/  SEL R114, RZ, 0x4, P6 ;  /* 0x00000004ff727807 */ /* 0x000fe40003000000 */
[----:B------:R-:W-:Y:S02]  /*c550*/  ISETP.NE.U32.AND P6, PT, R113, RZ, PT ;  /* 0x000000ff7100720c */ /* 0x000fe40003fc5070 */
[----:B------:R-:W-:-:S02]  /*c560*/  LOP3.LUT R11, R3, 0x46, RZ, 0xfc, !PT ;  /* 0x00000046030b7812 */ /* 0x000fc400078efcff */
[----:B------:R-:W-:Y:S01]  /*c570*/  ISETP.NE.U32.AND P0, PT, R112, RZ, PT ;  /* 0x000000ff7000720c */ /* 0x000fe20003f05070 */
[----:B------:R1:W-:Y:S01]  /*c580*/  STL.64 [R1+0x298], R4 ;  /* 0x0002980401007387 */ /* 0x0003e20000100a00 */
[----:B------:R-:W-:Y:S02]  /*c590*/  SEL R112, RZ, 0x4, P5 ;  /* 0x00000004ff707807 */ /* 0x000fe40002800000 */
[----:B------:R-:W-:Y:S02]  /*c5a0*/  SEL R113, R114, RZ, P4 ;  /* 0x000000ff72717207 */ /* 0x000fe40002000000 */
[----:B------:R-:W-:Y:S02]  /*c5b0*/  ISETP.GE.AND P5, PT, R11, UR4, PT ;  /* 0x000000040b007c0c */ /* 0x000fe4000bfa6270 */
[----:B------:R-:W-:Y:S01]  /*c5c0*/  LOP3.LUT R11, R3, 0x64, RZ, 0xfc, !PT ;  /* 0x00000064030b7812 */ /* 0x000fe200078efcff */
[----:B------:R-:W-:Y:S01]  /*c5d0*/  STL.64 [R1+0x6c8], R182 ;  /* 0x0006c8b601007387 */ /* 0x000fe20000100a00 */
[----:B------:R-:W-:Y:S01]  /*c5e0*/  ISETP.NE.U32.AND P2, PT, R113, RZ, PT ;  /* 0x000000ff7100720c */ /* 0x000fe20003f45070 */
[----:B-1----:R-:W-:-:S02]  /*c5f0*/  IMAD.WIDE R4, R152, 0x4, R116 ;  /* 0x0000000498047825 */ /* 0x002fc400078e0274 */
[----:B------:R-:W-:Y:S01]  /*c600*/  STL.64 [R1+0x6d0], R210 ;  /* 0x0006d0d201007387 */ /* 0x000fe20000100a00 */
[----:B------:R-:W-:Y:S02]  /*c610*/  SEL R112, R112, RZ, P4 ;  /* 0x000000ff70707207 */ /* 0x000fe40002000000 */
[----:B------:R-:W-:Y:S01]  /*c620*/  SEL R113, RZ, 0x4, P5 ;  /* 0x00000004ff717807 */ /* 0x000fe20002800000 */
[----:B------:R-:W-:Y:S01]  /*c630*/  IMAD.WIDE R6, R152, 0x4, R118 ;  /* 0x0000000498067825 */ /* 0x000fe200078e0276 */
[----:B------:R-:W-:Y:S01]  /*c640*/  STL.64 [R1+0x6d8], R212 ;  /* 0x0006d8d401007387 */ /* 0x000fe20000100a00 */
[----:B------:R-:W-:Y:S02]  /*c650*/  ISETP.GE.AND P5, PT, R11, UR4, PT ;  /* 0x000000040b007c0c */ /* 0x000fe4000bfa6270 */
[----:B------:R-:W-:Y:S01]  /*c660*/  LOP3.LUT R11, R3, 0x66, RZ, 0xfc, !PT ;  /* 0x00000066030b7812 */ /* 0x000fe200078efcff */
[----:B------:R1:W-:Y:S04]  /*c670*/  STL.64 [R1+0x350], R4 ;  /* 0x0003500401007387 */ /* 0x0003e80000100a00 */
[----:B------:R1:W-:Y:S01]  /*c680*/  LDGSTS.E [R244+0x78000], desc[UR16][R4.64], P3 ;  /* 0x7800000004f47fae */ /* 0x0003e20009921850 */
[----:B------:R-:W-:-:S02]  /*c690*/  ISETP.NE.U32.AND P3, PT, R112, RZ, PT ;  /* 0x000000ff7000720c */ /* 0x000fc40003f65070 */
[----:B------:R-:W-:Y:S01]  /*c6a0*/  SEL R112, R113, RZ, P4 ;  /* 0x000000ff71707207 */ /* 0x000fe20002000000 */
[----:B------:R2:W-:Y:S01]  /*c6b0*/  LDGSTS.E [R244+0x78008], desc[UR16][R6.64], P6 ;  /* 0x7800800006f47fae */ /* 0x0005e2000b121850 */
[----:B------:R-:W-:Y:S02]  /*c6c0*/  ISETP.GE.AND P6, PT, R11, UR4, PT ;  /* 0x000000040b007c0c */ /* 0x000fe4000bfc6270 */
[C---:B------:R-:W-:Y:S01]  /*c6d0*/  LOP3.LUT R147, R3.reuse, 0x8, RZ, 0xfc, !PT ;  /* 0x0000000803937812 */ /* 0x040fe200078efcff */
[----:B-1----:R-:W-:Y:S01]  /*c6e0*/  IMAD.WIDE R4, R152, 0x4, R148 ;  /* 0x0000000498047825 */ /* 0x002fe200078e0294 */
[----:B------:R-:W-:Y:S01]  /*c6f0*/  SEL R113, RZ, 0x4, P5 ;  /* 0x00000004ff717807 */ /* 0x000fe20002800000 */
[----:B------:R2:W-:Y:S01]  /*c700*/  STL.64 [R1+0x348], R6 ;  /* 0x0003480601007387 */ /* 0x0005e20000100a00 */
[----:B------:R-:W-:-:S03]  /*c710*/  LOP3.LUT R11, R3, 0xa, RZ, 0xfc, !PT ;  /* 0x0000000a030b7812 */ /* 0x000fc600078efcff */
[----:B------:R1:W-:Y:S01]  /*c720*/  LDGSTS.E [R244+0x7a000], desc[UR16][R4.64], P0 ;  /* 0x7a00000004f47fae */ /* 0x0003e20008121850 */
[----:B------:R-:W-:Y:S02]  /*c730*/  ISETP.NE.U32.AND P0, PT, R112, RZ, PT ;  /* 0x000000ff7000720c */ /* 0x000fe40003f05070 */
[----:B------:R-:W-:Y:S02]  /*c740*/  SEL R112, RZ, 0x4, P6 ;  /* 0x00000004ff707807 */ /* 0x000fe40003000000 */
[----:B------:R-:W-:Y:S02]  /*c750*/  ISETP.GE.AND P5, PT, R147, UR4, PT ;  /* 0x0000000493007c0c */ /* 0x000fe4000bfa6270 */
[----:B------:R-:W-:Y:S01]  /*c760*/  SEL R113, R113, RZ, P4 ;  /* 0x000000ff71717207 */ /* 0x000fe20002000000 */
[----:B--2---:R-:W-:Y:S01]  /*c770*/  IMAD.WIDE R6, R152, 0x4, R154 ;  /* 0x0000000498067825 */ /* 0x004fe200078e029a */
[----:B------:R-:W-:Y:S01]  /*c780*/  SEL R112, R112, RZ, P4 ;  /* 0x000000ff70707207 */ /* 0x000fe20002000000 */
[----:B------:R1:W-:Y:S01]  /*c790*/  STL.64 [R1+0x2e8], R4 ;  /* 0x0002e80401007387 */ /* 0x0003e20000100a00 */
[----:B------:R-:W-:-:S02]  /*c7a0*/  ISETP.GE.AND P6, PT, R11, UR4, PT ;  /* 0x000000040b007c0c */ /* 0x000fc4000bfc6270 */
[----:B------:R-:W-:Y:S01]  /*c7b0*/  SEL R114, RZ, 0x4, P5 ;  /* 0x00000004ff727807 */ /* 0x000fe20002800000 */
[----:B------:R-:W-:Y:S01]  /*c7c0*/  LDGSTS.E [R244+0x7a008], desc[UR16][R6.64], P2 ;  /* 0x7a00800006f47fae */ /* 0x000fe20009121850 */
[----:B------:R-:W-:Y:S02]  /*c7d0*/  ISETP.NE.U32.AND P5, PT, R113, RZ, PT ;  /* 0x000000ff7100720c */ /* 0x000fe40003fa5070 */
[----:B------:R-:W-:Y:S02]  /*c7e0*/  LOP3.LUT R11, R3, 0x28, RZ, 0xfc, !PT ;  /* 0x00000028030b7812 */ /* 0x000fe400078efcff */
[----:B------:R-:W-:Y:S01]  /*c7f0*/  ISETP.NE.U32.AND P2, PT, R112, RZ, PT ;  /* 0x000000ff7000720c */ /* 0x000fe20003f45070 */
[----:B-1----:R-:W-:Y:S01]  /*c800*/  IMAD.WIDE R4, R152, 0x4, R186 ;  /* 0x0000000498047825 */ /* 0x002fe200078e02ba */
[----:B------:R-:W-:Y:S01]  /*c810*/  SEL R112, RZ, 0x4, P6 ;  /* 0x00000004ff707807 */ /* 0x000fe20003000000 */
[----:B------:R-:W-:Y:S01]  /*c820*/  STL.64 [R1+0x2e0], R6 ;  /* 0x0002e00601007387 */ /* 0x000fe20000100a00 */
[----:B------:R-:W-:-:S02]  /*c830*/  SEL R113, R114, RZ, P4 ;  /* 0x000000ff72717207 */ /* 0x000fc40002000000 */
[----:B------:R-:W-:Y:S01]  /*c840*/  ISETP.GE.AND P6, PT, R11, UR4, PT ;  /* 0x000000040b007c0c */ /* 0x000fe2000bfc6270 */
[----:B------:R1:W-:Y:S01]  /*c850*/  STL.64 [R1+0x290], R4 ;  /* 0x0002900401007387 */ /* 0x0003e20000100a00 */
[----:B------:R-:W-:-:S03]  /*c860*/  LOP3.LUT R11, R3, 0x2a, RZ, 0xfc, !PT ;  /* 0x0000002a030b7812 */ /* 0x000fc600078efcff */
[----:B------:R1:W-:Y:S01]  /*c870*/  LDGSTS.E [R244+0x7c000], desc[UR16][R4.64], P3 ;  /* 0x7c00000004f47fae */ /* 0x0003e20009921850 */
[----:B------:R-:W-:Y:S02]  /*c880*/  ISETP.NE.U32.AND P3, PT, R113, RZ, PT ;  /* 0x000000ff7100720c */ /* 0x000fe40003f65070 */
[----:B------:R-:W-:Y:S02]  /*c890*/  SEL R112, R112, RZ, P4 ;  /* 0x000000ff70707207 */ /* 0x000fe40002000000 */
[----:B------:R-:W-:Y:S02]  /*c8a0*/  SEL R113, RZ, 0x4, P6 ;  /* 0x00000004ff717807 */ /* 0x000fe40003000000 */
[----:B------:R-:W-:Y:S01]  /*c8b0*/  ISETP.GE.AND P6, PT, R11, UR4, PT ;  /* 0x000000040b007c0c */ /* 0x000fe2000bfc6270 */
[----:B-1----:R-:W-:Y:S01]  /*c8c0*/  IMAD.WIDE R4, R152, 0x4, R188 ;  /* 0x0000000498047825 */ /* 0x002fe200078e02bc */
[----:B------:R-:W-:-:S04]  /*c8d0*/  LOP3.LUT R11, R3, 0x48, RZ, 0xfc, !PT ;  /* 0x00000048030b7812 */ /* 0x000fc800078efcff */
[----:B------:R1:W-:Y:S01]  /*c8e0*/  LDGSTS.E [R244+0x7c008], desc[UR16][R4.64], P0 ;  /* 0x7c00800004f47fae */ /* 0x0003e20008121850 */
[----:B------:R-:W-:Y:S02]  /*c8f0*/  ISETP.NE.U32.AND P0, PT, R112, RZ, PT ;  /* 0x000000ff7000720c */ /* 0x000fe40003f05070 */
[----:B------:R-:W-:Y:S01]  /*c900*/  SEL R112, R113, RZ, P4 ;  /* 0x000000ff71707207 */ /* 0x000fe20002000000 */
[----:B------:R-:W-:Y:S01]  /*c910*/  LDGSTS.E [R244+0x7e000], desc[UR16][R214.64], P5 ;  /* 0x7e000000d6f47fae */ /* 0x000fe2000a921850 */
[----:B------:R-:W-:Y:S02]  /*c920*/  ISETP.GE.AND P5, PT, R11, UR4, PT ;  /* 0x000000040b007c0c */ /* 0x000fe4000bfa6270 */
[----:B------:R-:W-:Y:S01]  /*c930*/  LOP3.LUT R10, R3, 0x4a, RZ, 0xfc, !PT ;  /* 0x0000004a030a7812 */ /* 0x000fe200078efcff */
[----:B------:R-:W-:Y:S01]  /*c940*/  LDGSTS.E [R244+0x7e008], desc[UR16][R216.64], P2 ;  /* 0x7e008000d8f47fae */ /* 0x000fe20009121850 */
[----:B------:R-:W-:Y:S02]  /*c950*/  SEL R113, RZ, 0x4, P6 ;  /* 0x00000004ff717807 */ /* 0x000fe40003000000 */
[----:B------:R-:W-:-:S02]  /*c960*/  ISETP.NE.U32.AND P2, PT, R112, RZ, PT ;  /* 0x000000ff7000720c */ /* 0x000fc40003f45070 */
[----:B------:R-:W-:Y:S01]  /*c970*/  SEL R112, RZ, 0x4, P5 ;  /* 0x00000004ff707807 */ /* 0x000fe20002800000 */
[----:B------:R-:W-:Y:S01]  /*c980*/  IMAD.WIDE R6, R152, 0x4, R120 ;  /* 0x0000000498067825 */ /* 0x000fe200078e0278 */
[----:B------:R-:W-:Y:S02]  /*c990*/  LOP3.LUT R11, R3, 0x68, RZ, 0xfc, !PT ;  /* 0x00000068030b7812 */ /* 0x000fe400078efcff */
[----:B------:R-:W-:Y:S02]  /*c9a0*/  ISETP.GE.AND P6, PT, R10, UR4, PT ;  /* 0x000000040a007c0c */ /* 0x000fe4000bfc6270 */
[----:B------:R-:W-:Y:S01]  /*c9b0*/  SEL R113, R113, RZ, P4 ;  /* 0x000000ff71717207 */ /* 0x000fe20002000000 */
[----:B------:R1:W-:Y:S01]  /*c9c0*/  STL.64 [R1+0x288], R4 ;  /* 0x0002880401007387 */ /* 0x0003e20000100a00 */
[----:B------:R-:W-:Y:S02]  /*c9d0*/  SEL R112, R112, RZ, P4 ;  /* 0x000000ff70707207 */ /* 0x000fe40002000000 */
[----:B------:R-:W-:Y:S01]  /*c9e0*/  ISETP.GE.AND P5, PT, R11, UR4, PT ;  /* 0x000000040b007c0c */ /* 0x000fe2000bfa6270 */
[----:B------:R2:W-:Y:S01]  /*c9f0*/  LDGSTS.E [R243+0x78000], desc[UR16][R6.64], P3 ;  /* 0x7800000006f37fae */ /* 0x0005e20009921850 */
[----:B------:R-:W-:-:S02]  /*ca00*/  SEL R114, RZ, 0x4, P6 ;  /* 0x00000004ff727807 */ /* 0x000fc40003000000 */
[----:B------:R-:W-:Y:S01]  /*ca10*/  ISETP.NE.U32.AND P6, PT, R113, RZ, PT ;  /* 0x000000ff7100720c */ /* 0x000fe20003fc5070 */
[----:B------:R-:W-:Y:S01]  /*ca20*/  STL.64 [R1+0x6e0], R214 ;  /* 0x0006e0d601007387 */ /* 0x000fe20000100a00 */
[----:B------:R-:W-:Y:S01]  /*ca30*/  LOP3.LUT R11, R3, 0x6a, RZ, 0xfc, !PT ;  /* 0x0000006a030b7812 */ /* 0x000fe200078efcff */
[----:B-1----:R-:W-:Y:S02]  /*ca40*/  IMAD.WIDE R4, R152, 0x4, R122 ;  /* 0x0000000498047825 */ /* 0x002fe400078e027a */
[----:B------:R-:W-:Y:S01]  /*ca50*/  STL.64 [R1+0x6e8], R216 ;  /* 0x0006e8d801007387 */ /* 0x000fe20000100a00 */
[----:B------:R-:W-:Y:S02]  /*ca60*/  ISETP.NE.U32.AND P3, PT, R112, RZ, PT ;  /* 0x000000ff7000720c */ /* 0x000fe40003f65070 */
[----:B------:R-:W-:Y:S01]  /*ca70*/  SEL R112, RZ, 0x4, P5 ;  /* 0x00000004ff707807 */ /* 0x000fe20002800000 */
[----:B------:R2:W-:Y:S01]  /*ca80*/  STL.64 [R1+0x340], R6 ;  /* 0x0003400601007387 */ /* 0x0005e20000100a00 */
[----:B------:R-:W-:-:S02]  /*ca90*/  SEL R113, R114, RZ, P4 ;  /* 0x000000ff72717207 */ /* 0x000fc40002000000 */
[----:B------:R-:W-:Y:S01]  /*caa0*/  ISETP.GE.AND P5, PT, R11, UR4, PT ;  /* 0x000000040b007c0c */ /* 0x000fe2000bfa6270 */
[----:B------:R1:W-:Y:S01]  /*cab0*/  STL.64 [R1+0x338], R4 ;  /* 0x0003380401007387 */ /* 0x0003e20000100a00 */
[----:B------:R-:W-:-:S03]  /*cac0*/  LOP3.LUT R11, R3, 0xc, RZ, 0xfc, !PT ;  /* 0x0000000c030b7812 */ /* 0x000fc600078efcff */
[----:B------:R1:W-:Y:S01]  /*cad0*/  LDGSTS.E [R243+0x78008], desc[UR16][R4.64], P0 ;  /* 0x7800800004f37fae */ /* 0x0003e20008121850 */
[----:B------:R-:W-:Y:S02]  /*cae0*/  ISETP.NE.U32.AND P0, PT, R113, RZ, PT ;  /* 0x000000ff7100720c */ /* 0x000fe40003f05070 */
[----:B------:R-:W-:Y:S01]  /*caf0*/  SEL R112, R112, RZ, P4 ;  /* 0x000000ff70707207 */ /* 0x000fe20002000000 */
[C---:B--2---:R-:W-:Y:S01]  /*cb00*/  IMAD.WIDE R6, R152.reuse, 0x4, R160 ;  /* 0x0000000498067825 */ /* 0x044fe200078e02a0 */
[----:B------:R-:W-:Y:S02]  /*cb10*/  SEL R113, RZ, 0x4, P5 ;  /* 0x00000004ff717807 */ /* 0x000fe40002800000 */
[----:B------:R-:W-:Y:S01]  /*cb20*/  ISETP.GE.AND P5, PT, R11, UR4, PT ;  /* 0x000000040b007c0c */ /* 0x000fe2000bfa6270 */
[----:B-1----:R-:W-:Y:S01]  /*cb30*/  IMAD.WIDE R4, R152, 0x4, R158 ;  /* 0x0000000498047825 */ /* 0x002fe200078e029e */
[----:B------:R-:W-:-:S04]  /*cb40*/  LOP3.LUT R11, R3, 0xe, RZ, 0xfc, !PT ;  /* 0x0000000e030b7812 */ /* 0x000fc800078efcff */
[----:B------:R1:W-:Y:S04]  /*cb50*/  STL.64 [R1+0x2d8], R4 ;  /* 0x0002d80401007387 */ /* 0x0003e80000100a00 */
[----:B------:R1:W-:Y:S01]  /*cb60*/  LDGSTS.E [R243+0x7a000], desc[UR16][R4.64], P2 ;  /* 0x7a00000004f37fae */ /* 0x0003e20009121850 */
[----:B------:R-:W-:Y:S02]  /*cb70*/  ISETP.NE.U32.AND P2, PT, R112, RZ, PT ;  /* 0x000000ff7000720c */ /* 0x000fe40003f45070 */
[----:B------:R-:W-:Y:S01]  /*cb80*/  SEL R112, R113, RZ, P4 ;  /* 0x000000ff71707207 */ /* 0x000fe20002000000 */
[----:B------:R2:W-:Y:S01]  /*cb90*/  LDGSTS.E [R243+0x7a008], desc[UR16][R6.64], P6 ;  /* 0x7a00800006f37fae */ /* 0x0005e2000b121850 */
[----:B------:R-:W-:Y:S02]  /*cba0*/  ISETP.GE.AND P6, PT, R11, UR4, PT ;  /* 0x000000040b007c0c */ /* 0x000fe4000bfc6270 */
[----:B------:R-:W-:Y:S01]  /*cbb0*/  LOP3.LUT R10, R3, 0x2c, RZ, 0xfc, !PT ;  /* 0x0000002c030a7812 */ /* 0x000fe200078efcff */
[----:B-1----:R-:W-:Y:S01]  /*cbc0*/  IMAD.WIDE R4, R152, 0x4, R190 ;  /* 0x0000000498047825 */ /* 0x002fe200078e02be */
[----:B------:R-:W-:-:S04]  /*cbd0*/  SEL R113, RZ, 0x4, P5 ;  /* 0x00000004ff717807 */ /* 0x000fc80002800000 */
[----:B------:R1:W-:Y:S01]  /*cbe0*/  LDGSTS.E [R243+0x7c000], desc[UR16][R4.64], P3 ;  /* 0x7c00000004f37fae */ /* 0x0003e20009921850 */
[----:B------:R-:W-:Y:S02]  /*cbf0*/  ISETP.NE.U32.AND P3, PT, R112, RZ, PT ;  /* 0x000000ff7000720c */ /* 0x000fe40003f65070 */
[----:B------:R-:W-:Y:S02]  /*cc00*/  SEL R112, RZ, 0x4, P6 ;  /* 0x00000004ff707807 */ /* 0x000fe40003000000 */
[----:B------:R-:W-:Y:S01]  /*cc10*/  LOP3.LUT R11, R3, 0x2e, RZ, 0xfc, !PT ;  /* 0x0000002e030b7812 */ /* 0x000fe200078efcff */
[----:B------:R-:W-:Y:S01]  /*cc20*/  IMAD.WIDE R190, R152, 0x4, R218 ;  /* 0x0000000498be7825 */ /* 0x000fe200078e02da */
[----:B------:R-:W-:Y:S01]  /*cc30*/  ISETP.GE.AND P5, PT, R10, UR4, PT ;  /* 0x000000040a007c0c */ /* 0x000fe2000bfa6270 */
[----:B------:R-:W-:Y:S01]  /*cc40*/  LDGSTS.E [R243+0x7c008], desc[UR16][R192.64], P0 ;  /* 0x7c008000c0f37fae */ /* 0x000fe20008121850 */
[----:B------:R-:W-:Y:S02]  /*cc50*/  SEL R113, R113, RZ, P4 ;  /* 0x000000ff71717207 */ /* 0x000fe40002000000 */
[----:B------:R-:W-:Y:S01]  /*cc60*/  SEL R112, R112, RZ, P4 ;  /* 0x000000ff70707207 */ /* 0x000fe20002000000 */
[----:B------:R-:W-:Y:S01]  /*cc70*/  LDGSTS.E [R243+0x7e000], desc[UR16][R190.64], P2 ;  /* 0x7e000000bef37fae */ /* 0x000fe20009121850 */
[----:B------:R-:W-:-:S02]  /*cc80*/  ISETP.GE.AND P6, PT, R11, UR4, PT ;  /* 0x000000040b007c0c */ /* 0x000fc4000bfc6270 */
[----:B------:R-:W-:Y:S02]  /*cc90*/  SEL R114, RZ, 0x4, P5 ;  /* 0x00000004ff727807 */ /* 0x000fe40002800000 */
[----:B------:R-:W-:Y:S02]  /*cca0*/  ISETP.NE.U32.AND P5, PT, R113, RZ, PT ;  /* 0x000000ff7100720c */ /* 0x000fe40003fa5070 */
[----:B------:R-:W-:Y:S02]  /*ccb0*/  LOP3.LUT R11, R3, 0x4c, RZ, 0xfc, !PT ;  /* 0x0000004c030b7812 */ /* 0x000fe400078efcff */
[----:B------:R-:W-:Y:S02]  /*ccc0*/  ISETP.NE.U32.AND P0, PT, R112, RZ, PT ;  /* 0x000000ff7000720c */ /* 0x000fe40003f05070 */
[----:B------:R-:W-:Y:S02]  /*ccd0*/  SEL R112, RZ, 0x4, P6 ;  /* 0x00000004ff707807 */ /* 0x000fe40003000000 */
[----:B------:R-:W-:-:S02]  /*cce0*/  SEL R113, R114, RZ, P4 ;  /* 0x000000ff72717207 */ /* 0x000fc40002000000 */
[----:B------:R-:W-:Y:S01]  /*ccf0*/  ISETP.GE.AND P6, PT, R11, UR4, PT ;  /* 0x000000040b007c0c */ /* 0x000fe2000bfc6270 */
[----:B------:R-:W-:Y:S01]  /*cd00*/  IMAD.WIDE R188, R152, 0x4, R220 ;  /* 0x0000000498bc7825 */ /* 0x000fe200078e02dc */
[----:B------:R-:W-:Y:S01]  /*cd10*/  LOP3.LUT R11, R3, 0x4e, RZ, 0xfc, !PT ;  /* 0x0000004e030b7812 */ /* 0x000fe200078efcff */
[----:B------:R2:W-:Y:S01]  /*cd20*/  STL.64 [R1+0x2d0], R6 ;  /* 0x0002d00601007387 */ /* 0x0005e20000100a00 */
[----:B------:R-:W-:Y:S02]  /*cd30*/  ISETP.NE.U32.AND P2, PT, R113, RZ, PT ;  /* 0x000000ff7100720c */ /* 0x000fe40003f45070 */
[----:B------:R-:W-:Y:S01]  /*cd40*/  SEL R112, R112, RZ, P4 ;  /* 0x000000ff70707207 */ /* 0x000fe20002000000 */
[----:B------:R-:W-:Y:S01]  /*cd50*/  LDGSTS.E [R243+0x7e008], desc[UR16][R188.64], P3 ;  /* 0x7e008000bcf37fae */ /* 0x000fe20009921850 */
[----:B------:R-:W-:Y:S02]  /*cd60*/  SEL R113, RZ, 0x4, P6 ;  /* 0x00000004ff717807 */ /* 0x000fe40003000000 */
[----:B------:R-:W-:Y:S01]  /*cd70*/  ISETP.GE.AND P6, PT, R11, UR4, PT ;  /* 0x000000040b007c0c */ /* 0x000fe2000bfc6270 */
[----:B------:R1:W-:Y:S01]  /*cd80*/  STL.64 [R1+0x280], R4 ;  /* 0x0002800401007387 */ /* 0x0003e20000100a00 */
[----:B------:R-:W-:Y:S01]  /*cd90*/  LOP3.LUT R11, R3, 0x6c, RZ, 0xfc, !PT ;  /* 0x0000006c030b7812 */ /* 0x000fe200078efcff */
[----:B--2---:R-:W-:Y:S01]  /*cda0*/  IMAD.WIDE R6, R152, 0x4, R124 ;  /* 0x0000000498067825 */ /* 0x004fe200078e027c */
[----:B------:R-:W-:-:S02]  /*cdb0*/  ISETP.NE.U32.AND P3, PT, R112, RZ, PT ;  /* 0x000000ff7000720c */ /* 0x000fc40003f65070 */
[----:B------:R-:W-:Y:S02]  /*cdc0*/  SEL R112, R113, RZ, P4 ;  /* 0x000000ff71707207 */ /* 0x000fe40002000000 */
[----:B------:R2:W-:Y:S01]  /*cdd0*/  LDGSTS.E [R242+0x78000], desc[UR16][R6.64], P5 ;  /* 0x7800000006f27fae */ /* 0x0005e2000a921850 */
[----:B-1----:R-:W-:Y:S01]  /*cde0*/  IMAD.WIDE R4, R152, 0x4, R126 ;  /* 0x0000000498047825 */ /* 0x002fe200078e027e */
[----:B------:R-:W-:Y:S02]  /*cdf0*/  ISETP.GE.AND P5, PT, R11, UR4, PT ;  /* 0x000000040b007c0c */ /* 0x000fe4000bfa6270 */
[----:B------:R-:W-:Y:S01]  /*ce00*/  STL.64 [R1+0x6f0], R192 ;  /* 0x0006f0c001007387 */ /* 0x000fe20000100a00 */
[----:B------:R-:W-:Y:S02]  /*ce10*/  LOP3.LUT R10, R3, 0x6e, RZ, 0xfc, !PT ;  /* 0x0000006e030a7812 */ /* 0x000fe400078efcff */
[----:B------:R-:W-:Y:S01]  /*ce20*/  SEL R113, RZ, 0x4, P6 ;  /* 0x00000004ff717807 */ /* 0x000fe20003000000 */
[----:B------:R1:W-:Y:S01]  /*ce30*/  LDGSTS.E [R242+0x78008], desc[UR16][R4.64], P0 ;  /* 0x7800800004f27fae */ /* 0x0003e20008121850 */
[----:B------:R-:W-:-:S02]  /*ce40*/  ISETP.NE.U32.AND P0, PT, R112, RZ, PT ;  /* 0x000000ff7000720c */ /* 0x000fc40003f05070 */
[----:B------:R-:W-:Y:S01]  /*ce50*/  SEL R112, RZ, 0x4, P5 ;  /* 0x00000004ff707807 */ /* 0x000fe20002800000 */
[----:B------:R-:W-:Y:S01]  /*ce60*/  STL.64 [R1+0x6f8], R190 ;  /* 0x0006f8be01007387 */ /* 0x000fe20000100a00 */
[----:B------:R-:W-:Y:S02]  /*ce70*/  LOP3.LUT R11, R3, 0x10, RZ, 0xfc, !PT ;  /* 0x00000010030b7812 */ /* 0x000fe400078efcff */
[----:B------:R-:W-:Y:S01]  /*ce80*/  ISETP.GE.AND P6, PT, R10, UR4, PT ;  /* 0x000000040a007c0c */ /* 0x000fe2000bfc6270 */
[----:B------:R-:W-:Y:S01]  /*ce90*/  STL.64 [R1+0x700], R188 ;  /* 0x000700bc01007387 */ /* 0x000fe20000100a00 */
[----:B------:R-:W-:-:S03]  /*cea0*/  SEL R113, R113, RZ, P4 ;  /* 0x000000ff71717207 */ /* 0x000fc60002000000 */
[----:B------:R2:W-:Y:S01]  /*ceb0*/  STL.64 [R1+0x330], R6 ;  /* 0x0003300601007387 */ /* 0x0005e20000100a00 */
[----:B------:R-:W-:Y:S02]  /*cec0*/  SEL R112, R112, RZ, P4 ;  /* 0x000000ff70707207 */ /* 0x000fe40002000000 */
[----:B------:R-:W-:Y:S01]  /*ced0*/  ISETP.GE.AND P5, PT, R11, UR4, PT ;  /* 0x000000040b007c0c */ /* 0x000fe2000bfa6270 */
[----:B------:R1:W-:Y:S01]  /*cee0*/  STL.64 [R1+0x328], R4 ;  /* 0x0003280401007387 */ /* 0x0003e20000100a00 */
[----:B------:R-:W-:Y:S02]  /*cef0*/  SEL R114, RZ, 0x4, P6 ;  /* 0x00000004ff727807 */ /* 0x000fe40003000000 */
[----:B------:R-:W-:Y:S01]  /*cf00*/  ISETP.NE.U32.AND P6, PT, R113, RZ, PT ;  /* 0x000000ff7100720c */ /* 0x000fe20003fc5070 */
[----:B--2---:R-:W-:Y:S01]  /*cf10*/  IMAD.WIDE R6, R152, 0x4, R162 ;  /* 0x0000000498067825 */ /* 0x004fe200078e02a2 */
[----:B------:R-:W-:-:S03]  /*cf20*/  LOP3.LUT R11, R3, 0x12, RZ, 0xfc, !PT ;  /* 0x00000012030b7812 */ /* 0x000fc600078efcff */
[----:B-1----:R-:W-:Y:S01]  /*cf30*/  IMAD.WIDE R4, R152, 0x4, R164 ;  /* 0x0000000498047825 */ /* 0x002fe200078e02a4 */
[----:B------:R-:W-:Y:S01]  /*cf40*/  LDGSTS.E [R242+0x7a000], desc[UR16][R6.64], P2 ;  /* 0x7a00000006f27fae */ /* 0x000fe20009121850 */
[----:B------:R-:W-:Y:S02]  /*cf50*/  ISETP.NE.U32.AND P2, PT, R112, RZ, PT ;  /* 0x000000ff7000720c */ /* 0x000fe40003f45070 */
[----:B------:R-:W-:Y:S01]  /*cf60*/  SEL R112, RZ, 0x4, P5 ;  /* 0x00000004ff707807 */ /* 0x000fe20002800000 */
[----:B------:R1:W-:Y:S01]  /*cf70*/  LDGSTS.E [R242+0x7a008], desc[UR16][R4.64], P3 ;  /* 0x7a00800004f27fae */ /* 0x0003e20009921850 */
[----:B------:R-:W-:Y:S02]  /*cf80*/  SEL R113, R114, RZ, P4 ;  /* 0x000000ff72717207 */ /* 0x000fe40002000000 */
[----:B------:R-:W-:Y:S01]  /*cf90*/  ISETP.GE.AND P5, PT, R11, UR4, PT ;  /* 0x000000040b007c0c */ /* 0x000fe2000bfa6270 */
[----:B------:R-:W-:Y:S01]  /*cfa0*/  LDGSTS.E [R242+0x7c000], desc[UR16][R194.64], P0 ;  /* 0x7c000000c2f27fae */ /* 0x000fe20008121850 */
[----:B------:R-:W-:-:S02]  /*cfb0*/  LOP3.LUT R11, R3, 0x30, RZ, 0xfc, !PT ;  /* 0x00000030030b7812 */ /* 0x000fc400078efcff */
[----:B------:R-:W-:Y:S01]  /*cfc0*/  ISETP.NE.U32.AND P3, PT, R113, RZ, PT ;  /* 0x000000ff7100720c */ /* 0x000fe20003f65070 */
[----:B------:R-:W-:Y:S01]  /*cfd0*/  IMAD.WIDE R122, R152, 0x4, R222 ;  /* 0x00000004987a7825 */ /* 0x000fe200078e02de */
[----:B------:R-:W-:Y:S01]  /*cfe0*/  SEL R112, R112, RZ, P4 ;  /* 0x000000ff70707207 */ /* 0x000fe20002000000 */
[----:B------:R-:W-:Y:S01]  /*cff0*/  LDGSTS.E [R242+0x7c008], desc[UR16][R196.64], P6 ;  /* 0x7c008000c4f27fae */ /* 0x000fe2000b121850 */
[----:B------:R-:W-:Y:S02]  /*d000*/  SEL R113, RZ, 0x4, P5 ;  /* 0x00000004ff717807 */ /* 0x000fe40002800000 */
[----:B------:R-:W-:Y:S01]  /*d010*/  ISETP.GE.AND P5, PT, R11, UR4, PT ;  /* 0x000000040b007c0c */ /* 0x000fe2000bfa6270 */
[----:B------:R-:W-:Y:S01]  /*d020*/  LDGSTS.E [R242+0x7e000], desc[UR16][R122.64], P2 ;  /* 0x7e0000007af27fae */ /* 0x000fe20009121850 */
[----:B------:R-:W-:Y:S02]  /*d030*/  LOP3.LUT R11, R3, 0x32, RZ, 0xfc, !PT ;  /* 0x00000032030b7812 */ /* 0x000fe400078efcff */
[----:B------:R-:W-:-:S02]  /*d040*/  ISETP.NE.U32.AND P0, PT, R112, RZ, PT ;  /* 0x000000ff7000720c */ /* 0x000fc40003f05070 */
[----:B------:R-:W-:Y:S02]  /*d050*/  SEL R112, R113, RZ, P4 ;  /* 0x000000ff71707207 */ /* 0x000fe40002000000 */
[----:B------:R-:W-:Y:S02]  /*d060*/  ISETP.GE.AND P6, PT, R11, UR4, PT ;  /* 0x000000040b007c0c */ /* 0x000fe4000bfc6270 */
[----:B------:R-:W-:Y:S02]  /*d070*/  LOP3.LUT R10, R3, 0x50, RZ, 0xfc, !PT ;  /* 0x00000050030a7812 */ /* 0x000fe400078efcff */
[----:B------:R-:W-:Y:S02]  /*d080*/  SEL R113, RZ, 0x4, P5 ;  /* 0x00000004ff717807 */ /* 0x000fe40002800000 */
[----:B------:R-:W-:Y:S02]  /*d090*/  ISETP.NE.U32.AND P2, PT, R112, RZ, PT ;  /* 0x000000ff7000720c */ /* 0x000fe40003f45070 */
[----:B------:R-:W-:-:S02]  /*d0a0*/  ISETP.GE.AND P5, PT, R10, UR4, PT ;  /* 0x000000040a007c0c */ /* 0x000fc4000bfa6270 */
[----:B------:R-:W-:Y:S01]  /*d0b0*/  SEL R112, RZ, 0x4, P6 ;  /* 0x00000004ff707807 */ /* 0x000fe20003000000 */
[----:B------:R-:W-:Y:S01]  /*d0c0*/  STL.64 [R1+0x2c8], R6 ;  /* 0x0002c80601007387 */ /* 0x000fe20000100a00 */
[----:B------:R-:W-:Y:S01]  /*d0d0*/  LOP3.LUT R11, R3, 0x52, RZ, 0xfc, !PT ;  /* 0x00000052030b7812 */ /* 0x000fe200078efcff */
[----:B------:R-:W-:Y:S01]  /*d0e0*/  IMAD.WIDE R120, R152, 0x4, R224 ;  /* 0x0000000498787825 */ /* 0x000fe200078e02e0 */
[----:B------:R-:W-:Y:S01]  /*d0f0*/  SEL R113, R113, RZ, P4 ;  /* 0x000000ff71717207 */ /* 0x000fe20002000000 */
[----:B------:R1:W-:Y:S01]  /*d100*/  STL.64 [R1+0x2c0], R4 ;  /* 0x0002c00401007387 */ /* 0x0003e20000100a00 */
[----:B------:R-:W-:Y:S02]  /*d110*/  SEL R114, RZ, 0x4, P5 ;  /* 0x00000004ff727807 */ /* 0x000fe40002800000 */
[----:B------:R-:W-:Y:S01]  /*d120*/  SEL R112, R112, RZ, P4 ;  /* 0x000000ff70707207 */ /* 0x000fe20002000000 */
[----:B------:R-:W-:Y:S01]  /*d130*/  STL.64 [R1+0x708], R194 ;  /* 0x000708c201007387 */ /* 0x000fe20000100a00 */
[----:B------:R-:W-:-:S02]  /*d140*/  ISETP.GE.AND P6, PT, R11, UR4, PT ;  /* 0x000000040b007c0c */ /* 0x000fc4000bfc6270 */
[----:B------:R-:W-:Y:S01]  /*d150*/  ISETP.NE.U32.AND P5, PT, R113, RZ, PT ;  /* 0x000000ff7100720c */ /* 0x000fe20003fa5070 */
[----:B------:R-:W-:Y:S01]  /*d160*/  STL.64 [R1+0x710], R196 ;  /* 0x000710c401007387 */ /* 0x000fe20000100a00 */
[----:B------:R-:W-:Y:S01]  /*d170*/  LOP3.LUT R11, R3, 0x70, RZ, 0xfc, !PT ;  /* 0x00000070030b7812 */ /* 0x000fe200078efcff */
[----:B-1----:R-:W-:Y:S02]  /*d180*/  IMAD.WIDE R4, R152, 0x4, R128 ;  /* 0x0000000498047825 */ /* 0x002fe400078e0280 */
[----:B------:R-:W-:Y:S01]  /*d190*/  STL.64 [R1+0x718], R122 ;  /* 0x0007187a01007387 */ /* 0x000fe20000100a00 */
[----:B------:R-:W-:-:S03]  /*d1a0*/  SEL R113, R114, RZ, P4 ;  /* 0x000000ff72717207 */ /* 0x000fc60002000000 */
[----:B------:R-:W-:Y:S01]  /*d1b0*/  LDGSTS.E [R242+0x7e008], desc[UR16][R120.64], P3 ;  /* 0x7e00800078f27fae */ /* 0x000fe20009921850 */
[----:B------:R-:W-:-:S03]  /*d1c0*/  ISETP.NE.U32.AND P3, PT, R112, RZ, PT ;  /* 0x000000ff7000720c */ /* 0x000fc60003f65070 */
[----:B------:R-:W-:Y:S01]  /*d1d0*/  STL.64 [R1+0x730], R242 ;  /* 0x000730f201007387 */ /* 0x000fe20000100a00 */
[----:B------:R-:W-:-:S03]  /*d1e0*/  SEL R112, RZ, 0x4, P6 ;  /* 0x00000004ff707807 */ /* 0x000fc60003000000 */
[----:B------:R-:W-:Y:S01]  /*d1f0*/  STL.64 [R1+0x728], R120 ;  /* 0x0007287801007387 */ /* 0x000fe20000100a00 */
[----:B------:R-:W-:-:S03]  /*d200*/  ISETP.GE.AND P6, PT, R11, UR4, PT ;  /* 0x000000040b007c0c */ /* 0x000fc6000bfc6270 */
[----:B------:R1:W-:Y:S04]  /*d210*/  STL.64 [R1+0x320], R4 ;  /* 0x0003200401007387 */ /* 0x0003e80000100a00 */
[----:B------:R1:W-:Y:S01]  /*d220*/  LDGSTS.E [R241+0x78000], desc[UR16][R4.64], P0 ;  /* 0x7800000004f17fae */ /* 0x0003e20008121850 */
[----:B------:R-:W-:Y:S01]  /*d230*/  ISETP.NE.U32.AND P0, PT, R113, RZ, PT ;  /* 0x000000ff7100720c */ /* 0x000fe20003f05070 */
[----:B------:R-:W-:Y:S01]  /*d240*/  IMAD.WIDE R6, R152, 0x4, R166 ;  /* 0x0000000498067825 */ /* 0x000fe200078e02a6 */
[----:B------:R-:W-:Y:S02]  /*d250*/  SEL R112, R112, RZ, P4 ;  /* 0x000000ff70707207 */ /* 0x000fe40002000000 */
[C---:B------:R-:W-:Y:S02]  /*d260*/  LOP3.LUT R249, R3.reuse, 0x72, RZ, 0xfc, !PT ;  /* 0x0000007203f97812 */ /* 0x040fe400078efcff */
[----:B------:R-:W-:Y:S01]  /*d270*/  SEL R113, RZ, 0x4, P6 ;  /* 0x00000004ff717807 */ /* 0x000fe20003000000 */
[----:B-1----:R-:W-:Y:S01]  /*d280*/  IMAD.WIDE R4, R152, 0x4, R130 ;  /* 0x0000000498047825 */ /* 0x002fe200078e0282 */
[----:B------:R-:W-:-:S02]  /*d290*/  LOP3.LUT R11, R3, 0x14, RZ, 0xfc, !PT ;  /* 0x00000014030b7812 */ /* 0x000fc400078efcff */
[----:B------:R-:W-:Y:S02]  /*d2a0*/  ISETP.GE.AND P6, PT, R249, UR4, PT ;  /* 0x00000004f9007c0c */ /* 0x000fe4000bfc6270 */
[----:B------:R1:W-:Y:S04]  /*d2b0*/  STL.64 [R1+0x318], R4 ;  /* 0x0003180401007387 */ /* 0x0003e80000100a00 */
[----:B------:R1:W-:Y:S01]  /*d2c0*/  LDGSTS.E [R241+0x78008], desc[UR16][R4.64], P2 ;  /* 0x7800800004f17fae */ /* 0x0003e20009121850 */
[----:B------:R-:W-:Y:S02]  /*d2d0*/  ISETP.NE.U32.AND P2, PT, R112, RZ, PT ;  /* 0x000000ff7000720c */ /* 0x000fe40003f45070 */
[----:B------:R-:W-:Y:S01]  /*d2e0*/  SEL R112, R113, RZ, P4 ;  /* 0x000000ff71707207 */ /* 0x000fe20002000000 */
[----:B------:R-:W-:Y:S01]  /*d2f0*/  LDGSTS.E [R241+0x7a000], desc[UR16][R6.64], P5 ;  /* 0x7a00000006f17fae */ /* 0x000fe2000a921850 */
[----:B------:R-:W-:-:S02]  /*d300*/  ISETP.GE.AND P5, PT, R11, UR4, PT ;  /* 0x000000040b007c0c */ /* 0x000fc4000bfa6270 */
[----:B------:R-:W-:Y:S01]  /*d310*/  LOP3.LUT R10, R3, 0x16, RZ, 0xfc, !PT ;  /* 0x00000016030a7812 */ /* 0x000fe200078efcff */
[----:B-1----:R-:W-:Y:S01]  /*d320*/  IMAD.WIDE R4, R152, 0x4, R168 ;  /* 0x0000000498047825 */ /* 0x002fe200078e02a8 */
[----:B------:R-:W-:-:S04]  /*d330*/  SEL R113, RZ, 0x4, P6 ;  /* 0x00000004ff717807 */ /* 0x000fc80003000000 */
[----:B------:R1:W-:Y:S01]  /*d340*/  LDGSTS.E [R241+0x7a008], desc[UR16][R4.64], P3 ;  /* 0x7a00800004f17fae */ /* 0x0003e20009921850 */
[----:B------:R-:W-:Y:S02]  /*d350*/  ISETP.NE.U32.AND P3, PT, R112, RZ, PT ;  /* 0x000000ff7000720c */ /* 0x000fe40003f65070 */
[----:B------:R-:W-:Y:S01]  /*d360*/  SEL R112, RZ, 0x4, P5 ;  /* 0x00000004ff707807 */ /* 0x000fe20002800000 */
[----:B------:R-:W-:Y:S01]  /*d370*/  LDGSTS.E [R241+0x7c000], desc[UR16][R198.64], P0 ;  /* 0x7c000000c6f17fae */ /* 0x000fe20008121850 */
[----:B------:R-:W-:Y:S02]  /*d380*/  LOP3.LUT R11, R3, 0x34, RZ, 0xfc, !PT ;  /* 0x00000034030b7812 */ /* 0x000fe400078efcff */
[----:B------:R-:W-:Y:S02]  /*d390*/  ISETP.GE.AND P6, PT, R10, UR4, PT ;  /* 0x000000040a007c0c */ /* 0x000fe4000bfc6270 */
[----:B------:R-:W-:Y:S02]  /*d3a0*/  SEL R113, R113, RZ, P4 ;  /* 0x000000ff71717207 */ /* 0x000fe40002000000 */
[----:B------:R-:W-:-:S02]  /*d3b0*/  SEL R112, R112, RZ, P4 ;  /* 0x000000ff70707207 */ /* 0x000fc40002000000 */
[----:B------:R-:W-:Y:S02]  /*d3c0*/  ISETP.GE.AND P5, PT, R11, UR4, PT ;  /* 0x000000040b007c0c */ /* 0x000fe4000bfa6270 */
[----:B------:R-:W-:Y:S02]  /*d3d0*/  SEL R114, RZ, 0x4, P6 ;  /* 0x00000004ff727807 */ /* 0x000fe40003000000 */
[----:B------:R-:W-:Y:S02]  /*d3e0*/  ISETP.NE.U32.AND P6, PT, R113, RZ, PT ;  /* 0x000000ff7100720c */ /* 0x000fe40003fc5070 */
[----:B------:R-:W-:Y:S01]  /*d3f0*/  LOP3.LUT R11, R3, 0x36, RZ, 0xfc, !PT ;  /* 0x00000036030b7812 */ /* 0x000fe200078efcff */
[----:B------:R-:W-:Y:S01]  /*d400*/  IMAD.WIDE R164, R152, 0x4, R200 ;  /* 0x0000000498a47825 */ /* 0x000fe200078e02c8 */
[----:B------:R-:W-:Y:S02]  /*d410*/  ISETP.NE.U32.AND P0, PT, R112, RZ, PT ;  /* 0x000000ff7000720c */ /* 0x000fe40003f05070 */
[----:B------:R-:W-:Y:S01]  /*d420*/  SEL R112, RZ, 0x4, P5 ;  /* 0x00000004ff707807 */ /* 0x000fe20002800000 */
[----:B------:R-:W-:Y:S01]  /*d430*/  IMAD.WIDE R116, R152, 0x4, R226 ;  /* 0x0000000498747825 */ /* 0x000fe200078e02e2 */
[----:B------:R-:W-:Y:S01]  /*d440*/  SEL R113, R114, RZ, P4 ;  /* 0x000000ff72717207 */ /* 0x000fe20002000000 */
[----:B------:R-:W-:Y:S01]  /*d450*/  LDGSTS.E [R241+0x7c008], desc[UR16][R164.64], P2 ;  /* 0x7c008000a4f17fae */ /* 0x000fe20009121850 */
[----:B------:R-:W-:-:S02]  /*d460*/  ISETP.GE.AND P5, PT, R11, UR4, PT ;  /* 0x000000040b007c0c */ /* 0x000fc4000bfa6270 */
[----:B------:R-:W-:Y:S01]  /*d470*/  LOP3.LUT R11, R3, 0x54, RZ, 0xfc, !PT ;  /* 0x00000054030b7812 */ /* 0x000fe200078efcff */
[----:B------:R-:W-:Y:S01]  /*d480*/  STL.64 [R1+0x2b8], R6 ;  /* 0x0002b80601007387 */ /* 0x000fe20000100a00 */
[----:B------:R-:W-:Y:S01]  /*d490*/  ISETP.NE.U32.AND P2, PT, R113, RZ, PT ;  /* 0x000000ff7100720c */ /* 0x000fe20003f45070 */
[----:B------:R-:W-:Y:S01]  /*d4a0*/  IMAD.WIDE R114, R152, 0x4, R228 ;  /* 0x0000000498727825 */ /* 0x000fe200078e02e4 */
[----:B------:R-:W-:Y:S01]  /*d4b0*/  SEL R112, R112, RZ, P4 ;  /* 0x000000ff70707207 */ /* 0x000fe20002000000 */
[----:B------:R-:W-:Y:S01]  /*d4c0*/  LDGSTS.E [R241+0x7e000], desc[UR16][R116.64], P3 ;  /* 0x7e00000074f17fae */ /* 0x000fe20009921850 */
[----:B------:R-:W-:Y:S02]  /*d4d0*/  SEL R113, RZ, 0x4, P5 ;  /* 0x00000004ff717807 */ /* 0x000fe40002800000 */
[----:B------:R-:W-:Y:S01]  /*d4e0*/  ISETP.GE.AND P3, PT, R11, UR4, PT ;  /* 0x000000040b007c0c */ /* 0x000fe2000bf66270 */
[----:B------:R-:W-:Y:S01]  /*d4f0*/  STL.64 [R1+0x738], R248 ;  /* 0x000738f801007387 */ /* 0x000fe20000100a00 */
[----:B------:R-:W-:-:S03]  /*d500*/  LOP3.LUT R11, R3, 0x56, RZ, 0xfc, !PT ;  /* 0x00000056030b7812 */ /* 0x000fc600078efcff */
[----:B------:R1:W-:Y:S01]  /*d510*/  STL.64 [R1+0x2b0], R4 ;  /* 0x0002b00401007387 */ /* 0x0003e20000100a00 */
[----:B------:R-:W-:Y:S02]  /*d520*/  ISETP.NE.U32.AND P5, PT, R112, RZ, PT ;  /* 0x000000ff7000720c */ /* 0x000fe40003fa5070 */
[----:B------:R-:W-:Y:S01]  /*d530*/  SEL R112, R113, RZ, P4 ;  /* 0x000000ff71707207 */ /* 0x000fe20002000000 */
[----:B------:R-:W-:Y:S01]  /*d540*/  LDGSTS.E [R241+0x7e008], desc[UR16][R114.64], P6 ;  /* 0x7e00800072f17fae */ /* 0x000fe2000b121850 */
[----:B------:R-:W-:Y:S02]  /*d550*/  ISETP.GE.AND P6, PT, R11, UR4, PT ;  /* 0x000000040b007c0c */ /* 0x000fe4000bfc6270 */
[C---:B------:R-:W-:Y:S01]  /*d560*/  LOP3.LUT R10, R3.reuse, 0x74, RZ, 0xfc, !PT ;  /* 0x00000074030a7812 */ /* 0x040fe200078efcff */
[----:B-1----:R-:W-:Y:S01]  /*d570*/  IMAD.WIDE R4, R152, 0x4, R132 ;  /* 0x0000000498047825 */ /* 0x002fe200078e0284 */
[----:B------:R-:W-:Y:S01]  /*d580*/  SEL R113, RZ, 0x4, P3 ;  /* 0x00000004ff717807 */ /* 0x000fe20001800000 */
[----:B------:R-:W-:Y:S01]  /*d590*/  STL.64 [R1+0x740], R198 ;  /* 0x000740c601007387 */ /* 0x000fe20000100a00 */
[----:B------:R-:W-:-:S03]  /*d5a0*/  LOP3.LUT R11, R3, 0x76, RZ, 0xfc, !PT ;  /* 0x00000076030b7812 */ /* 0x000fc600078efcff */
[----:B------:R1:W-:Y:S01]  /*d5b0*/  LDGSTS.E [R240+0x78000], desc[UR16][R4.64], P0 ;  /* 0x7800000004f07fae */ /* 0x0003e20008121850 */
[----:B------:R-:W-:Y:S02]  /*d5c0*/  ISETP.NE.U32.AND P0, PT, R112, RZ, PT ;  /* 0x000000ff7000720c */ /* 0x000fe40003f05070 */
[----:B------:R-:W-:Y:S01]  /*d5d0*/  SEL R112, RZ, 0x4, P6 ;  /* 0x00000004ff707807 */ /* 0x000fe20003000000 */
[----:B------:R-:W-:Y:S01]  /*d5e0*/  STL.64 [R1+0x748], R164 ;  /* 0x000748a401007387 */ /* 0x000fe20000100a00 */
[----:B------:R-:W-:Y:S01]  /*d5f0*/  ISETP.GE.AND P3, PT, R10, UR4, PT ;  /* 0x000000040a007c0c */ /* 0x000fe2000bf66270 */
[----:B------:R-:W-:Y:S01]  /*d600*/  IMAD.WIDE R6, R152, 0x4, R134 ;  /* 0x0000000498067825 */ /* 0x000fe200078e0286 */
[----:B------:R-:W-:Y:S01]  /*d610*/  SEL R113, R113, RZ, P4 ;  /* 0x000000ff71717207 */ /* 0x000fe20002000000 */
[----:B------:R-:W-:Y:S01]  /*d620*/  STL.64 [R1+0x750], R116 ;  /* 0x0007507401007387 */ /* 0x000fe20000100a00 */
[----:B------:R-:W-:Y:S02]  /*d630*/  SEL R112, R112, RZ, P4 ;  /* 0x000000ff70707207 */ /* 0x000fe40002000000 */
[----:B------:R-:W-:Y:S01]  /*d640*/  ISETP.GE.AND P6, PT, R11, UR4, PT ;  /* 0x000000040b007c0c */ /* 0x000fe2000bfc6270 */
[----:B------:R1:W-:Y:S01]  /*d650*/  STL.64 [R1+0x310], R4 ;  /* 0x0003100401007387 */ /* 0x0003e20000100a00 */
[----:B------:R-:W-:-:S02]  /*d660*/  SEL R118, RZ, 0x4, P3 ;  /* 0x00000004ff767807 */ /* 0x000fc40001800000 */
[----:B------:R-:W-:Y:S01]  /*d670*/  LOP3.LUT R11, R3, 0x18, RZ, 0xfc, !PT ;  /* 0x00000018030b7812 */ /* 0x000fe200078efcff */
[----:B------:R-:W-:Y:S01]  /*d680*/  LDGSTS.E [R240+0x78008], desc[UR16][R6.64], P2 ;  /* 0x7800800006f07fae */ /* 0x000fe20009121850 */
[----:B------:R-:W-:Y:S02]  /*d690*/  ISETP.NE.U32.AND P3, PT, R113, RZ, PT ;  /* 0x000000ff7100720c */ /* 0x000fe40003f65070 */
[----:B------:R-:W-:Y:S01]  /*d6a0*/  ISETP.NE.U32.AND P2, PT, R112, RZ, PT ;  /* 0x000000ff7000720c */ /* 0x000fe20003f45070 */
[----:B------:R-:W-:Y:S01]  /*d6b0*/  STL.64 [R1+0x758], R114 ;  /* 0x0007587201007387 */ /* 0x000fe20000100a00 */
[----:B-1----:R-:W-:-:S03]  /*d6c0*/  IMAD.WIDE R4, R152, 0x4, R170 ;  /* 0x0000000498047825 */ /* 0x002fc600078e02aa */
[----:B------:R-:W-:Y:S01]  /*d6d0*/  STL.64 [R1+0x308], R6 ;  /* 0x0003080601007387 */ /* 0x000fe20000100a00 */
[----:B------:R-:W-:Y:S02]  /*d6e0*/  SEL R112, RZ, 0x4, P6 ;  /* 0x00000004ff707807 */ /* 0x000fe40003000000 */
[----:B------:R-:W-:Y:S01]  /*d6f0*/  SEL R113, R118, RZ, P4 ;  /* 0x000000ff76717207 */ /* 0x000fe20002000000 */
[----:B------:R1:W-:Y:S01]  /*d700*/  STL.64 [R1+0x2a8], R4 ;  /* 0x0002a80401007387 */ /* 0x0003e20000100a00 */
[----:B------:R-:W-:-:S03]  /*d710*/  ISETP.GE.AND P6, PT, R11, UR4, PT ;  /* 0x000000040b007c0c */ /* 0x000fc6000bfc6270 */
[----:B------:R1:W-:Y:S01]  /*d720*/  LDGSTS.E [R240+0x7a000], desc[UR16][R4.64], P5 ;  /* 0x7a00000004f07fae */ /* 0x0003e2000a921850 */
[----:B------:R-:W-:Y:S02]  /*d730*/  ISETP.NE.U32.AND P5, PT, R113, RZ, PT ;  /* 0x000000ff7100720c */ /* 0x000fe40003fa5070 */
[----:B------:R-:W-:Y:S02]  /*d740*/  SEL R112, R112, RZ, P4 ;  /* 0x000000ff70707207 */ /* 0x000fe40002000000 */
[----:B------:R-:W-:Y:S01]  /*d750*/  LOP3.LUT R11, R3, 0x1a, RZ, 0xfc, !PT ;  /* 0x0000001a030b7812 */ /* 0x000fe200078efcff */
[----:B------:R-:W-:Y:S01]  /*d760*/  IMAD.WIDE R134, R152, 0x4, R202 ;  /* 0x0000000498867825 */ /* 0x000fe200078e02ca */
[----:B------:R-:W-:-:S03]  /*d770*/  SEL R113, RZ, 0x4, P6 ;  /* 0x00000004ff717807 */ /* 0x000fc60003000000 */
[----:B-1----:R-:W-:Y:S01]  /*d780*/  IMAD.WIDE R4, R152, 0x4, R172 ;  /* 0x0000000498047825 */ /* 0x002fe200078e02ac */
[----:B------:R-:W-:-:S03]  /*d790*/  ISETP.GE.AND P6, PT, R11, UR4, PT ;  /* 0x000000040b007c0c */ /* 0x000fc6000bfc6270 */
[----:B------:R-:W-:Y:S01]  /*d7a0*/  IMAD.WIDE R124, R152, 0x4, R204 ;  /* 0x00000004987c7825 */ /* 0x000fe200078e02cc */
[----:B------:R1:W-:Y:S01]  /*d7b0*/  LDGSTS.E [R240+0x7a008], desc[UR16][R4.64], P0 ;  /* 0x7a00800004f07fae */ /* 0x0003e20008121850 */
[----:B------:R-:W-:Y:S02]  /*d7c0*/  ISETP.NE.U32.AND P0, PT, R112, RZ, PT ;  /* 0x000000ff7000720c */ /* 0x000fe40003f05070 */
[----:B------:R-:W-:Y:S01]  /*d7d0*/  LOP3.LUT R11, R3, 0x38, RZ, 0xfc, !PT ;  /* 0x00000038030b7812 */ /* 0x000fe200078efcff */
[----:B------:R-:W-:Y:S01]  /*d7e0*/  LDGSTS.E [R240+0x7c000], desc[UR16][R134.64], P3 ;  /* 0x7c00000086f07fae */ /* 0x000fe20009921850 */
[----:B------:R-:W-:Y:S02]  /*d7f0*/  SEL R112, R113, RZ, P4 ;  /* 0x000000ff71707207 */ /* 0x000fe40002000000 */
[----:B------:R-:W-:Y:S01]  /*d800*/  ISETP.GE.AND P3, PT, R11, UR4, PT ;  /* 0x000000040b007c0c */ /* 0x000fe2000bf66270 */
[----:B------:R-:W-:Y:S01]  /*d810*/  LDGSTS.E [R240+0x7c008], desc[UR16][R124.64], P2 ;  /* 0x7c0080007cf07fae */ /* 0x000fe20009121850 */
[----:B------:R-:W-:-:S02]  /*d820*/  LOP3.LUT R10, R3, 0x3a, RZ, 0xfc, !PT ;  /* 0x0000003a030a7812 */ /* 0x000fc400078efcff */
[----:B------:R-:W-:Y:S01]  /*d830*/  ISETP.NE.U32.AND P2, PT, R112, RZ, PT ;  /* 0x000000ff7000720c */ /* 0x000fe20003f45070 */
[----:B------:R-:W-:Y:S01]  /*d840*/  LDGSTS.E [R240+0x7e000], desc[UR16][R230.64], P5 ;  /* 0x7e000000e6f07fae */ /* 0x000fe2000a921850 */
[----:B------:R-:W-:Y:S02]  /*d850*/  SEL R112, RZ, 0x4, P6 ;  /* 0x00000004ff707807 */ /* 0x000fe40003000000 */
[----:B------:R-:W-:Y:S02]  /*d860*/  ISETP.GE.AND P6, PT, R10, UR4, PT ;  /* 0x000000040a007c0c */ /* 0x000fe4000bfc6270 */
[----:B------:R-:W-:Y:S02]  /*d870*/  SEL R118, RZ, 0x4, P3 ;  /* 0x00000004ff767807 */ /* 0x000fe40001800000 */
[----:B------:R-:W-:Y:S02]  /*d880*/  LOP3.LUT R11, R3, 0x58, RZ, 0xfc, !PT ;  /* 0x00000058030b7812 */ /* 0x000fe400078efcff */
[----:B------:R-:W-:-:S02]  /*d890*/  SEL R119, R112, RZ, P4 ;  /* 0x000000ff70777207 */ /* 0x000fc40002000000 */
[----:B------:R-:W-:Y:S02]  /*d8a0*/  SEL R126, RZ, 0x4, P6 ;  /* 0x00000004ff7e7807 */ /* 0x000fe40003000000 */
[----:B------:R-:W-:Y:S02]  /*d8b0*/  SEL R118, R118, RZ, P4 ;  /* 0x000000ff76767207 */ /* 0x000fe40002000000 */
[----:B------:R-:W-:Y:S02]  /*d8c0*/  ISETP.GE.AND P3, PT, R11, UR4, PT ;  /* 0x000000040b007c0c */ /* 0x000fe4000bf66270 */
[----:B------:R-:W-:Y:S01]  /*d8d0*/  ISETP.NE.U32.AND P6, PT, R119, RZ, PT ;  /* 0x000000ff7700720c */ /* 0x000fe20003fc5070 */
[----:B------:R-:W-:Y:S01]  /*d8e0*/  IMAD.WIDE R112, R152, 0x4, R232 ;  /* 0x0000000498707825 */ /* 0x000fe200078e02e8 */
[----:B------:R-:W-:Y:S02]  /*d8f0*/  LOP3.LUT R11, R3, 0x5a, RZ, 0xfc, !PT ;  /* 0x0000005a030b7812 */ /* 0x000fe400078efcff */
[----:B------:R-:W-:-:S02]  /*d900*/  ISETP.NE.U32.AND P5, PT, R118, RZ, PT ;  /* 0x000000ff7600720c */ /* 0x000fc40003fa5070 */
[----:B------:R-:W-:Y:S01]  /*d910*/  SEL R118, RZ, 0x4, P3 ;  /* 0x00000004ff767807 */ /* 0x000fe20001800000 */
[----:B------:R-:W-:Y:S01]  /*d920*/  IMAD.WIDE R6, R152, 0x4, R136 ;  /* 0x0000000498067825 */ /* 0x000fe200078e0288 */
[----:B------:R-:W-:Y:S01]  /*d930*/  SEL R119, R126, RZ, P4 ;  /* 0x000000ff7e777207 */ /* 0x000fe20002000000 */
[----:B------:R1:W-:Y:S01]  /*d940*/  STL.64 [R1+0x2a0], R4 ;  /* 0x0002a00401007387 */ /* 0x0003e20000100a00 */
[----:B------:R-:W-:Y:S02]  /*d950*/  ISETP.GE.AND P3, PT, R11, UR4, PT ;  /* 0x000000040b007c0c */ /* 0x000fe4000bf66270 */
[----:B------:R-:W-:Y:S01]  /*d960*/  SEL R118, R118, RZ, P4 ;  /* 0x000000ff76767207 */ /* 0x000fe20002000000 */
[----:B------:R-:W-:Y:S01]  /*d970*/  LDGSTS.E [R240+0x7e008], desc[UR16][R112.64], P0 ;  /* 0x7e00800070f07fae */ /* 0x000fe20008121850 */
[----:B------:R-:W-:Y:S02]  /*d980*/  ISETP.NE.U32.AND P0, PT, R119, RZ, PT ;  /* 0x000000ff7700720c */ /* 0x000fe40003f05070 */
[C---:B------:R-:W-:Y:S01]  /*d990*/  LOP3.LUT R10, R3.reuse, 0x78, RZ, 0xfc, !PT ;  /* 0x00000078030a7812 */ /* 0x040fe200078efcff */
[----:B------:R-:W-:Y:S01]  /*d9a0*/  LDGSTS.E [R239+0x78000], desc[UR16][R6.64], P2 ;  /* 0x7800000006ef7fae */ /* 0x000fe20009121850 */
[----:B------:R-:W-:Y:S01]  /*d9b0*/  SEL R119, RZ, 0x4, P3 ;  /* 0x00000004ff777807 */ /* 0x000fe20001800000 */
[----:B-1----:R-:W-:Y:S01]  /*d9c0*/  IMAD.WIDE R4, R152, 0x4, R138 ;  /* 0x0000000498047825 */ /* 0x002fe200078e028a */
[----:B------:R-:W-:-:S02]  /*d9d0*/  LOP3.LUT R11, R3, 0x7a, RZ, 0xfc, !PT ;  /* 0x0000007a030b7812 */ /* 0x000fc400078efcff */
[----:B------:R-:W-:Y:S01]  /*d9e0*/  ISETP.NE.U32.AND P2, PT, R118, RZ, PT ;  /* 0x000000ff7600720c */ /* 0x000fe20003f45070 */
[----:B------:R-:W-:Y:S01]  /*d9f0*/  IMAD.WIDE R138, R152, 0x4, R174 ;  /* 0x00000004988a7825 */ /* 0x000fe200078e02ae */
[----:B------:R-:W-:Y:S01]  /*da00*/  ISETP.GE.AND P3, PT, R10, UR4, PT ;  /* 0x000000040a007c0c */ /* 0x000fe2000bf66270 */
[----:B------:R1:W-:Y:S01]  /*da10*/  LDGSTS.E [R239+0x78008], desc[UR16][R4.64], P6 ;  /* 0x7800800004ef7fae */ /* 0x0003e2000b121850 */
[----:B------:R-:W-:Y:S02]  /*da20*/  SEL R118, R119, RZ, P4 ;  /* 0x000000ff77767207 */ /* 0x000fe40002000000 */
[----:B------:R-:W-:Y:S01]  /*da30*/  ISETP.GE.AND P6, PT, R11, UR4, PT ;  /* 0x000000040b007c0c */ /* 0x000fe2000bfc6270 */
[----:B------:R-:W-:Y:S01]  /*da40*/  LDGSTS.E [R239+0x7a000], desc[UR16][R138.64], P5 ;  /* 0x7a0000008aef7fae */ /* 0x000fe2000a921850 */
[----:B------:R-:W-:Y:S02]  /*da50*/  LOP3.LUT R10, R3, 0x1c, RZ, 0xfc, !PT ;  /* 0x0000001c030a7812 */ /* 0x000fe400078efcff */
[----:B------:R-:W-:-:S02]  /*da60*/  SEL R119, RZ, 0x4, P3 ;  /* 0x00000004ff777807 */ /* 0x000fc40001800000 */
[----:B------:R-:W-:Y:S02]  /*da70*/  ISETP.NE.U32.AND P5, PT, R118, RZ, PT ;  /* 0x000000ff7600720c */ /* 0x000fe40003fa5070 */
[----:B------:R-:W-:Y:S01]  /*da80*/  SEL R118, RZ, 0x4, P6 ;  /* 0x00000004ff767807 */ /* 0x000fe20003000000 */
[----:B------:R-:W-:Y:S01]  /*da90*/  IMAD.WIDE R136, R152, 0x4, R176 ;  /* 0x0000000498887825 */ /* 0x000fe200078e02b0 */
[----:B------:R-:W-:Y:S02]  /*daa0*/  LOP3.LUT R11, R3, 0x1e, RZ, 0xfc, !PT ;  /* 0x0000001e030b7812 */ /* 0x000fe400078efcff */
[----:B------:R-:W-:Y:S02]  /*dab0*/  ISETP.GE.AND P3, PT, R10, UR4, PT ;  /* 0x000000040a007c0c */ /* 0x000fe4000bf66270 */
[----:B------:R-:W-:Y:S01]  /*dac0*/  SEL R119, R119, RZ, P4 ;  /* 0x000000ff77777207 */ /* 0x000fe20002000000 */
[----:B------:R-:W-:Y:S01]  /*dad0*/  LDGSTS.E [R239+0x7a008], desc[UR16][R136.64], P0 ;  /* 0x7a00800088ef7fae */ /* 0x000fe20008121850 */
[----:B------:R-:W-:-:S02]  /*dae0*/  SEL R118, R118, RZ, P4 ;  /* 0x000000ff76767207 */ /* 0x000fc40002000000 */
[----:B------:R-:W-:Y:S02]  /*daf0*/  ISETP.GE.AND P6, PT, R11, UR4, PT ;  /* 0x000000040b007c0c */ /* 0x000fe4000bfc6270 */
[----:B------:R-:W-:Y:S02]  /*db00*/  SEL R126, RZ, 0x4, P3 ;  /* 0x00000004ff7e7807 */ /* 0x000fe40001800000 */
[----:B------:R-:W-:Y:S02]  /*db10*/  ISETP.NE.U32.AND P3, PT, R119, RZ, PT ;  /* 0x000000ff7700720c */ /* 0x000fe40003f65070 */
[----:B------:R-:W-:Y:S02]  /*db20*/  ISETP.NE.U32.AND P0, PT, R118, RZ, PT ;  /* 0x000000ff7600720c */ /* 0x000fe40003f05070 */
[----:B------:R-:W-:Y:S01]  /*db30*/  LOP3.LUT R11, R3, 0x3c, RZ, 0xfc, !PT ;  /* 0x0000003c030b7812 */ /* 0x000fe200078efcff */
[----:B------:R-:W-:Y:S01]  /*db40*/  IMAD.WIDE R132, R152, 0x4, R206 ;  /* 0x0000000498847825 */ /* 0x000fe200078e02ce */
[----:B------:R-:W-:-:S02]  /*db50*/  SEL R118, RZ, 0x4, P6 ;  /* 0x00000004ff767807 */ /* 0x000fc40003000000 */
[----:B------:R-:W-:Y:S01]  /*db60*/  SEL R119, R126, RZ, P4 ;  /* 0x000000ff7e777207 */ /* 0x000fe20002000000 */
[----:B------:R-:W-:Y:S01]  /*db70*/  IMAD.WIDE R126, R152, 0x4, R208 ;  /* 0x00000004987e7825 */ /* 0x000fe200078e02d0 */
[----:B------:R-:W-:Y:S01]  /*db80*/  ISETP.GE.AND P6, PT, R11, UR4, PT ;  /* 0x000000040b007c0c */ /* 0x000fe2000bfc6270 */
[----:B------:R-:W-:Y:S01]  /*db90*/  STL.64 [R1+0x760], R134 ;  /* 0x0007608601007387 */ /* 0x000fe20000100a00 */
[----:B------:R-:W-:Y:S01]  /*dba0*/  SEL R118, R118, RZ, P4 ;  /* 0x000000ff76767207 */ /* 0x000fe20002000000 */
[----:B------:R-:W-:Y:S01]  /*dbb0*/  IMAD.WIDE R128, R152, 0x4, R234 ;  /* 0x0000000498807825 */ /* 0x000fe200078e02ea */
[----:B------:R-:W-:Y:S01]  /*dbc0*/  SEL R130, RZ, 0x4, P6 ;  /* 0x00000004ff827807 */ /* 0x000fe20003000000 */
[----:B------:R-:W-:Y:S01]  /*dbd0*/  LDGSTS.E [R239+0x7c000], desc[UR16][R132.64], P2 ;  /* 0x7c00000084ef7fae */ /* 0x000fe20009121850 */
[C---:B------:R-:W-:Y:S02]  /*dbe0*/  LOP3.LUT R11, R3.reuse, 0x3e, RZ, 0xfc, !PT ;  /* 0x0000003e030b7812 */ /* 0x040fe400078efcff */
[----:B------:R-:W-:Y:S01]  /*dbf0*/  LOP3.LUT R218, R3, 0x5c, RZ, 0xfc, !PT ;  /* 0x0000005c03da7812 */ /* 0x000fe200078efcff */
[----:B------:R-:W-:Y:S01]  /*dc00*/  STL.64 [R1+0x768], R124 ;  /* 0x0007687c01007387 */ /* 0x000fe20000100a00 */
[----:B------:R-:W-:-:S03]  /*dc10*/  ISETP.NE.U32.AND P2, PT, R119, RZ, PT ;  /* 0x000000ff7700720c */ /* 0x000fc60003f45070 */
[----:B------:R-:W-:Y:S01]  /*dc20*/  LDGSTS.E [R239+0x7c008], desc[UR16][R126.64], P5 ;  /* 0x7c0080007eef7fae */ /* 0x000fe2000a921850 */
[----:B------:R-:W-:Y:S01]  /*dc30*/  ISETP.NE.U32.AND P5, PT, R118, RZ, PT ;  /* 0x000000ff7600720c */ /* 0x000fe20003fa5070 */
[----:B------:R-:W-:Y:S02]  /*dc40*/  IMAD.WIDE R118, R152, 0x4, R236 ;  /* 0x0000000498767825 */ /* 0x000fe400078e02ec */
[----:B------:R-:W-:Y:S01]  /*dc50*/  STL.64 [R1+0x770], R230 ;  /* 0x000770e601007387 */ /* 0x000fe20000100a00 */
[----:B------:R-:W-:-:S03]  /*dc60*/  ISETP.GE.AND P6, PT, R11, UR4, PT ;  /* 0x000000040b007c0c */ /* 0x000fc6000bfc6270 */
[----:B------:R-:W-:Y:S01]  /*dc70*/  STL.64 [R1+0x780], R240 ;  /* 0x000780f001007387 */ /* 0x000fe20000100a00 */
[----:B------:R-:W-:-:S03]  /*dc80*/  SEL R130, R130, RZ, P4 ;  /* 0x000000ff82827207 */ /* 0x000fc60002000000 */
[----:B------:R-:W-:Y:S01]  /*dc90*/  STL.64 [R1+0x778], R112 ;  /* 0x0007787001007387 */ /* 0x000fe20000100a00 */
[----:B------:R-:W-:-:S03]  /*dca0*/  LOP3.LUT R11, R3, 0x7c, RZ, 0xfc, !PT ;  /* 0x0000007c030b7812 */ /* 0x000fc600078efcff */
[----:B------:R-:W-:Y:S01]  /*dcb0*/  LDGSTS.E [R239+0x7e000], desc[UR16][R128.64], P3 ;  /* 0x7e00000080ef7fae */ /* 0x000fe20009921850 */
[----:B------:R-:W-:-:S03]  /*dcc0*/  ISETP.GE.AND P3, PT, R218, UR4, PT ;  /* 0x00000004da007c0c */ /* 0x000fc6000bf66270 */
[----:B------:R-:W-:Y:S01]  /*dcd0*/  STL.64 [R1+0x300], R6 ;  /* 0x0003000601007387 */ /* 0x000fe20000100a00 */
[----:B------:R-:W-:-:S03]  /*dce0*/  LOP3.LUT R10, R3, 0x5e, RZ, 0xfc, !PT ;  /* 0x0000005e030a7812 */ /* 0x000fc600078efcff */
[----:B------:R1:W-:Y:S01]  /*dcf0*/  STL.64 [R1+0x2f8], R4 ;  /* 0x0002f80401007387 */ /* 0x0003e20000100a00 */
[----:B------:R-:W-:-:S03]  /*dd00*/  SEL R144, RZ, 0x4, P3 ;  /* 0x00000004ff907807 */ /* 0x000fc60001800000 */
[----:B------:R-:W-:Y:S01]  /*dd10*/  STL.64 [R1+0x788], R138 ;  /* 0x0007888a01007387 */ /* 0x000fe20000100a00 */
[----:B------:R-:W-:-:S03]  /*dd20*/  ISETP.GE.AND P3, PT, R11, UR4, PT ;  /* 0x000000040b007c0c */ /* 0x000fc6000bf66270 */
[----:B------:R-:W-:Y:S01]  /*dd30*/  STL.64 [R1+0x790], R136 ;  /* 0x0007908801007387 */ /* 0x000fe20000100a00 */
[----:B------:R-:W-:-:S03]  /*dd40*/  LOP3.LUT R11, R3, 0x7e, RZ, 0xfc, !PT ;  /* 0x0000007e030b7812 */ /* 0x000fc600078efcff */
[----:B------:R-:W-:Y:S01]  /*dd50*/  LDGSTS.E [R239+0x7e008], desc[UR16][R118.64], P0 ;  /* 0x7e00800076ef7fae */ /* 0x000fe20008121850 */
[----:B------:R-:W-:Y:S02]  /*dd60*/  ISETP.NE.U32.AND P0, PT, R130, RZ, PT ;  /* 0x000000ff8200720c */ /* 0x000fe40003f05070 */
[----:B------:R-:W-:Y:S01]  /*dd70*/  SEL R130, RZ, 0x4, P6 ;  /* 0x00000004ff827807 */ /* 0x000fe20003000000 */
[----:B------:R-:W-:Y:S01]  /*dd80*/  STL.64 [R1+0x798], R132 ;  /* 0x0007988401007387 */ /* 0x000fe20000100a00 */
[----:B------:R-:W-:-:S03]  /*dd90*/  ISETP.GE.AND P6, PT, R10, UR4, PT ;  /* 0x000000040a007c0c */ /* 0x000fc6000bfc6270 */
[----:B------:R-:W-:Y:S04]  /*dda0*/  STL.64 [R1+0x7a0], R126 ;  /* 0x0007a07e01007387 */ /* 0x000fe80000100a00 */
[----:B------:R-:W-:Y:S01]  /*ddb0*/  STL.64 [R1+0x7a8], R128 ;  /* 0x0007a88001007387 */ /* 0x000fe20000100a00 */
[----:B------:R-:W-:-:S03]  /*ddc0*/  SEL R131, RZ, 0x4, P6 ;  /* 0x00000004ff837807 */ /* 0x000fc60003000000 */
[----:B------:R-:W-:Y:S01]  /*ddd0*/  STL [R1+0x7b0], R218 ;  /* 0x0007b0da01007387 */ /* 0x000fe20000100800 */
[----:B------:R-:W-:Y:S01]  /*dde0*/  ISETP.GE.AND P6, PT, R11, UR4, PT ;  /* 0x000000040b007c0c */ /* 0x000fe2000bfc6270 */
[----:B-1----:R-:W-:Y:S01]  /*ddf0*/  IMAD.WIDE R4, R152, 0x4, R140 ;  /* 0x0000000498047825 */ /* 0x002fe200078e028c */
[----:B------:R-:W-:Y:S01]  /*de00*/  SEL R130, R130, RZ, P4 ;  /* 0x000000ff82827207 */ /* 0x000fe20002000000 */
[----:B------:R-:W-:Y:S02]  /*de10*/  STL.64 [R1+0x7b8], R118 ;  /* 0x0007b87601007387 */ /* 0x000fe40000100a00 */
[----:B------:R-:W-:Y:S01]  /*de20*/  IMAD.WIDE R112, R152, 0x4, R178 ;  /* 0x0000000498707825 */ /* 0x000fe200078e02b2 */
[----:B------:R-:W-:Y:S01]  /*de30*/  SEL R146, RZ, 0x4, P3 ;  /* 0x00000004ff927807 */ /* 0x000fe20001800000 */
[----:B------:R-:W2:Y:S01]  /*de40*/  LDL.LU.64 R6, [R1+0x128] ;  /* 0x0001280001067983 */ /* 0x000ea20000300a00 */
[----:B------:R-:W-:Y:S01]  /*de50*/  SEL R131, R131, RZ, P4 ;  /* 0x000000ff83837207 */ /* 0x000fe20002000000 */
[----:B------:R-:W-:-:S02]  /*de60*/  ULDC UR4, c[0x0][0x230] ;  /* 0x00008c0000047ab9 */ /* 0x000fc40000000800 */
[----:B------:R-:W3:Y:S04]  /*de70*/  LDL.LU.64 R8, [R1+0x120] ;  /* 0x0001200001087983 */ /* 0x000ee80000300a00 */
[----:B------:R-:W4:Y:S01]  /*de80*/  LDL.LU.64 R10, [R1+0x118] ;  /* 0x00011800010a7983 */ /* 0x000f220000300a00 */
[----:B------:R-:W-:-:S03]  /*de90*/  IMAD.WIDE R140, R152, 0x4, R142 ;  /* 0x00000004988c7825 */ /* 0x000fc600078e028e */
[----:B------:R1:W-:Y:S04]  /*dea0*/  STL.64 [R1+0x2f0], R4 ;  /* 0x0002f00401007387 */ /* 0x0003e80000100a00 */
[----:B------:R-:W2:Y:S01]  /*deb0*/  LDL.LU.64 R212, [R1+0x110] ;  /* 0x0001100001d47983 */ /* 0x000ea20000300a00 */
[----:B------:R-:W-:-:S03]  /*dec0*/  ISETP.NE.U32.AND P3, PT, R130, RZ, PT ;  /* 0x000000ff8200720c */ /* 0x000fc60003f65070 */
[----:B------:R-:W-:Y:S04]  /*ded0*/  STL.64 [R1+0x7c0], R140 ;  /* 0x0007c08c01007387 */ /* 0x000fe80000100a00 */
[----:B------:R1:W-:Y:S04]  /*dee0*/  LDGSTS.E [R238+0x78000], desc[UR16][R4.64], P2 ;  /* 0x7800000004ee7fae */ /* 0x0003e80009121850 */
[----:B------:R-:W-:Y:S04]  /*def0*/  STL.64 [R1+0x378], R112 ;  /* 0x0003787001007387 */ /* 0x000fe80000100a00 */
[----:B------:R-:W2:Y:S01]  /*df00*/  LDL.LU.64 R182, [R1+0x108] ;  /* 0x0001080001b67983 */ /* 0x000ea20000300a00 */
[----:B-1----:R-:W-:Y:S01]  /*df10*/  IMAD.WIDE R4, R152, 0x4, R180 ;  /* 0x0000000498047825 */ /* 0x002fe200078e02b4 */
[----:B------:R-:W-:-:S02]  /*df20*/  SEL R130, R144, RZ, P4 ;  /* 0x000000ff90827207 */ /* 0x000fc40002000000 */
[----:B------:R-:W-:Y:S01]  /*df30*/  LDGSTS.E [R238+0x78008], desc[UR16][R140.64], P5 ;  /* 0x780080008cee7fae */ /* 0x000fe2000a921850 */
[----:B------:R-:W-:-:S03]  /*df40*/  SEL R145, RZ, 0x4, P6 ;  /* 0x00000004ff917807 */ /* 0x000fc60003000000 */
[----:B------:R1:W-:Y:S01]  /*df50*/  STL.64 [R1+0x380], R4 ;  /* 0x0003800401007387 */ /* 0x0003e20000100a00 */
[----:B------:R-:W-:-:S03]  /*df60*/  ISETP.NE.U32.AND P2, PT, R130, RZ, PT ;  /* 0x000000ff8200720c */ /* 0x000fc60003f45070 */
[----:B------:R-:W2:Y:S01]  /*df70*/  LDL.LU.64 R184, [R1+0xd8] ;  /* 0x0000d80001b87983 */ /* 0x000ea20000300a00 */
[----:B------:R-:W-:Y:S02]  /*df80*/  ISETP.NE.U32.AND P6, PT, R131, RZ, PT ;  /* 0x000000ff8300720c */ /* 0x000fe40003fc5070 */
[----:B------:R-:W-:Y:S01]  /*df90*/  SEL R130, R146, RZ, P4 ;  /* 0x000000ff92827207 */ /* 0x000fe20002000000 */
[----:B------:R4:W-:Y:S01]  /*dfa0*/  LDGSTS.E [R238+0x7a000], desc[UR16][R112.64], P0 ;  /* 0x7a00000070ee7fae */ /* 0x0009e20008121850 */
[----:B------:R-:W-:-:S03]  /*dfb0*/  SEL R131, R145, RZ, P4 ;  /* 0x000000ff91837207 */ /* 0x000fc60002000000 */
[----:B------:R2:W-:Y:S01]  /*dfc0*/  STL.64 [R1+0x7c8], R2 ;  /* 0x0007c80201007387 */ /* 0x0005e20000100a00 */
[----:B------:R-:W-:-:S03]  /*dfd0*/  ISETP.NE.U32.AND P5, PT, R130, RZ, PT ;  /* 0x000000ff8200720c */ /* 0x000fc60003fa5070 */
[----:B------:R-:W2:Y:S01]  /*dfe0*/  LDL.LU.64 R156, [R1+0xa8] ;  /* 0x0000a800019c7983 */ /* 0x000ea20000300a00 */
[----:B------:R-:W-:-:S03]  /*dff0*/  ISETP.NE.U32.AND P4, PT, R131, RZ, PT ;  /* 0x000000ff8300720c */ /* 0x000fc60003f85070 */
[----:B------:R-:W-:Y:S04]  /*e000*/  LDGSTS.E [R238+0x7a008], desc[UR16][R4.64], P3 ;  /* 0x7a00800004ee7fae */ /* 0x000fe80009921850 */
[----:B-1----:R-:W2:Y:S01]  /*e010*/  LDL.LU.64 R4, [R1+0x78] ;  /* 0x0000780001047983 */ /* 0x002ea20000300a00 */
[----:B---3--:R-:W-:-:S04]  /*e020*/  IMAD.WIDE R114, R152, 0x4, R8 ;  /* 0x0000000498727825 */ /* 0x008fc800078e0208 */
[C---:B----4-:R-:W-:Y:S01]  /*e030*/  IMAD.WIDE R112, R152.reuse, 0x4, R10 ;  /* 0x0000000498707825 */ /* 0x050fe200078e020a */
[----:B------:R-:W-:Y:S03]  /*e040*/  STL.64 [R1+0x120], R114 ;  /* 0x0001207201007387 */ /* 0x000fe60000100a00 */
[----:B--2---:R-:W-:Y:S02]  /*e050*/  IMAD.WIDE R130, R152, 0x4, R6 ;  /* 0x0000000498827825 */ /* 0x004fe400078e0206 */
[----:B------:R-:W2:Y:S04]  /*e060*/  LDL.LU.64 R6, [R1+0x50] ;  /* 0x0000500001067983 */ /* 0x000ea80000300a00 */
[----:B------:R-:W-:Y:S04]  /*e070*/  STL.64 [R1+0x118], R112 ;  /* 0x0001187001007387 */ /* 0x000fe80000100a00 */
[----:B------:R-:W3:Y:S04]  /*e080*/  LDL.LU.64 R8, [R1+0x28] ;  /* 0x0000280001087983 */ /* 0x000ee80000300a00 */
[----:B------:R-:W4:Y:S01]  /*e090*/  LDL.LU.64 R10, [R1] ;  /* 0x00000000010a7983 */ /* 0x000f220000300a00 */
[----:B------:R-:W1:Y:S01]  /*e0a0*/  S2R R211, SR_TID.X ;  /* 0x0000000000d37919 */ /* 0x000e620000002100 */
[----:B------:R-:W-:-:S02]  /*e0b0*/  UIADD3 UR4, UR4, -0x100, URZ ;  /* 0xffffff0004047890 */ /* 0x000fc4000fffe03f */
[----:B------:R-:W-:Y:S04]  /*e0c0*/  LDGSTS.E [R238+0x7c000], desc[UR16][R130.64], P2 ;  /* 0x7c00000082ee7fae */ /* 0x000fe80009121850 */
[----:B------:R-:W-:Y:S01]  /*e0d0*/  LDGSTS.E [R238+0x7c008], desc[UR16][R114.64], P6 ;  /* 0x7c00800072ee7fae */ /* 0x000fe2000b121850 */
[----:B------:R-:W-:-:S03]  /*e0e0*/  ISETP.GE.AND P3, PT, R3, UR4, PT ;  /* 0x0000000403007c0c */ /* 0x000fc6000bf66270 */
[----:B------:R-:W-:Y:S01]  /*e0f0*/  LDGSTS.E [R238+0x7e000], desc[UR16][R112.64], P5 ;  /* 0x7e00000070ee7fae */ /* 0x000fe2000a921850 */
[----:B-1----:R-:W-:-:S04]  /*e100*/  SHF.R.U32.HI R210, RZ, 0x6, R211 ;  /* 0x00000006ffd27819 */ /* 0x002fc800000116d3 */
[----:B------:R-:W-:Y:S02]  /*e110*/  SGXT.U32 R210, R210, 0x1 ;  /* 0x00000001d2d2781a */ /* 0x000fe40000000000 */
[----:B------:R-:W-:Y:S02]  /*e120*/  SHF.R.U32.HI R211, RZ, 0x6, R211 ;  /* 0x00000006ffd37819 */ /* 0x000fe400000116d3 */
[----:B------:R-:W-:Y:S02]  /*e130*/  LOP3.LUT R210, R210, 0x4, RZ, 0xfc, !PT ;  /* 0x00000004d2d27812 */ /* 0x000fe400078efcff */
[----:B------:R-:W-:Y:S02]  /*e140*/  SGXT.U32 R211, R211, 0x1 ;  /* 0x00000001d3d3781a */ /* 0x000fe40000000000 */
[----:B------:R-:W-:Y:S02]  /*e150*/  ISETP.GE.AND P6, PT, R210, UR4, PT ;  /* 0x00000004d2007c0c */ /* 0x000fe4000bfc6270 */
[----:B------:R-:W-:-:S02]  /*e160*/  LOP3.LUT R211, R211, 0x6, RZ, 0xfc, !PT ;  /* 0x00000006d3d37812 */ /* 0x000fc400078efcff */
[----:B------:R-:W-:Y:S02]  /*e170*/  LOP3.LUT R155, R3, 0x2, RZ, 0xfc, !PT ;  /* 0x00000002039b7812 */ /* 0x000fe400078efcff */
[----:B------:R-:W-:Y:S01]  /*e180*/  ISETP.GE.AND P5, PT, R211, UR4, PT ;  /* 0x00000004d3007c0c */ /* 0x000fe2000bfa6270 */
[----:B------:R-:W-:Y:S01]  /*e190*/  IMAD.WIDE R2, R152, 0x4, R212 ;  /* 0x0000000498027825 */ /* 0x000fe200078e02d4 */
[----:B------:R-:W-:Y:S01]  /*e1a0*/  LOP3.LUT R245, R245, 0xffffffdf, RZ, 0xc0, !PT ;  /* 0xffffffdff5f57812 */ /* 0x000fe200078ec0ff */
[----:B------:R-:W-:Y:S02]  /*e1b0*/  STL.64 [R1+0x7d0], R130 ;  /* 0x0007d08201007387 */ /* 0x000fe40000100a00 */
[----:B------:R-:W-:Y:S02]  /*e1c0*/  IMAD.SHL.U32 R154, R153, 0x80, RZ ;  /* 0x00000080999a7824 */ /* 0x000fe400078e00ff */
[----:B------:R-:W-:Y:S01]  /*e1d0*/  @P6 LOP3.LUT R245, R245, 0x20, RZ, 0xfc, !PT ;  /* 0x00000020f5f56812 */ /* 0x000fe200078efcff */
[----:B------:R1:W-:Y:S01]  /*e1e0*/  LDGSTS.E [R238+0x7e008], desc[UR16][R2.64], P4 ;  /* 0x7e00800002ee7fae */ /* 0x0003e2000a121850 */
[----:B------:R-:W-:-:S02]  /*e1f0*/  ISETP.GE.AND P4, PT, R147, UR4, PT ;  /* 0x0000000493007c0c */ /* 0x000fc4000bf86270 */
[----:B------:R-:W-:Y:S01]  /*e200*/  LOP3.LUT R245, R245, 0xffffffbf, RZ, 0xc0, !PT ;  /* 0xffffffbff5f57812 */ /* 0x000fe200078ec0ff */
[----:B------:R-:W-:Y:S04]  /*e210*/  STL [R1+0x7d8], R152 ;  /* 0x0007d89801007387 */ /* 0x000fe80000100800 */
[----:B------:R1:W-:Y:S01]  /*e220*/  STL.64 [R1+0x110], R2 ;  /* 0x0001100201007387 */ /* 0x0003e20000100a00 */
[----:B------:R-:W-:-:S03]  /*e230*/  @P5 LOP3.LUT R245, R245, 0x40, RZ, 0xfc, !PT ;  /* 0x00000040f5f55812 */ /* 0x000fc600078efcff */
[----:B------:R-:W-:Y:S04]  /*e240*/  STL.64 [R1+0x7e8], R238 ;  /* 0x0007e8ee01007387 */ /* 0x000fe80000100a00 */
[----:B------:R-:W4:Y:S01]  /*e250*/  LDL.LU.64 R148, [R1+0x100] ;  /* 0x0001000001947983 */ /* 0x000f220000300a00 */
[----:B-1----:R-:W-:-:S03]  /*e260*/  IMAD.WIDE R2, R154, 0x4, R182 ;  /* 0x000000049a027825 */ /* 0x002fc600078e02b6 */
[----:B------:R-:W4:Y:S01]  /*e270*/  LDL.LU.64 R216, [R1+0xd0] ;  /* 0x0000d00001d87983 */ /* 0x000f220000300a00 */
[----:B------:R-:W-:-:S03]  /*e280*/  LOP3.LUT R245, R245, 0xffffdfff, RZ, 0xc0, !PT ;  /* 0xffffdffff5f57812 */ /* 0x000fc600078ec0ff */
[----:B------:R-:W4:Y:S04]  /*e290*/  LDL.LU.64 R214, [R1+0xa0] ;  /* 0x0000a00001d67983 */ /* 0x000f280000300a00 */
[----:B------:R1:W-:Y:S01]  /*e2a0*/  STL.64 [R1+0x108], R2 ;  /* 0x0001080201007387 */ /* 0x0003e20000100a00 */
[----:B------:R-:W-:-:S03]  /*e2b0*/  @P4 LOP3.LUT R245, R245, 0x2000, RZ, 0xfc, !PT ;  /* 0x00002000f5f54812 */ /* 0x000fc600078efcff */
[----:B------:R-:W4:Y:S04]  /*e2c0*/  LDL.LU.64 R186, [R1+0x70] ;  /* 0x0000700001ba7983 */ /* 0x000f280000300a00 */
[----:B------:R-:W4:Y:S01]  /*e2d0*/  LDL.LU.64 R212, [R1+0x48] ;  /* 0x0000480001d47983 */ /* 0x000f220000300a00 */
[----:B-1----:R-:W-:-:S03]  /*e2e0*/  IMAD.WIDE R2, R154, 0x4, R184 ;  /* 0x000000049a027825 */ /* 0x002fc600078e02b8 */
[----:B------:R-:W0:Y:S04]  /*e2f0*/  LDGDEPBAR ;  /* 0x00000000000079af */ /* 0x000e280000000000 */
[----:B------:R1:W-:Y:S01]  /*e300*/  STL.64 [R1+0x3c8], R2 ;  /* 0x0003c80201007387 */ /* 0x0003e20000100a00 */
[----:B------:R-:W-:-:S03]  /*e310*/  IMAD.WIDE R4, R154, 0x4, R4 ;  /* 0x000000049a047825 */ /* 0x000fc600078e0204 */
[----:B------:R-:W4:Y:S04]  /*e320*/  LDL.LU.64 R210, [R1+0x20] ;  /* 0x0000200001d27983 */ /* 0x000f280000300a00 */
[----:B------:R-:W-:Y:S01]  /*e330*/  STL.64 [R1+0x7f0], R244 ;  /* 0x0007f0f401007387 */ /* 0x000fe20000100a00 */
[----:B-1----:R-:W-:-:S05]  /*e340*/  IMAD.WIDE R2, R154, 0x4, R156 ;  /* 0x000000049a027825 */ /* 0x002fca00078e029c */
[----:B------:R3:W-:Y:S04]  /*e350*/  STL.64 [R1+0x3f0], R2 ;  /* 0x0003f00201007387 */ /* 0x0007e80000100a00 */
[----:B------:R4:W-:Y:S01]  /*e360*/  STL.64 [R1+0x428], R4 ;  /* 0x0004280401007387 */ /* 0x0009e20000100a00 */
[----:B--2---:R-:W-:-:S05]  /*e370*/  IMAD.WIDE R6, R154, 0x4, R6 ;  /* 0x000000049a067825 */ /* 0x004fca00078e0206 */
[----:B------:R1:W-:Y:S01]  /*e380*/  STL.64 [R1+0x458], R6 ;  /* 0x0004580601007387 */ /* 0x0003e20000100a00 */
[----:B---3--:R-:W-:-:S04]  /*e390*/  IMAD.WIDE R2, R154, 0x4, R8 ;  /* 0x000000049a027825 */ /* 0x008fc800078e0208 */
[C---:B----4-:R-:W-:Y:S01]  /*e3a0*/  IMAD.WIDE R4, R154.reuse, 0x4, R10 ;  /* 0x000000049a047825 */ /* 0x050fe200078e020a */
[----:B------:R2:W-:Y:S03]  /*e3b0*/  STL.64 [R1+0x488], R2 ;  /* 0x0004880201007387 */ /* 0x0005e60000100a00 */
[C---:B-1----:R-:W-:Y:S01]  /*e3c0*/  IMAD.WIDE R6, R154.reuse, 0x4, R16 ;  /* 0x000000049a067825 */ /* 0x042fe200078e0210 */
[----:B------:R1:W-:Y:S04]  /*e3d0*/  STL.64 [R1+0x4b0], R4 ;  /* 0x0004b00401007387 */ /* 0x0003e80000100a00 */
[----:B------:R3:W-:Y:S01]  /*e3e0*/  STL.64 [R1+0x4d8], R6 ;  /* 0x0004d80601007387 */ /* 0x0007e20000100a00 */
[----:B--2---:R-:W-:-:S03]  /*e3f0*/  IMAD.WIDE R2, R154, 0x4, R26 ;  /* 0x000000049a027825 */ /* 0x004fc600078e021a */
[----:B------:R-:W2:Y:S01]  /*e400*/  LDL.LU.64 R182, [R1+0xf8] ;  /* 0x0000f80001b67983 */ /* 0x000ea20000300a00 */
[----:B-1----:R-:W-:-:S03]  /*e410*/  IMAD.WIDE R4, R154, 0x4, R36 ;  /* 0x000000049a047825 */ /* 0x002fc600078e0224 */
[----:B------:R1:W-:Y:S04]  /*e420*/  STL.64 [R1+0x4f8], R2 ;  /* 0x0004f80201007387 */ /* 0x0003e80000100a00 */
[----:B------:R4:W-:Y:S01]  /*e430*/  STL.64 [R1+0x518], R4 ;  /* 0x0005180401007387 */ /* 0x0009e20000100a00 */
[----:B---3--:R-:W-:-:S03]  /*e440*/  IMAD.WIDE R6, R154, 0x4, R76 ;  /* 0x000000049a067825 */ /* 0x008fc600078e024c */
[----:B------:R-:W3:Y:S01]  /*e450*/  LDL.LU.64 R184, [R1+0xc8] ;  /* 0x0000c80001b87983 */ /* 0x000ee20000300a00 */
[----:B-1----:R-:W-:-:S04]  /*e460*/  IMAD.WIDE R2, R154, 0x4, R46 ;  /* 0x000000049a027825 */ /* 0x002fc800078e022e */
[C---:B----4-:R-:W-:Y:S01]  /*e470*/  IMAD.WIDE R4, R154.reuse, 0x4, R56 ;  /* 0x000000049a047825 */ /* 0x050fe200078e0238 */
[----:B------:R1:W-:Y:S04]  /*e480*/  STL.64 [R1+0x530], R2 ;  /* 0x0005300201007387 */ /* 0x0003e80000100a00 */
[----:B------:R-:W4:Y:S04]  /*e490*/  LDL.LU.64 R156, [R1+0x98] ;  /* 0x00009800019c7983 */ /* 0x000f280000300a00 */
[----:B------:R1:W-:Y:S02]  /*e4a0*/  STL.64 [R1+0x548], R4 ;  /* 0x0005480401007387 */ /* 0x0003e40000100a00 */
[----:B-1----:R-:W-:-:S02]  /*e4b0*/  IMAD.WIDE R2, R154, 0x4, R66 ;  /* 0x000000049a027825 */ /* 0x002fc400078e0242 */
[----:B------:R-:W4:Y:S04]  /*e4c0*/  LDL.LU.64 R4, [R1+0x68] ;  /* 0x0000680001047983 */ /* 0x000f280000300a00 */
[----:B------:R-:W-:Y:S04]  /*e4d0*/  STL.64 [R1+0x558], R2 ;  /* 0x0005580201007387 */ /* 0x000fe80000100a00 */
[----:B------:R1:W-:Y:S04]  /*e4e0*/  STL.64 [R1+0x568], R6 ;  /* 0x0005680601007387 */ /* 0x0003e80000100a00 */
[----:B-1----:R-:W4:Y:S04]  /*e4f0*/  LDL.LU.64 R6, [R1+0x40] ;  /* 0x0000400001067983 */ /* 0x002f280000300a00 */
[----:B------:R-:W4:Y:S01]  /*e500*/  LDL.LU.64 R8, [R1+0x18] ;  /* 0x0000180001087983 */ /* 0x000f220000300a00 */
[----:B------:R-:W-:-:S04]  /*e510*/  IMAD.WIDE R2, R154, 0x4, R88 ;  /* 0x000000049a027825 */ /* 0x000fc800078e0258 */
[C---:B------:R-:W-:Y:S01]  /*e520*/  IMAD.WIDE R148, R154.reuse, 0x4, R148 ;  /* 0x000000049a947825 */ /* 0x040fe200078e0294 */
[----:B------:R1:W-:Y:S03]  /*e530*/  STL.64 [R1+0x570], R2 ;  /* 0x0005700201007387 */ /* 0x0003e60000100a00 */
[C---:B------:R-:W-:Y:S01]  /*e540*/  IMAD.WIDE R10, R154.reuse, 0x4, R100 ;  /* 0x000000049a0a7825 */ /* 0x040fe200078e0264 */
[----:B------:R-:W-:Y:S03]  /*e550*/  STL.64 [R1+0x888], R148 ;  /* 0x0008889401007387 */ /* 0x000fe60000100a00 */
[C---:B------:R-:W-:Y:S01]  /*e560*/  IMAD.WIDE R16, R154.reuse, 0x4, R216 ;  /* 0x000000049a107825 */ /* 0x040fe200078e02d8 */
[----:B------:R-:W-:Y:S03]  /*e570*/  STL.64 [R1+0x578], R10 ;  /* 0x0005780a01007387 */ /* 0x000fe60000100a00 */
[C---:B-1----:R-:W-:Y:S01]  /*e580*/  IMAD.WIDE R2, R154.reuse, 0x4, R214 ;  /* 0x000000049a027825 */ /* 0x042fe200078e02d6 */
[----:B------:R1:W-:Y:S04]  /*e590*/  STL.64 [R1+0xa8], R16 ;  /* 0x0000a81001007387 */ /* 0x0003e80000100a00 */
[----:B------:R1:W-:Y:S04]  /*e5a0*/  STL.64 [R1+0x890], R10 ;  /* 0x0008900a01007387 */ /* 0x0003e80000100a00 */
[----:B------:R1:W-:Y:S02]  /*e5b0*/  STL.64 [R1+0xa0], R2 ;  /* 0x0000a00201007387 */ /* 0x0003e40000100a00 */
[----:B-1----:R-:W-:-:S04]  /*e5c0*/  IMAD.WIDE R16, R154, 0x4, R212 ;  /* 0x000000049a107825 */ /* 0x002fc800078e02d4 */
[----:B------:R-:W-:-:S04]  /*e5d0*/  IMAD.WIDE R10, R154, 0x4, R210 ;  /* 0x000000049a0a7825 */ /* 0x000fc800078e02d2 */
[----:B------:R-:W-:-:S05]  /*e5e0*/  IMAD.WIDE R2, R154, 0x4, R186 ;  /* 0x000000049a027825 */ /* 0x000fca00078e02ba */
[----:B------:R1:W-:Y:S04]  /*e5f0*/  STL.64 [R1+0xd0], R2 ;  /* 0x0000d00201007387 */ /* 0x0003e80000100a00 */
[----:B------:R1:W-:Y:S04]  /*e600*/  STL.64 [R1+0x100], R16 ;  /* 0x0001001001007387 */ /* 0x0003e80000100a00 */
[----:B------:R1:W-:Y:S02]  /*e610*/  STL.64 [R1+0x420], R10 ;  /* 0x0004200a01007387 */ /* 0x0003e40000100a00 */
[----:B-1----:R-:W-:-:S04]  /*e620*/  IMAD.WIDE R2, R154, 0x4, R250 ;  /* 0x000000049a027825 */ /* 0x002fc800078e02fa */
[C---:B------:R-:W-:Y:S01]  /*e630*/  IMAD.WIDE R16, R154.reuse, 0x4, R18 ;  /* 0x000000049a107825 */ /* 0x040fe200078e0212 */
[----:B------:R1:W-:Y:S03]  /*e640*/  STL.64 [R1+0x450], R2 ;  /* 0x0004500201007387 */ /* 0x0003e60000100a00 */
[C---:B------:R-:W-:Y:S01]  /*e650*/  IMAD.WIDE R10, R154.reuse, 0x4, R28 ;  /* 0x000000049a0a7825 */ /* 0x040fe200078e021c */
        /* <DEDUP_REMOVED lines=12> */
[----:B------:R-:W-:Y:S04]  /*e720*/  STL.64 [R1+0x540], R16 ;  /* 0x0005401001007387 */ /* 0x000fe80000100a00 */
[----:B------:R-:W-:Y:S01]  /*e730*/  STL.64 [R1+0x550], R10 ;  /* 0x0005500a01007387 */ /* 0x000fe20000100a00 */
[----:B-1----:R-:W-:-:S04]  /*e740*/  IMAD.WIDE R2, R154, 0x4, R102 ;  /* 0x000000049a027825 */ /* 0x002fc800078e0266 */
[----:B--2---:R-:W-:-:S05]  /*e750*/  IMAD.WIDE R142, R154, 0x4, R182 ;  /* 0x000000049a8e7825 */ /* 0x004fca00078e02b6 */
[----:B------:R-:W-:Y:S04]  /*e760*/  STL.64 [R1+0x810], R142 ;  /* 0x0008108e01007387 */ /* 0x000fe80000100a00 */
[----:B------:R1:W-:Y:S01]  /*e770*/  STL.64 [R1+0x560], R2 ;  /* 0x0005600201007387 */ /* 0x0003e20000100a00 */
[----:B---3--:R-:W-:-:S05]  /*e780*/  IMAD.WIDE R144, R154, 0x4, R184 ;  /* 0x000000049a907825 */ /* 0x008fca00078e02b8 */
[----:B------:R-:W-:Y:S04]  /*e790*/  STL.64 [R1+0x818], R144 ;  /* 0x0008189001007387 */ /* 0x000fe80000100a00 */
[----:B------:R-:W2:Y:S01]  /*e7a0*/  LDL.LU.64 R210, [R1+0xf0] ;  /* 0x0000f00001d27983 */ /* 0x000ea20000300a00 */
[----:B----4-:R-:W-:-:S05]  /*e7b0*/  IMAD.WIDE R146, R154, 0x4, R156 ;  /* 0x000000049a927825 */ /* 0x010fca00078e029c */
[----:B------:R-:W-:Y:S04]  /*e7c0*/  STL.64 [R1+0x820], R146 ;  /* 0x0008209201007387 */ /* 0x000fe80000100a00 */
[----:B------:R-:W3:Y:S01]  /*e7d0*/  LDL.LU.64 R182, [R1+0xc0] ;  /* 0x0000c00001b67983 */ /* 0x000ee20000300a00 */
[----:B------:R-:W-:-:S04]  /*e7e0*/  IMAD.WIDE R250, R154, 0x4, R4 ;  /* 0x000000049afa7825 */ /* 0x000fc800078e0204 */
[C---:B------:R-:W-:Y:S01]  /*e7f0*/  IMAD.WIDE R4, R154.reuse, 0x4, R246 ;  /* 0x000000049a047825 */ /* 0x040fe200078e02f6 */
[----:B------:R-:W-:Y:S03]  /*e800*/  STL.64 [R1+0x828], R250 ;  /* 0x000828fa01007387 */ /* 0x000fe60000100a00 */
[----:B------:R-:W-:-:S04]  /*e810*/  IMAD.WIDE R6, R154, 0x4, R6 ;  /* 0x000000049a067825 */ /* 0x000fc800078e0206 */
[C---:B-1----:R-:W-:Y:S01]  /*e820*/  IMAD.WIDE R2, R154.reuse, 0x4, R8 ;  /* 0x000000049a027825 */ /* 0x042fe200078e0208 */
[----:B------:R-:W-:Y:S04]  /*e830*/  STL.64 [R1+0x48], R6 ;  /* 0x0000480601007387 */ /* 0x000fe80000100a00 */
[----:B------:R-:W4:Y:S04]  /*e840*/  LDL.LU.64 R184, [R1+0x90] ;  /* 0x0000900001b87983 */ /* 0x000f280000300a00 */
[----:B------:R-:W-:Y:S04]  /*e850*/  STL.64 [R1+0x68], R2 ;  /* 0x0000680201007387 */ /* 0x000fe80000100a00 */
[----:B------:R1:W-:Y:S04]  /*e860*/  STL.64 [R1+0xf8], R4 ;  /* 0x0000f80401007387 */ /* 0x0003e80000100a00 */
[----:B------:R-:W4:Y:S04]  /*e870*/  LDL.LU.64 R156, [R1+0x60] ;  /* 0x00006000019c7983 */ /* 0x000f280000300a00 */
[----:B-1----:R-:W4:Y:S01]  /*e880*/  LDL.LU.64 R4, [R1+0x38] ;  /* 0x0000380001047983 */ /* 0x002f220000300a00 */
[----:B------:R-:W-:-:S05]  /*e890*/  IMAD.WIDE R2, R154, 0x4, R20 ;  /* 0x000000049a027825 */ /* 0x000fca00078e0214 */
[----:B------:R1:W-:Y:S04]  /*e8a0*/  STL.64 [R1+0x418], R2 ;  /* 0x0004180201007387 */ /* 0x0003e80000100a00 */
[----:B------:R-:W4:Y:S01]  /*e8b0*/  LDL.LU.64 R6, [R1+0x10] ;  /* 0x0000100001067983 */ /* 0x000f220000300a00 */
[----:B------:R-:W-:-:S04]  /*e8c0*/  IMAD.WIDE R244, R154, 0x4, R30 ;  /* 0x000000049af47825 */ /* 0x000fc800078e021e */
[C---:B------:R-:W-:Y:S01]  /*e8d0*/  IMAD.WIDE R238, R154.reuse, 0x4, R40 ;  /* 0x000000049aee7825 */ /* 0x040fe200078e0228 */
[----:B------:R-:W-:Y:S03]  /*e8e0*/  STL.64 [R1+0x448], R244 ;  /* 0x000448f401007387 */ /* 0x000fe60000100a00 */
[C---:B------:R-:W-:Y:S01]  /*e8f0*/  IMAD.WIDE R8, R154.reuse, 0x4, R50 ;  /* 0x000000049a087825 */ /* 0x040fe200078e0232 */
[----:B------:R-:W-:Y:S03]  /*e900*/  STL.64 [R1+0x7f8], R244 ;  /* 0x0007f8f401007387 */ /* 0x000fe60000100a00 */
[C---:B------:R-:W-:Y:S01]  /*e910*/  IMAD.WIDE R152, R154.reuse, 0x4, R60 ;  /* 0x000000049a987825 */ /* 0x040fe200078e023c */
[----:B------:R-:W-:Y:S03]  /*e920*/  STL.64 [R1+0x478], R238 ;  /* 0x000478ee01007387 */ /* 0x000fe60000100a00 */
[C---:B------:R-:W-:Y:S01]  /*e930*/  IMAD.WIDE R130, R154.reuse, 0x4, R70 ;  /* 0x000000049a827825 */ /* 0x040fe200078e0246 */
[----:B------:R-:W-:Y:S04]  /*e940*/  STL.64 [R1+0x800], R238 ;  /* 0x000800ee01007387 */ /* 0x000fe80000100a00 */
[----:B------:R-:W-:Y:S01]  /*e950*/  STL.64 [R1+0x4a0], R8 ;  /* 0x0004a00801007387 */ /* 0x000fe20000100a00 */
[----:B-1----:R-:W-:-:S03]  /*e960*/  IMAD.WIDE R2, R154, 0x4, R80 ;  /* 0x000000049a027825 */ /* 0x002fc600078e0250 */
[----:B------:R-:W-:Y:S01]  /*e970*/  STL.64 [R1+0x808], R8 ;  /* 0x0008080801007387 */ /* 0x000fe20000100a00 */
[----:B------:R-:W-:-:S03]  /*e980*/  IMAD.WIDE R140, R154, 0x4, R92 ;  /* 0x000000049a8c7825 */ /* 0x000fc600078e025c */
[----:B------:R-:W-:Y:S04]  /*e990*/  STL.64 [R1+0x4c8], R152 ;  /* 0x0004c89801007387 */ /* 0x000fe80000100a00 */
[----:B------:R-:W-:Y:S04]  /*e9a0*/  STL.64 [R1+0x830], R152 ;  /* 0x0008309801007387 */ /* 0x000fe80000100a00 */
[----:B------:R-:W-:Y:S01]  /*e9b0*/  STL.64 [R1+0x4e8], R130 ;  /* 0x0004e88201007387 */ /* 0x000fe20000100a00 */
[----:B------:R-:W-:-:S03]  /*e9c0*/  IMAD.WIDE R118, R154, 0x4, R104 ;  /* 0x000000049a767825 */ /* 0x000fc600078e0268 */
[----:B------:R1:W-:Y:S01]  /*e9d0*/  STL.64 [R1+0x838], R130 ;  /* 0x0008388201007387 */ /* 0x0003e20000100a00 */
[----:B--2---:R-:W-:-:S05]  /*e9e0*/  IMAD.WIDE R208, R154, 0x4, R210 ;  /* 0x000000049ad07825 */ /* 0x004fca00078e02d2 */
[----:B------:R-:W-:Y:S04]  /*e9f0*/  STL.64 [R1+0x840], R208 ;  /* 0x000840d001007387 */ /* 0x000fe80000100a00 */
[----:B------:R-:W-:Y:S01]  /*ea00*/  STL.64 [R1+0x508], R2 ;  /* 0x0005080201007387 */ /* 0x000fe20000100a00 */
[----:B---3--:R-:W-:-:S03]  /*ea10*/  IMAD.WIDE R158, R154, 0x4, R182 ;  /* 0x000000049a9e7825 */ /* 0x008fc600078e02b6 */
[----:B------:R-:W-:Y:S04]  /*ea20*/  STL.64 [R1+0x848], R2 ;  /* 0x0008480201007387 */ /* 0x000fe80000100a00 */
[----:B------:R-:W-:Y:S04]  /*ea30*/  STL.64 [R1+0x850], R158 ;  /* 0x0008509e01007387 */ /* 0x000fe80000100a00 */
[----:B------:R-:W-:Y:S04]  /*ea40*/  STL.64 [R1+0x520], R140 ;  /* 0x0005208c01007387 */ /* 0x000fe80000100a00 */
[----:B------:R-:W-:Y:S01]  /*ea50*/  STL.64 [R1+0x858], R140 ;  /* 0x0008588c01007387 */ /* 0x000fe20000100a00 */
[----:B----4-:R-:W-:-:S05]  /*ea60*/  IMAD.WIDE R160, R154, 0x4, R184 ;  /* 0x000000049aa07825 */ /* 0x010fca00078e02b8 */
[----:B------:R-:W-:Y:S04]  /*ea70*/  STL.64 [R1+0x860], R160 ;  /* 0x000860a001007387 */ /* 0x000fe80000100a00 */
[----:B------:R-:W-:Y:S01]  /*ea80*/  STL.64 [R1+0x538], R118 ;  /* 0x0005387601007387 */ /* 0x000fe20000100a00 */
[----:B------:R-:W-:-:S03]  /*ea90*/  IMAD.WIDE R162, R154, 0x4, R156 ;  /* 0x000000049aa27825 */ /* 0x000fc600078e029c */
[----:B------:R-:W-:Y:S04]  /*eaa0*/  STL.64 [R1+0x868], R118 ;  /* 0x0008687601007387 */ /* 0x000fe80000100a00 */
[----:B------:R-:W-:Y:S04]  /*eab0*/  STL.64 [R1+0x870], R162 ;  /* 0x000870a201007387 */ /* 0x000fe80000100a00 */
[----:B------:R-:W2:Y:S04]  /*eac0*/  LDL.LU.64 R210, [R1+0xe8] ;  /* 0x0000e80001d27983 */ /* 0x000ea80000300a00 */
[----:B------:R-:W3:Y:S04]  /*ead0*/  LDL.LU.64 R182, [R1+0xb8] ;  /* 0x0000b80001b67983 */ /* 0x000ee80000300a00 */
[----:B------:R-:W4:Y:S01]  /*eae0*/  LDL.LU.64 R184, [R1+0x88] ;  /* 0x0000880001b87983 */ /* 0x000f220000300a00 */
[----:B------:R-:W-:-:S03]  /*eaf0*/  IMAD.WIDE R218, R154, 0x4, R4 ;  /* 0x000000049ada7825 */ /* 0x000fc600078e0204 */
[----:B------:R-:W4:Y:S04]  /*eb00*/  LDL.LU.64 R156, [R1+0x58] ;  /* 0x00005800019c7983 */ /* 0x000f280000300a00 */
[----:B------:R-:W4:Y:S01]  /*eb10*/  LDL.LU.64 R4, [R1+0x30] ;  /* 0x0000300001047983 */ /* 0x000f220000300a00 */
[----:B------:R-:W-:-:S03]  /*eb20*/  IMAD.WIDE R128, R154, 0x4, R6 ;  /* 0x000000049a807825 */ /* 0x000fc600078e0206 */
[----:B------:R-:W4:Y:S01]  /*eb30*/  LDL.LU.64 R6, [R1+0x8] ;  /* 0x0000080001067983 */ /* 0x000f220000300a00 */
[----:B------:R-:W-:-:S03]  /*eb40*/  IMAD.WIDE R126, R154, 0x4, R12 ;  /* 0x000000049a7e7825 */ /* 0x000fc600078e020c */
[----:B------:R-:W-:Y:S01]  /*eb50*/  STL.64 [R1+0x28], R218 ;  /* 0x000028da01007387 */ /* 0x000fe20000100a00 */
        /* <DEDUP_REMOVED lines=17> */
[----:B------:R1:W-:Y:S04]  /*ec70*/  STL.64 [R1+0x8b0], R136 ;  /* 0x0008b08801007387 */ /* 0x0003e80000100a00 */
[----:B------:R1:W-:Y:S04]  /*ec80*/  STL.64 [R1+0x410], R138 ;  /* 0x0004108a01007387 */ /* 0x0003e80000100a00 */
[----:B------:R1:W-:Y:S04]  /*ec90*/  STL.64 [R1+0x440], R240 ;  /* 0x000440f001007387 */ /* 0x0003e80000100a00 */
[----:B------:R1:W-:Y:S04]  /*eca0*/  STL.64 [R1+0x470], R112 ;  /* 0x0004707001007387 */ /* 0x0003e80000100a00 */
[----:B------:R1:W-:Y:S04]  /*ecb0*/  STL.64 [R1+0x498], R230 ;  /* 0x000498e601007387 */ /* 0x0003e80000100a00 */
[----:B------:R1:W-:Y:S04]  /*ecc0*/  STL.64 [R1+0x4c0], R124 ;  /* 0x0004c07c01007387 */ /* 0x0003e80000100a00 */
[----:B------:R1:W-:Y:S04]  /*ecd0*/  STL.64 [R1+0x4e0], R134 ;  /* 0x0004e08601007387 */ /* 0x0003e80000100a00 */
[----:B------:R1:W-:Y:S04]  /*ece0*/  STL.64 [R1+0x500], R114 ;  /* 0x0005007201007387 */ /* 0x0003e80000100a00 */
[----:B------:R-:W4:Y:S04]  /*ecf0*/  LDL.LU.64 R224, [R1+0xe0] ;  /* 0x0000e00001e07983 */ /* 0x000f280000300a00 */
[----:B------:R-:W4:Y:S04]  /*ed00*/  LDL.LU.64 R222, [R1+0xb0] ;  /* 0x0000b00001de7983 */ /* 0x000f280000300a00 */
[----:B------:R-:W4:Y:S04]  /*ed10*/  LDL.LU.64 R192, [R1+0x80] ;  /* 0x0000800001c07983 */ /* 0x000f280000300a00 */
[----:B------:R-:W4:Y:S04]  /*ed20*/  LDL.LU.64 R216, [R1+0x178] ;  /* 0x0001780001d87983 */ /* 0x000f280000300a00 */
[----:B------:R-:W4:Y:S04]  /*ed30*/  LDL.LU.64 R214, [R1+0x170] ;  /* 0x0001700001d67983 */ /* 0x000f280000300a00 */
[----:B------:R-:W4:Y:S04]  /*ed40*/  LDL.LU.64 R186, [R1+0x168] ;  /* 0x0001680001ba7983 */ /* 0x000f280000300a00 */
[----:B------:R-:W4:Y:S01]  /*ed50*/  LDL.LU.64 R212, [R1+0x160] ;  /* 0x0001600001d47983 */ /* 0x000f220000300a00 */
[----:B--2---:R-:W-:-:S03]  /*ed60*/  IMAD.WIDE R206, R154, 0x4, R210 ;  /* 0x000000049ace7825 */ /* 0x004fc600078e02d2 */
[----:B------:R-:W2:Y:S01]  /*ed70*/  LDL.LU.64 R210, [R1+0x158] ;  /* 0x0001580001d27983 */ /* 0x000ea20000300a00 */
[----:B---3--:R-:W-:-:S03]  /*ed80*/  IMAD.WIDE R166, R154, 0x4, R182 ;  /* 0x000000049aa67825 */ /* 0x008fc600078e02b6 */
[----:B------:R-:W3:Y:S01]  /*ed90*/  LDL.LU.64 R182, [R1+0x150] ;  /* 0x0001500001b67983 */ /* 0x000ee20000300a00 */
[----:B----4-:R-:W-:-:S03]  /*eda0*/  IMAD.WIDE R168, R154, 0x4, R184 ;  /* 0x000000049aa87825 */ /* 0x010fc600078e02b8 */
[----:B------:R-:W4:Y:S01]  /*edb0*/  LDL.LU.64 R184, [R1+0x148] ;  /* 0x0001480001b87983 */ /* 0x000f220000300a00 */
[----:B------:R-:W-:-:S03]  /*edc0*/  IMAD.WIDE R170, R154, 0x4, R156 ;  /* 0x000000049aaa7825 */ /* 0x000fc600078e029c */
[----:B------:R-:W4:Y:S01]  /*edd0*/  LDL.LU.64 R156, [R1+0x140] ;  /* 0x00014000019c7983 */ /* 0x000f220000300a00 */
[----:B------:R-:W-:-:S03]  /*ede0*/  IMAD.WIDE R116, R154, 0x4, R4 ;  /* 0x000000049a747825 */ /* 0x000fc600078e0204 */
[----:B------:R-:W4:Y:S04]  /*edf0*/  LDL.LU.64 R4, [R1+0x138] ;  /* 0x0001380001047983 */ /* 0x000f280000300a00 */
[----:B------:R-:W4:Y:S01]  /*ee00*/  LDL.LU.64 R220, [R1+0x130] ;  /* 0x0001300001dc7983 */ /* 0x000f220000300a00 */
[----:B------:R-:W-:-:S04]  /*ee10*/  IMAD.WIDE R164, R154, 0x4, R6 ;  /* 0x000000049aa47825 */ /* 0x000fc800078e0206 */
[C---:B------:R-:W-:Y:S01]  /*ee20*/  IMAD.WIDE R198, R154.reuse, 0x4, R14 ;  /* 0x000000049ac67825 */ /* 0x040fe200078e020e */
[----:B------:R1:W-:Y:S03]  /*ee30*/  STL.64 [R1+0x18], R116 ;  /* 0x0000187401007387 */ /* 0x0003e60000100a00 */
        /* <DEDUP_REMOVED lines=17> */
[----:B------:R1:W-:Y:S04]  /*ef50*/  STL.64 [R1+0x468], R194 ;  /* 0x000468c201007387 */ /* 0x0003e80000100a00 */
[----:B------:R1:W-:Y:S04]  /*ef60*/  STL.64 [R1+0x490], R188 ;  /* 0x000490bc01007387 */ /* 0x0003e80000100a00 */
[----:B------:R1:W-:Y:S04]  /*ef70*/  STL.64 [R1+0x4b8], R190 ;  /* 0x0004b8be01007387 */ /* 0x0003e80000100a00 */
[----:B------:R-:W4:Y:S04]  /*ef80*/  LDL.LU.64 R202, [R1+0x190] ;  /* 0x0001900001ca7983 */ /* 0x000f280000300a00 */
[----:B------:R-:W4:Y:S04]  /*ef90*/  LDL.LU.64 R236, [R1+0x188] ;  /* 0x0001880001ec7983 */ /* 0x000f280000300a00 */
[----:B------:R-:W4:Y:S01]  /*efa0*/  LDL.LU.64 R234, [R1+0x180] ;  /* 0x0001800001ea7983 */ /* 0x000f220000300a00 */
[----:B------:R-:W-:-:S04]  /*efb0*/  IMAD.WIDE R174, R154, 0x4, R192 ;  /* 0x000000049aae7825 */ /* 0x000fc800078e02c0 */
[----:B------:R-:W-:-:S04]  /*efc0*/  IMAD.WIDE R176, R154, 0x4, R216 ;  /* 0x000000049ab07825 */ /* 0x000fc800078e02d8 */
[----:B------:R-:W-:-:S04]  /*efd0*/  IMAD.WIDE R192, R154, 0x4, R214 ;  /* 0x000000049ac07825 */ /* 0x000fc800078e02d6 */
[C---:B------:R-:W-:Y:S01]  /*efe0*/  IMAD.WIDE R216, R154.reuse, 0x4, R186 ;  /* 0x000000049ad87825 */ /* 0x040fe200078e02ba */
[----:B------:R1:W-:Y:S03]  /*eff0*/  STL.64 [R1+0x10], R192 ;  /* 0x000010c001007387 */ /* 0x0003e60000100a00 */
[C---:B------:R-:W-:Y:S01]  /*f000*/  IMAD.WIDE R214, R154.reuse, 0x4, R212 ;  /* 0x000000049ad67825 */ /* 0x040fe200078e02d4 */
[----:B------:R1:W-:Y:S04]  /*f010*/  STL.64 [R1+0x40], R216 ;  /* 0x000040d801007387 */ /* 0x0003e80000100a00 */
[----:B------:R-:W4:Y:S04]  /*f020*/  LDL.LU.64 R232, [R1+0x198] ;  /* 0x0001980001e87983 */ /* 0x000f280000300a00 */
[----:B------:R-:W4:Y:S04]  /*f030*/  LDL.LU.64 R228, [R1+0x1a0] ;  /* 0x0001a00001e47983 */ /* 0x000f280000300a00 */
[----:B------:R-:W4:Y:S04]  /*f040*/  LDL.LU.64 R200, [R1+0x1c8] ;  /* 0x0001c80001c87983 */ /* 0x000f280000300a00 */
[----:B------:R1:W-:Y:S01]  /*f050*/  STL.64 [R1+0x50], R214 ;  /* 0x000050d601007387 */ /* 0x0003e20000100a00 */
[----:B------:R-:W-:-:S04]  /*f060*/  IMAD.WIDE R204, R154, 0x4, R224 ;  /* 0x000000049acc7825 */ /* 0x000fc800078e02e0 */
[----:B------:R-:W-:-:S04]  /*f070*/  IMAD.WIDE R172, R154, 0x4, R222 ;  /* 0x000000049aac7825 */ /* 0x000fc800078e02de */
[----:B------:R-:W-:-:S04]  /*f080*/  IMAD.WIDE R108, R154, 0x4, R86 ;  /* 0x000000049a6c7825 */ /* 0x000fc800078e0256 */
[----:B------:R-:W-:-:S04]  /*f090*/  IMAD.WIDE R106, R154, 0x4, R98 ;  /* 0x000000049a6a7825 */ /* 0x000fc800078e0262 */
[----:B--2---:R-:W-:-:S04]  /*f0a0*/  IMAD.WIDE R212, R154, 0x4, R210 ;  /* 0x000000049ad47825 */ /* 0x004fc800078e02d2 */
[----:B---3--:R-:W-:-:S04]  /*f0b0*/  IMAD.WIDE R210, R154, 0x4, R182 ;  /* 0x000000049ad27825 */ /* 0x008fc800078e02b6 */
[C---:B----4-:R-:W-:Y:S02]  /*f0c0*/  IMAD.WIDE R182, R154.reuse, 0x4, R184 ;  /* 0x000000049ab67825 */ /* 0x050fe400078e02b8 */
[----:B------:R-:W2:Y:S04]  /*f0d0*/  LDL.LU.64 R184, [R1+0x1c0] ;  /* 0x0001c00001b87983 */ /* 0x000ea80000300a00 */
[----:B------:R-:W3:Y:S04]  /*f0e0*/  LDL.LU.64 R186, [R1+0x1b8] ;  /* 0x0001b80001ba7983 */ /* 0x000ee80000300a00 */
[----:B------:R4:W-:Y:S04]  /*f0f0*/  STL.64 [R1+0x60], R212 ;  /* 0x000060d401007387 */ /* 0x0009e80000100a00 */
[----:B------:R-:W4:Y:S04]  /*f100*/  LDL.LU.64 R226, [R1+0x1b0] ;  /* 0x0001b00001e27983 */ /* 0x000f280000300a00 */
[----:B------:R-:W4:Y:S04]  /*f110*/  LDL.LU.64 R224, [R1+0x1a8] ;  /* 0x0001a80001e07983 */ /* 0x000f280000300a00 */
[----:B------:R1:W-:Y:S01]  /*f120*/  STL.64 [R1+0x80], R210 ;  /* 0x000080d201007387 */ /* 0x0003e20000100a00 */
[----:B------:R-:W-:-:S03]  /*f130*/  IMAD.WIDE R156, R154, 0x4, R156 ;  /* 0x000000049a9c7825 */ /* 0x000fc600078e029c */
[----:B------:R-:W4:Y:S01]  /*f140*/  LDL.LU.64 R222, [R1+0x1d0] ;  /* 0x0001d00001de7983 */ /* 0x000f220000300a00 */
[----:B------:R-:W-:-:S04]  /*f150*/  IMAD.WIDE R4, R154, 0x4, R4 ;  /* 0x000000049a047825 */ /* 0x000fc800078e0204 */
[C---:B------:R-:W-:Y:S01]  /*f160*/  IMAD.WIDE R220, R154.reuse, 0x4, R220 ;  /* 0x000000049adc7825 */ /* 0x040fe200078e02dc */
[----:B------:R1:W-:Y:S04]  /*f170*/  STL.64 [R1+0x98], R182 ;  /* 0x000098b601007387 */ /* 0x0003e80000100a00 */
[----:B------:R1:W-:Y:S04]  /*f180*/  STL.64 [R1+0x390], R156 ;  /* 0x0003909c01007387 */ /* 0x0003e80000100a00 */
[----:B------:R1:W-:Y:S04]  /*f190*/  STL.64 [R1+0x3b8], R4 ;  /* 0x0003b80401007387 */ /* 0x0003e80000100a00 */
[----:B------:R-:W-:Y:S04]  /*f1a0*/  STL.64 [R1+0x3d8], R220 ;  /* 0x0003d8dc01007387 */ /* 0x000fe80000100a00 */
[----:B------:R-:W-:Y:S04]  /*f1b0*/  STL.64 [R1+0x400], R108 ;  /* 0x0004006c01007387 */ /* 0x000fe80000100a00 */
[----:B------:R-:W-:Y:S04]  /*f1c0*/  STL.64 [R1+0x430], R106 ;  /* 0x0004306a01007387 */ /* 0x000fe80000100a00 */
[----:B------:R-:W4:Y:S04]  /*f1d0*/  LDL.LU.64 R18, [R1+0x1e0] ;  /* 0x0001e00001127983 */ /* 0x000f280000300a00 */
[----:B------:R-:W4:Y:S04]  /*f1e0*/  LDL.LU.64 R146, [R1+0x1f8] ;  /* 0x0001f80001927983 */ /* 0x000f280000300a00 */
[----:B------:R-:W4:Y:S04]  /*f1f0*/  LDL.LU.64 R144, [R1+0x1f0] ;  /* 0x0001f00001907983 */ /* 0x000f280000300a00 */
[----:B------:R-:W4:Y:S01]  /*f200*/  LDL.LU.64 R10, [R1+0x1e8] ;  /* 0x0001e800010a7983 */ /* 0x000f220000300a00 */
[----:B------:R-:W-:-:S03]  /*f210*/  IMAD.WIDE R104, R154, 0x4, R110 ;  /* 0x000000049a687825 */ /* 0x000fc600078e026e */
[----:B------:R-:W4:Y:S01]  /*f220*/  LDL.LU.64 R148, [R1+0x1d8] ;  /* 0x0001d80001947983 */ /* 0x000f220000300a00 */
[----:B------:R-:W-:-:S03]  /*f230*/  IMAD.WIDE R180, R154, 0x4, R234 ;  /* 0x000000049ab47825 */ /* 0x000fc600078e02ea */
[----:B------:R-:W-:Y:S01]  /*f240*/  STL.64 [R1+0x460], R104 ;  /* 0x0004606801007387 */ /* 0x000fe20000100a00 */
[----:B------:R-:W-:-:S04]  /*f250*/  IMAD.WIDE R178, R154, 0x4, R236 ;  /* 0x000000049ab27825 */ /* 0x000fc800078e02ec */
[----:B------:R-:W-:-:S04]  /*f260*/  IMAD.WIDE R12, R154, 0x4, R232 ;  /* 0x000000049a0c7825 */ /* 0x000fc800078e02e8 */
[----:B------:R-:W-:-:S04]  /*f270*/  IMAD.WIDE R232, R154, 0x4, R228 ;  /* 0x000000049ae87825 */ /* 0x000fc800078e02e4 */
[C---:B------:R-:W-:Y:S02]  /*f280*/  IMAD.WIDE R234, R154.reuse, 0x4, R200 ;  /* 0x000000049aea7825 */ /* 0x040fe400078e02c8 */
[----:B------:R-:W4:Y:S02]  /*f290*/  LDL.LU.64 R200, [R1+0x208] ;  /* 0x0002080001c87983 */ /* 0x000f240000300a00 */
[C---:B--2---:R-:W-:Y:S02]  /*f2a0*/  IMAD.WIDE R102, R154.reuse, 0x4, R184 ;  /* 0x000000049a667825 */ /* 0x044fe400078e02b8 */
[----:B------:R-:W2:Y:S02]  /*f2b0*/  LDL.LU.64 R184, [R1+0x200] ;  /* 0x0002000001b87983 */ /* 0x000ea40000300a00 */
[C---:B---3--:R-:W-:Y:S02]  /*f2c0*/  IMAD.WIDE R100, R154.reuse, 0x4, R186 ;  /* 0x000000049a647825 */ /* 0x048fe400078e02ba */
[----:B------:R-:W3:Y:S04]  /*f2d0*/  LDL.LU.64 R186, [R1+0x210] ;  /* 0x0002100001ba7983 */ /* 0x000ee80000300a00 */
[----:B------:R-:W2:Y:S01]  /*f2e0*/  LDL.LU.64 R142, [R1+0x218] ;  /* 0x00021800018e7983 */ /* 0x000ea20000300a00 */
[----:B----4-:R-:W-:-:S03]  /*f2f0*/  IMAD.WIDE R236, R154, 0x4, R226 ;  /* 0x000000049aec7825 */ /* 0x010fc600078e02e2 */
[----:B------:R-:W4:Y:S01]  /*f300*/  LDL.LU.64 R228, [R1+0x220] ;  /* 0x0002200001e47983 */ /* 0x000f220000300a00 */
[----:B------:R-:W-:-:S03]  /*f310*/  IMAD.WIDE R14, R154, 0x4, R224 ;  /* 0x000000049a0e7825 */ /* 0x000fc600078e02e0 */
[----:B------:R-:W4:Y:S04]  /*f320*/  LDL.LU.64 R226, [R1+0x228] ;  /* 0x0002280001e27983 */ /* 0x000f280000300a00 */
[----:B------:R-:W4:Y:S01]  /*f330*/  LDL.LU.64 R224, [R1+0x230] ;  /* 0x0002300001e07983 */ /* 0x000f220000300a00 */
[----:B------:R-:W-:-:S03]  /*f340*/  IMAD.WIDE R16, R154, 0x4, R222 ;  /* 0x000000049a107825 */ /* 0x000fc600078e02de */
[----:B------:R-:W-:Y:S04]  /*f350*/  STL.64 [R1], R102 ;  /* 0x0000006601007387 */ /* 0x000fe80000100a00 */
[----:B------:R-:W4:Y:S04]  /*f360*/  LDL.LU.64 R222, [R1+0x238] ;  /* 0x0002380001de7983 */ /* 0x000f280000300a00 */
[----:B-1----:R-:W3:Y:S04]  /*f370*/  LDL.LU.64 R130, [R1+0x240] ;  /* 0x0002400001827983 */ /* 0x002ee80000300a00 */
[----:B------:R-:W4:Y:S04]  /*f380*/  LDL.LU.64 R152, [R1+0x248] ;  /* 0x0002480001987983 */ /* 0x000f280000300a00 */
[----:B------:R-:W3:Y:S04]  /*f390*/  LDL.LU.64 R8, [R1+0x250] ;  /* 0x0002500001087983 */ /* 0x000ee80000300a00 */
[----:B------:R-:W4:Y:S04]  /*f3a0*/  LDL.LU.64 R238, [R1+0x258] ;  /* 0x0002580001ee7983 */ /* 0x000f280000300a00 */
[----:B------:R-:W4:Y:S04]  /*f3b0*/  LDL.LU.64 R244, [R1+0x260] ;  /* 0x0002600001f47983 */ /* 0x000f280000300a00 */
[----:B------:R-:W4:Y:S04]  /*f3c0*/  LDL.LU.64 R250, [R1+0x268] ;  /* 0x0002680001fa7983 */ /* 0x000f280000300a00 */
[----:B------:R-:W4:Y:S04]  /*f3d0*/  LDL.LU.64 R90, [R1+0x278] ;  /* 0x00027800015a7983 */ /* 0x000f280000300a00 */
[----:B------:R-:W4:Y:S04]  /*f3e0*/  LDL.LU.64 R88, [R1+0x270] ;  /* 0x0002700001587983 */ /* 0x000f280000300a00 */
[----:B------:R-:W-:Y:S01]  /*f3f0*/  STL.64 [R1+0x20], R100 ;  /* 0x0000206401007387 */ /* 0x000fe20000100a00 */
[----:B------:R-:W-:-:S03]  /*f400*/  IMAD.WIDE R94, R154, 0x4, R10 ;  /* 0x000000049a5e7825 */ /* 0x000fc600078e020a */
[----:B------:R-:W4:Y:S01]  /*f410*/  LDL.64 R10, [R1+0x108] ;  /* 0x00010800010a7983 */ /* 0x000f220000100a00 */
[----:B------:R-:W-:-:S04]  /*f420*/  IMAD.WIDE R98, R154, 0x4, R146 ;  /* 0x000000049a627825 */ /* 0x000fc800078e0292 */
[----:B------:R-:W-:-:S04]  /*f430*/  IMAD.WIDE R96, R154, 0x4, R144 ;  /* 0x000000049a607825 */ /* 0x000fc800078e0290 */
[C---:B------:R-:W-:Y:S02]  /*f440*/  IMAD.WIDE R92, R154.reuse, 0x4, R148 ;  /* 0x000000049a5c7825 */ /* 0x040fe400078e0294 */
[----:B------:R-:W4:Y:S04]  /*f450*/  LDL.64 R148, [R1+0x3c8] ;  /* 0x0003c80001947983 */ /* 0x000f280000100a00 */
[----:B------:R-:W-:Y:S04]  /*f460*/  STL.64 [R1+0x388], R98 ;  /* 0x0003886201007387 */ /* 0x000fe80000100a00 */
[----:B------:R-:W-:Y:S04]  /*f470*/  STL.64 [R1+0x3a0], R96 ;  /* 0x0003a06001007387 */ /* 0x000fe80000100a00 */
[----:B------:R-:W-:Y:S04]  /*f480*/  STL.64 [R1+0x3d0], R94 ;  /* 0x0003d05e01007387 */ /* 0x000fe80000100a00 */
[----:B------:R1:W-:Y:S04]  /*f490*/  STL.64 [R1+0x3f8], R92 ;  /* 0x0003f85c01007387 */ /* 0x0003e80000100a00 */
[----:B------:R-:W4:Y:S04]  /*f4a0*/  LDL.64 R146, [R1+0x3f0] ;  /* 0x0003f00001927983 */ /* 0x000f280000100a00 */
[----:B------:R-:W4:Y:S04]  /*f4b0*/  LDL.64 R144, [R1+0x428] ;  /* 0x0004280001907983 */ /* 0x000f280000100a00 */
[----:B------:R-:W4:Y:S04]  /*f4c0*/  LDL.64 R110, [R1+0x488] ;  /* 0x00048800016e7983 */ /* 0x000f280000100a00 */
[----:B------:R-:W4:Y:S01]  /*f4d0*/  LDL.64 R246, [R1+0x100] ;  /* 0x0001000001f67983 */ /* 0x000f220000100a00 */
[----:B--2---:R-:W-:-:S03]  /*f4e0*/  IMAD.WIDE R20, R154, 0x4, R142 ;  /* 0x000000049a147825 */ /* 0x004fc600078e028e */
[----:B------:R-:W2:Y:S01]  /*f4f0*/  LDL.64 R142, [R1+0x458] ;  /* 0x00045800018e7983 */ /* 0x000ea20000100a00 */
[----:B---3--:R-:W-:-:S03]  /*f500*/  IMAD.WIDE R26, R154, 0x4, R8 ;  /* 0x000000049a1a7825 */ /* 0x008fc600078e0208 */
[----:B------:R-:W3:Y:S01]  /*f510*/  LDL.64 R8, [R1+0x4b0] ;  /* 0x0004b00001087983 */ /* 0x000ee20000100a00 */
[----:B----4-:R-:W-:-:S03]  /*f520*/  IMAD.WIDE R28, R154, 0x4, R238 ;  /* 0x000000049a1c7825 */ /* 0x010fc600078e02ee */
[----:B------:R-:W4:Y:S01]  /*f530*/  LDL.64 R238, [R1+0x4d8] ;  /* 0x0004d80001ee7983 */ /* 0x000f220000100a00 */
[----:B------:R-:W-:-:S03]  /*f540*/  IMAD.WIDE R30, R154, 0x4, R244 ;  /* 0x000000049a1e7825 */ /* 0x000fc600078e02f4 */
[----:B------:R-:W4:Y:S01]  /*f550*/  LDL.64 R244, [R1+0x4f8] ;  /* 0x0004f80001f47983 */ /* 0x000f220000100a00 */
[----:B------:R-:W-:-:S05]  /*f560*/  IMAD.WIDE R90, R154, 0x4, R90 ;  /* 0x000000049a5a7825 */ /* 0x000fca00078e025a */
[----:B------:R1:W-:Y:S04]  /*f570*/  STL.64 [R1+0xd8], R90 ;  /* 0x0000d85a01007387 */ /* 0x0003e80000100a00 */
[----:B------:R-:W4:Y:S04]  /*f580*/  LDL.64 R136, [R1+0x518] ;  /* 0x0005180001887983 */ /* 0x000f280000100a00 */
[----:B------:R-:W4:Y:S04]  /*f590*/  LDL.64 R132, [R1+0x530] ;  /* 0x0005300001847983 */ /* 0x000f280000100a00 */
[----:B------:R-:W4:Y:S04]  /*f5a0*/  LDL.64 R126, [R1+0x548] ;  /* 0x00054800017e7983 */ /* 0x000f280000100a00 */
[----:B------:R-:W-:Y:S04]  /*f5b0*/  LDGSTS.E [R150+0x10000], desc[UR16][R10.64], P1 ;  /* 0x100000000a967fae */ /* 0x000fe80008921850 */
[----:B------:R-:W4:Y:S01]  /*f5c0*/  LDL.64 R128, [R1+0x558] ;  /* 0x0005580001807983 */ /* 0x000f220000100a00 */
[----:B------:R-:W-:-:S03]  /*f5d0*/  IMAD.WIDE R88, R154, 0x4, R88 ;  /* 0x000000049a587825 */ /* 0x000fc600078e0258 */
[----:B------:R-:W-:Y:S04]  /*f5e0*/  LDGSTS.E [R150+0x10400], desc[UR16][R148.64], P1 ;  /* 0x1040000094967fae */ /* 0x000fe80008921850 */
[----:B------:R-:W4:Y:S01]  /*f5f0*/  LDL.64 R10, [R1+0x568] ;  /* 0x00056800010a7983 */ /* 0x000f220000100a00 */
[----:B------:R-:W-:-:S04]  /*f600*/  IMAD.WIDE R22, R154, 0x4, R130 ;  /* 0x000000049a167825 */ /* 0x000fc800078e0282 */
[C---:B------:R-:W-:Y:S01]  /*f610*/  IMAD.WIDE R24, R154.reuse, 0x4, R152 ;  /* 0x000000049a187825 */ /* 0x040fe200078e0298 */
[----:B------:R-:W4:Y:S04]  /*f620*/  LDL.64 R148, [R1+0x570] ;  /* 0x0005700001947983 */ /* 0x000f280000100a00 */
[----:B------:R-:W-:Y:S04]  /*f630*/  LDGSTS.E [R150+0x10800], desc[UR16][R146.64], P1 ;  /* 0x1080000092967fae */ /* 0x000fe80008921850 */
[----:B------:R-:W-:Y:S01]  /*f640*/  LDGSTS.E [R150+0x10c00], desc[UR16][R144.64], P1 ;  /* 0x10c0000090967fae */ /* 0x000fe20008921850 */
[----:B------:R-:W-:-:S03]  /*f650*/  IMAD.WIDE R32, R154, 0x4, R250 ;  /* 0x000000049a207825 */ /* 0x000fc600078e02fa */
[----:B------:R1:W-:Y:S04]  /*f660*/  STL.64 [R1+0x3b0], R88 ;  /* 0x0003b05801007387 */ /* 0x0003e80000100a00 */
[----:B------:R-:W4:Y:S04]  /*f670*/  LDL.64 R218, [R1+0xa8] ;  /* 0x0000a80001da7983 */ /* 0x000f280000100a00 */
        /* <DEDUP_REMOVED lines=12> */
[----:B--2---:R-:W-:Y:S04]  /*f740*/  LDGSTS.E [R150+0x11000], desc[UR16][R142.64], P1 ;  /* 0x110000008e967fae */ /* 0x004fe80008921850 */
[----:B------:R-:W-:Y:S04]  /*f750*/  LDGSTS.E [R150+0x11400], desc[UR16][R110.64], P1 ;  /* 0x114000006e967fae */ /* 0x000fe80008921850 */
[----:B------:R-:W2:Y:S04]  /*f760*/  LDL.64 R142, [R1+0x560] ;  /* 0x00056000018e7983 */ /* 0x000ea80000100a00 */
[----:B------:R-:W2:Y:S04]  /*f770*/  LDL.64 R110, [R1+0x418] ;  /* 0x00041800016e7983 */ /* 0x000ea80000100a00 */
[----:B---3--:R-:W-:Y:S04]  /*f780*/  LDGSTS.E [R150+0x11800], desc[UR16][R8.64], P1 ;  /* 0x1180000008967fae */ /* 0x008fe80008921850 */
[----:B----4-:R-:W-:Y:S04]  /*f790*/  LDGSTS.E [R150+0x11c00], desc[UR16][R238.64], P1 ;  /* 0x11c00000ee967fae */ /* 0x010fe80008921850 */
[----:B------:R-:W-:Y:S04]  /*f7a0*/  LDGSTS.E [R150+0x12000], desc[UR16][R244.64], P1 ;  /* 0x12000000f4967fae */ /* 0x000fe80008921850 */
[----:B------:R-:W3:Y:S04]  /*f7b0*/  LDL.64 R8, [R1+0x48] ;  /* 0x0000480001087983 */ /* 0x000ee80000100a00 */
[----:B------:R-:W4:Y:S04]  /*f7c0*/  LDL.64 R238, [R1+0x68] ;  /* 0x0000680001ee7983 */ /* 0x000f280000100a00 */
[----:B------:R-:W4:Y:S04]  /*f7d0*/  LDL.64 R244, [R1+0xf8] ;  /* 0x0000f80001f47983 */ /* 0x000f280000100a00 */
[----:B------:R-:W-:Y:S04]  /*f7e0*/  LDGSTS.E [R150+0x12400], desc[UR16][R136.64], P1 ;  /* 0x1240000088967fae */ /* 0x000fe80008921850 */
        /* <DEDUP_REMOVED lines=9> */
[----:B------:R-:W2:Y:S04]  /*f880*/  LDL.LU.64 R10, [R1+0x890] ;  /* 0x00089000010a7983 */ /* 0x000ea80000300a00 */
[----:B------:R-:W3:Y:S04]  /*f890*/  LDL.LU.64 R148, [R1+0x888] ;  /* 0x0008880001947983 */ /* 0x000ee80000300a00 */
[----:B--2---:R-:W-:Y:S04]  /*f8a0*/  LDGSTS.E [R150+0x13c00], desc[UR16][R10.64], P1 ;  /* 0x13c000000a967fae */ /* 0x004fe80008921850 */
[----:B------:R-:W3:Y:S04]  /*f8b0*/  LDL.LU.64 R10, [R1+0x880] ;  /* 0x00088000010a7983 */ /* 0x000ee80000300a00 */
[----:B---3--:R-:W-:Y:S04]  /*f8c0*/  LDGSTS.E [R11+0x10080], desc[UR16][R148.64], P1 ;  /* 0x10080000940b7fae */ /* 0x008fe80008921850 */
[----:B------:R-:W-:Y:S04]  /*f8d0*/  LDGSTS.E [R11+0x10480], desc[UR16][R218.64], P1 ;  /* 0x10480000da0b7fae */ /* 0x000fe80008921850 */
[----:B------:R-:W-:Y:S04]  /*f8e0*/  LDGSTS.E [R11+0x10880], desc[UR16][R162.64], P1 ;  /* 0x10880000a20b7fae */ /* 0x000fe80008921850 */
[----:B------:R-:W-:Y:S04]  /*f8f0*/  LDGSTS.E [R11+0x10c80], desc[UR16][R118.64], P1 ;  /* 0x10c80000760b7fae */ /* 0x000fe80008921850 */
[----:B------:R-:W2:Y:S04]  /*f900*/  LDL.LU.64 R218, [R1+0x878] ;  /* 0x0008780001da7983 */ /* 0x000ea80000300a00 */
[----:B------:R-:W3:Y:S04]  /*f910*/  LDL.LU.64 R162, [R1+0x870] ;  /* 0x0008700001a27983 */ /* 0x000ee80000300a00 */
[----:B------:R-:W-:Y:S04]  /*f920*/  LDGSTS.E [R11+0x11080], desc[UR16][R246.64], P1 ;  /* 0x11080000f60b7fae */ /* 0x000fe80008921850 */
[----:B------:R-:W2:Y:S04]  /*f930*/  LDL.LU.64 R118, [R1+0x868] ;  /* 0x0008680001767983 */ /* 0x000ea80000300a00 */
[----:B------:R-:W-:Y:S04]  /*f940*/  LDGSTS.E [R11+0x11480], desc[UR16][R160.64], P1 ;  /* 0x11480000a00b7fae */ /* 0x000fe80008921850 */
[----:B------:R-:W-:Y:S04]  /*f950*/  LDGSTS.E [R11+0x11880], desc[UR16][R140.64], P1 ;  /* 0x118800008c0b7fae */ /* 0x000fe80008921850 */
[----:B------:R-:W-:Y:S04]  /*f960*/  LDGSTS.E [R11+0x11c80], desc[UR16][R158.64], P1 ;  /* 0x11c800009e0b7fae */ /* 0x000fe80008921850 */
[----:B------:R-:W3:Y:S04]  /*f970*/  LDL.LU.64 R160, [R1+0x860] ;  /* 0x0008600001a07983 */ /* 0x000ee80000300a00 */
[----:B------:R-:W2:Y:S04]  /*f980*/  LDL.LU.64 R140, [R1+0x858] ;  /* 0x00085800018c7983 */ /* 0x000ea80000300a00 */
[----:B------:R-:W3:Y:S04]  /*f990*/  LDL.LU.64 R158, [R1+0x850] ;  /* 0x00085000019e7983 */ /* 0x000ee80000300a00 */
[----:B------:R-:W-:Y:S04]  /*f9a0*/  LDGSTS.E [R11+0x12080], desc[UR16][R2.64], P1 ;  /* 0x12080000020b7fae */ /* 0x000fe80008921850 */
[----:B------:R-:W-:Y:S04]  /*f9b0*/  LDGSTS.E [R11+0x12480], desc[UR16][R208.64], P1 ;  /* 0x12480000d00b7fae */ /* 0x000fe80008921850 */
[----:B------:R-:W-:Y:S04]  /*f9c0*/  LDGSTS.E [R11+0x12880], desc[UR16][R130.64], P1 ;  /* 0x12880000820b7fae */ /* 0x000fe80008921850 */
[----:B------:R-:W2:Y:S04]  /*f9d0*/  LDL.LU.64 R2, [R1+0x848] ;  /* 0x0008480001027983 */ /* 0x000ea80000300a00 */
[----:B------:R-:W3:Y:S04]  /*f9e0*/  LDL.LU.64 R208, [R1+0x840] ;  /* 0x0008400001d07983 */ /* 0x000ee80000300a00 */
[----:B------:R-:W2:Y:S04]  /*f9f0*/  LDL.LU.64 R130, [R1+0x838] ;  /* 0x0008380001827983 */ /* 0x000ea80000300a00 */
[----:B------:R-:W-:Y:S04]  /*fa00*/  LDGSTS.E [R11+0x12c80], desc[UR16][R152.64], P1 ;  /* 0x12c80000980b7fae */ /* 0x000fe80008921850 */
[----:B------:R-:W-:Y:S04]  /*fa10*/  LDGSTS.E [R11+0x13080], desc[UR16][R250.64], P1 ;  /* 0x13080000fa0b7fae */ /* 0x000fe80008921850 */
[----:B------:R-:W-:Y:S04]  /*fa20*/  LDGSTS.E [R11+0x13480], desc[UR16][R146.64], P1 ;  /* 0x13480000920b7fae */ /* 0x000fe80008921850 */
[----:B------:R-:W3:Y:S04]  /*fa30*/  LDL.LU.64 R152, [R1+0x830] ;  /* 0x0008300001987983 */ /* 0x000ee80000300a00 */
[----:B------:R-:W4:Y:S04]  /*fa40*/  LDL.LU.64 R250, [R1+0x828] ;  /* 0x0008280001fa7983 */ /* 0x000f280000300a00 */
[----:B------:R-:W2:Y:S04]  /*fa50*/  LDL.LU.64 R146, [R1+0x820] ;  /* 0x0008200001927983 */ /* 0x000ea80000300a00 */
[----:B------:R-:W-:Y:S04]  /*fa60*/  LDGSTS.E [R11+0x13880], desc[UR16][R144.64], P1 ;  /* 0x13880000900b7fae */ /* 0x000fe80008921850 */
[----:B------:R-:W-:Y:S04]  /*fa70*/  LDGSTS.E [R11+0x13c80], desc[UR16][R142.64], P1 ;  /* 0x13c800008e0b7fae */ /* 0x000fe80008921850 */
[----:B------:R-:W3:Y:S04]  /*fa80*/  LDL.LU.64 R144, [R1+0x818] ;  /* 0x0008180001907983 */ /* 0x000ee80000300a00 */
[----:B------:R-:W4:Y:S04]  /*fa90*/  LDL.LU.64 R142, [R1+0x810] ;  /* 0x00081000018e7983 */ /* 0x000f280000300a00 */
[----:B----4-:R-:W-:Y:S04]  /*faa0*/  LDGSTS.E [R10+0x10100], desc[UR16][R142.64], P1 ;  /* 0x101000008e0a7fae */ /* 0x010fe80008921850 */
[----:B---3--:R-:W-:Y:S04]  /*fab0*/  LDGSTS.E [R10+0x10500], desc[UR16][R144.64], P1 ;  /* 0x10500000900a7fae */ /* 0x008fe80008921850 */
[----:B--2---:R-:W-:Y:S04]  /*fac0*/  LDGSTS.E [R10+0x10900], desc[UR16][R146.64], P1 ;  /* 0x10900000920a7fae */ /* 0x004fe80008921850 */
[----:B------:R-:W-:Y:S04]  /*fad0*/  LDGSTS.E [R10+0x10d00], desc[UR16][R250.64], P1 ;  /* 0x10d00000fa0a7fae */ /* 0x000fe80008921850 */
[----:B------:R-:W-:Y:S04]  /*fae0*/  LDGSTS.E [R10+0x11100], desc[UR16][R8.64], P1 ;  /* 0x11100000080a7fae */ /* 0x000fe80008921850 */
[----:B------:R-:W-:Y:S04]  /*faf0*/  LDGSTS.E [R10+0x11500], desc[UR16][R238.64], P1 ;  /* 0x11500000ee0a7fae */ /* 0x000fe80008921850 */
[----:B------:R-:W-:Y:S04]  /*fb00*/  LDGSTS.E [R10+0x11900], desc[UR16][R244.64], P1 ;  /* 0x11900000f40a7fae */ /* 0x000fe80008921850 */
[----:B------:R-:W2:Y:S04]  /*fb10*/  LDL.LU.64 R8, [R1+0x808] ;  /* 0x0008080001087983 */ /* 0x000ea80000300a00 */
[----:B------:R-:W3:Y:S04]  /*fb20*/  LDL.LU.64 R238, [R1+0x800] ;  /* 0x0008000001ee7983 */ /* 0x000ee80000300a00 */
[----:B------:R-:W4:Y:S04]  /*fb30*/  LDL.LU.64 R244, [R1+0x7f8] ;  /* 0x0007f80001f47983 */ /* 0x000f280000300a00 */
[----:B------:R-:W-:Y:S04]  /*fb40*/  LDGSTS.E [R10+0x11d00], desc[UR16][R110.64], P1 ;  /* 0x11d000006e0a7fae */ /* 0x000fe80008921850 */
[----:B----4-:R-:W-:Y:S04]  /*fb50*/  LDGSTS.E [R10+0x12100], desc[UR16][R244.64], P1 ;  /* 0x12100000f40a7fae */ /* 0x010fe80008921850 */
[----:B---3--:R-:W-:Y:S04]  /*fb60*/  LDGSTS.E [R10+0x12500], desc[UR16][R238.64], P1 ;  /* 0x12500000ee0a7fae */ /* 0x008fe80008921850 */
[----:B--2---:R-:W-:Y:S04]  /*fb70*/  LDGSTS.E [R10+0x12900], desc[UR16][R8.64], P1 ;  /* 0x12900000080a7fae */ /* 0x004fe80008921850 */
[----:B------:R-:W2:Y:S04]  /*fb80*/  LDL.LU.64 R244, [R1+0x7f0] ;  /* 0x0007f00001f47983 */ /* 0x000ea80000300a00 */
[----:B------:R-:W3:Y:S04]  /*fb90*/  LDL.LU.64 R238, [R1+0x7e8] ;  /* 0x0007e80001ee7983 */ /* 0x000ee80000300a00 */
[----:B------:R-:W4:Y:S04]  /*fba0*/  LDL.LU.64 R8, [R1+0x7e0] ;  /* 0x0007e00001087983 */ /* 0x000f280000300a00 */
[----:B------:R-:W-:Y:S04]  /*fbb0*/  LDGSTS.E [R10+0x12d00], desc[UR16][R152.64], P1 ;  /* 0x12d00000980a7fae */ /* 0x000fe80008921850 */
[----:B------:R-:W-:Y:S04]  /*fbc0*/  LDGSTS.E [R10+0x13100], desc[UR16][R130.64], P1 ;  /* 0x13100000820a7fae */ /* 0x000fe80008921850 */
[----:B------:R-:W-:Y:S04]  /*fbd0*/  LDGSTS.E [R10+0x13500], desc[UR16][R2.64], P1 ;  /* 0x13500000020a7fae */ /* 0x000fe80008921850 */
[----:B------:R-:W-:Y:S04]  /*fbe0*/  LDGSTS.E [R10+0x13900], desc[UR16][R140.64], P1 ;  /* 0x139000008c0a7fae */ /* 0x000fe80008921850 */
[----:B------:R-:W-:Y:S04]  /*fbf0*/  LDGSTS.E [R10+0x13d00], desc[UR16][R118.64], P1 ;  /* 0x13d00000760a7fae */ /* 0x000fe80008921850 */
[----:B------:R-:W3:Y:S04]  /*fc00*/  LDL.LU R152, [R1+0x7d8] ;  /* 0x0007d80001987983 */ /* 0x000ee80000300800 */
[----:B------:R-:W3:Y:S04]  /*fc10*/  LDL.LU.64 R130, [R1+0x7d0] ;  /* 0x0007d00001827983 */ /* 0x000ee80000300a00 */
[----:B------:R-:W2:Y:S04]  /*fc20*/  LDL.LU.64 R2, [R1+0x7c8] ;  /* 0x0007c80001027983 */ /* 0x000ea80000300a00 */
[----:B------:R-:W3:Y:S04]  /*fc30*/  LDL.LU.64 R140, [R1+0x7c0] ;  /* 0x0007c000018c7983 */ /* 0x000ee80000300a00 */
[----:B------:R-:W3:Y:S04]  /*fc40*/  LDL.LU.64 R118, [R1+0x7b8] ;  /* 0x0007b80001767983 */ /* 0x000ee80000300a00 */
[----:B----4-:R-:W-:Y:S04]  /*fc50*/  LDGSTS.E [R9+0x10180], desc[UR16][R208.64], P1 ;  /* 0x10180000d0097fae */ /* 0x010fe80008921850 */
[----:B------:R-:W-:Y:S04]  /*fc60*/  LDGSTS.E [R9+0x10580], desc[UR16][R158.64], P1 ;  /* 0x105800009e097fae */ /* 0x000fe80008921850 */
[----:B------:R-:W-:Y:S04]  /*fc70*/  LDGSTS.E [R9+0x10980], desc[UR16][R160.64], P1 ;  /* 0x10980000a0097fae */ /* 0x000fe80008921850 */
[----:B------:R-:W-:Y:S04]  /*fc80*/  LDGSTS.E [R9+0x10d80], desc[UR16][R162.64], P1 ;  /* 0x10d80000a2097fae */ /* 0x000fe80008921850 */
[----:B------:R2:W-:Y:S04]  /*fc90*/  LDGSTS.E [R9+0x11180], desc[UR16][R218.64], P1 ;  /* 0x11180000da097fae */ /* 0x0005e80008921850 */
[----:B------:R-:W-:Y:S04]  /*fca0*/  LDGSTS.E [R9+0x11580], desc[UR16][R128.64], P1 ;  /* 0x1158000080097fae */ /* 0x000fe80008921850 */
[----:B------:R-:W-:Y:S04]  /*fcb0*/  LDGSTS.E [R9+0x11980], desc[UR16][R126.64], P1 ;  /* 0x119800007e097fae */ /* 0x000fe80008921850 */
[----:B------:R-:W-:Y:S04]  /*fcc0*/  LDGSTS.E [R9+0x11d80], desc[UR16][R132.64], P1 ;  /* 0x11d8000084097fae */ /* 0x000fe80008921850 */
[----:B------:R-:W-:Y:S04]  /*fcd0*/  LDGSTS.E [R9+0x12180], desc[UR16][R136.64], P1 ;  /* 0x1218000088097fae */ /* 0x000fe80008921850 */
[----:B------:R-:W4:Y:S04]  /*fce0*/  LDL.LU R218, [R1+0x7b0] ;  /* 0x0007b00001da7983 */ /* 0x000f280000300800 */
[----:B------:R-:W-:Y:S04]  /*fcf0*/  LDGSTS.E [R9+0x12580], desc[UR16][R138.64], P1 ;  /* 0x125800008a097fae */ /* 0x000fe80008921850 */
[----:B------:R-:W4:Y:S04]  /*fd00*/  LDL.LU.64 R128, [R1+0x7a8] ;  /* 0x0007a80001807983 */ /* 0x000f280000300a00 */
        /* <DEDUP_REMOVED lines=29> */
[----:B------:R-:W3:Y:S04]  /*fee0*/  LDL.LU.64 R248, [R1+0x738] ;  /* 0x0007380001f87983 */ /* 0x000ee80000300a00 */
[----:B------:R-:W4:Y:S04]  /*fef0*/  LDL.LU.64 R242, [R1+0x730] ;  /* 0x0007300001f27983 */ /* 0x000f280000300a00 */
[----:B------:R-:W4:Y:S04]  /*ff00*/  LDL.LU.64 R120, [R1+0x728] ;  /* 0x0007280001787983 */ /* 0x000f280000300a00 */
[----:B------:R-:W-:Y:S04]  /*ff10*/  LDGSTS.E [R8+0x12a00], desc[UR16][R6.64], P1 ;  /* 0x12a0000006087fae */ /* 0x000fe80008921850 */
[----:B------:R-:W-:Y:S04]  /*ff20*/  LDGSTS.E [R8+0x12e00], desc[UR16][R122.64], P1 ;  /* 0x12e000007a087fae */ /* 0x000fe80008921850 */
[----:B------:R-:W-:Y:S04]  /*ff30*/  LDGSTS.E [R8+0x13200], desc[UR16][R196.64], P1 ;  /* 0x13200000c4087fae */ /* 0x000fe80008921850 */
[----:B------:R-:W2:Y:S04]  /*ff40*/  LDL.LU.64 R6, [R1+0x720] ;  /* 0x0007200001067983 */ /* 0x000ea80000300a00 */
[----:B------:R-:W-:Y:S04]  /*ff50*/  LDGSTS.E [R8+0x13600], desc[UR16][R194.64], P1 ;  /* 0x13600000c2087fae */ /* 0x000fe80008921850 */
[----:B------:R-:W-:Y:S04]  /*ff60*/  LDGSTS.E [R8+0x13a00], desc[UR16][R188.64], P1 ;  /* 0x13a00000bc087fae */ /* 0x000fe80008921850 */
[----:B------:R-:W-:Y:S04]  /*ff70*/  LDGSTS.E [R8+0x13e00], desc[UR16][R190.64], P1 ;  /* 0x13e00000be087fae */ /* 0x000fe80008921850 */
[----:B------:R-:W4:Y:S04]  /*ff80*/  LDL.LU.64 R122, [R1+0x718] ;  /* 0x00071800017a7983 */ /* 0x000f280000300a00 */
[----:B------:R-:W4:Y:S04]  /*ff90*/  LDL.LU.64 R196, [R1+0x710] ;  /* 0x0007100001c47983 */ /* 0x000f280000300a00 */
[----:B------:R-:W4:Y:S04]  /*ffa0*/  LDL.LU.64 R194, [R1+0x708] ;  /* 0x0007080001c27983 */ /* 0x000f280000300a00 */
[----:B------:R-:W4:Y:S04]  /*ffb0*/  LDL.LU.64 R188, [R1+0x700] ;  /* 0x0007000001bc7983 */ /* 0x000f280000300a00 */
[----:B------:R-:W4:Y:S04]  /*ffc0*/  LDL.LU.64 R190, [R1+0x6f8] ;  /* 0x0006f80001be7983 */ /* 0x000f280000300a00 */
[----:B--2---:R-:W-:Y:S04]  /*ffd0*/  LDGSTS.E [R7+0x10280], desc[UR16][R204.64], P1 ;  /* 0x10280000cc077fae */ /* 0x004fe80008921850 */
[----:B------:R-:W-:Y:S04]  /*ffe0*/  LDGSTS.E [R7+0x10680], desc[UR16][R172.64], P1 ;  /* 0x10680000ac077fae */ /* 0x000fe80008921850 */
[----:B------:R-:W-:Y:S04]  /*fff0*/  LDGSTS.E [R7+0x10a80], desc[UR16][R174.64], P1 ;  /* 0x10a80000ae077fae */ /* 0x000fe80008921850 */
[----:B------:R-:W-:Y:S04]  /*10000*/  LDGSTS.E [R7+0x10e80], desc[UR16][R176.64], P1 ;  /* 0x10e80000b0077fae */ /* 0x000fe80008921850 */
[----:B------:R-:W-:Y:S04]  /*10010*/  LDGSTS.E [R7+0x11280], desc[UR16][R192.64], P1 ;  /* 0x11280000c0077fae */ /* 0x000fe80008921850 */
[----:B------:R-:W-:Y:S04]  /*10020*/  LDGSTS.E [R7+0x11680], desc[UR16][R216.64], P1 ;  /* 0x11680000d8077fae */ /* 0x000fe80008921850 */
        /* <DEDUP_REMOVED lines=11> */
[----:B------:R-:W-:Y:S01]  /*100e0*/  LDGSTS.E [R7+0x12e80], desc[UR16][R4.64], P1 ;  /* 0x12e8000004077fae */ /* 0x000fe20008921850 */
[----:B------:R-:W-:-:S03]  /*100f0*/  IMAD.WIDE R202, R154, 0x4, R202 ;  /* 0x000000049aca7825 */ /* 0x000fc600078e02ca */
[----:B------:R-:W-:Y:S04]  /*10100*/  LDGSTS.E [R7+0x13280], desc[UR16][R220.64], P1 ;  /* 0x13280000dc077fae */ /* 0x000fe80008921850 */
[----:B------:R-:W4:Y:S04]  /*10110*/  LDL.LU.64 R156, [R1+0x6c0] ;  /* 0x0006c000019c7983 */ /* 0x000f280000300a00 */
[----:B------:R-:W2:Y:S04]  /*10120*/  LDL.LU.64 R4, [R1+0x6b8] ;  /* 0x0006b80001047983 */ /* 0x000ea80000300a00 */
[----:B------:R-:W-:Y:S04]  /*10130*/  LDGSTS.E [R7+0x13680], desc[UR16][R108.64], P1 ;  /* 0x136800006c077fae */ /* 0x000fe80008921850 */
[----:B------:R-:W-:Y:S04]  /*10140*/  LDGSTS.E [R7+0x13a80], desc[UR16][R106.64], P1 ;  /* 0x13a800006a077fae */ /* 0x000fe80008921850 */
[----:B------:R-:W-:Y:S04]  /*10150*/  LDGSTS.E [R7+0x13e80], desc[UR16][R104.64], P1 ;  /* 0x13e8000068077fae */ /* 0x000fe80008921850 */
[----:B------:R-:W-:Y:S04]  /*10160*/  LDGSTS.E [R6+0x10300], desc[UR16][R202.64], P1 ;  /* 0x10300000ca067fae */ /* 0x000fe80008921850 */
[----:B------:R-:W-:Y:S04]  /*10170*/  LDGSTS.E [R6+0x10700], desc[UR16][R178.64], P1 ;  /* 0x10700000b2067fae */ /* 0x000fe80008921850 */
[----:B------:R-:W-:Y:S01]  /*10180*/  LDGSTS.E [R6+0x10b00], desc[UR16][R180.64], P1 ;  /* 0x10b00000b4067fae */ /* 0x000fe20008921850 */
[----:B------:R-:W-:-:S03]  /*10190*/  IMAD.WIDE R18, R154, 0x4, R18 ;  /* 0x000000049a127825 */ /* 0x000fc600078e0212 */
[----:B------:R-:W-:Y:S04]  /*101a0*/  LDGSTS.E [R6+0x10f00], desc[UR16][R12.64], P1 ;  /* 0x10f000000c067fae */ /* 0x000fe80008921850 */
[----:B------:R-:W-:Y:S04]  /*101b0*/  LDGSTS.E [R6+0x11300], desc[UR16][R232.64], P1 ;  /* 0x11300000e8067fae */ /* 0x000fe80008921850 */
[----:B------:R-:W-:Y:S04]  /*101c0*/  LDGSTS.E [R6+0x11700], desc[UR16][R234.64], P1 ;  /* 0x11700000ea067fae */ /* 0x000fe80008921850 */
[----:B------:R-:W-:Y:S04]  /*101d0*/  LDGSTS.E [R6+0x11b00], desc[UR16][R102.64], P1 ;  /* 0x11b0000066067fae */ /* 0x000fe80008921850 */
[----:B------:R-:W-:Y:S01]  /*101e0*/  LDGSTS.E [R6+0x11f00], desc[UR16][R100.64], P1 ;  /* 0x11f0000064067fae */ /* 0x000fe20008921850 */
[----:B------:R-:W-:-:S03]  /*101f0*/  IMAD.WIDE R200, R154, 0x4, R200 ;  /* 0x000000049ac87825 */ /* 0x000fc600078e02c8 */
[----:B------:R-:W-:Y:S01]  /*10200*/  LDGSTS.E [R6+0x12300], desc[UR16][R236.64], P1 ;  /* 0x12300000ec067fae */ /* 0x000fe20008921850 */
[----:B------:R-:W-:-:S03]  /*10210*/  IMAD.WIDE R184, R154, 0x4, R184 ;  /* 0x000000049ab87825 */ /* 0x000fc600078e02b8 */
[----:B------:R-:W-:Y:S01]  /*10220*/  LDGSTS.E [R6+0x12700], desc[UR16][R14.64], P1 ;  /* 0x127000000e067fae */ /* 0x000fe20008921850 */
[----:B------:R-:W-:-:S03]  /*10230*/  IMAD.WIDE R186, R154, 0x4, R186 ;  /* 0x000000049aba7825 */ /* 0x000fc600078e02ba */
[----:B------:R-:W-:Y:S04]  /*10240*/  LDGSTS.E [R6+0x12b00], desc[UR16][R16.64], P1 ;  /* 0x12b0000010067fae */ /* 0x000fe80008921850 */
[----:B------:R-:W-:Y:S01]  /*10250*/  LDGSTS.E [R6+0x12f00], desc[UR16][R18.64], P1 ;  /* 0x12f0000012067fae */ /* 0x000fe20008921850 */
[----:B------:R-:W-:-:S03]  /*10260*/  IMAD.WIDE R228, R154, 0x4, R228 ;  /* 0x000000049ae47825 */ /* 0x000fc600078e02e4 */
[----:B------:R-:W-:Y:S01]  /*10270*/  LDGSTS.E [R6+0x13300], desc[UR16][R98.64], P1 ;  /* 0x1330000062067fae */ /* 0x000fe20008921850 */
[----:B------:R-:W-:-:S03]  /*10280*/  IMAD.WIDE R226, R154, 0x4, R226 ;  /* 0x000000049ae27825 */ /* 0x000fc600078e02e2 */
[----:B------:R-:W-:Y:S01]  /*10290*/  LDGSTS.E [R6+0x13700], desc[UR16][R96.64], P1 ;  /* 0x1370000060067fae */ /* 0x000fe20008921850 */
[----:B------:R-:W-:-:S03]  /*102a0*/  IMAD.WIDE R224, R154, 0x4, R224 ;  /* 0x000000049ae07825 */ /* 0x000fc600078e02e0 */
[----:B------:R-:W-:Y:S01]  /*102b0*/  LDGSTS.E [R6+0x13b00], desc[UR16][R94.64], P1 ;  /* 0x13b000005e067fae */ /* 0x000fe20008921850 */
[----:B------:R-:W-:-:S03]  /*102c0*/  IMAD.WIDE R222, R154, 0x4, R222 ;  /* 0x000000049ade7825 */ /* 0x000fc600078e02de */
[----:B------:R1:W-:Y:S01]  /*102d0*/  LDGSTS.E [R6+0x13f00], desc[UR16][R92.64], P1 ;  /* 0x13f000005c067fae */ /* 0x0003e20008921850 */
[----:B------:R-:W-:Y:S02]  /*102e0*/  LOP3.LUT R219, R3, 0x20, RZ, 0xfc, !PT ;  /* 0x0000002003db7812 */ /* 0x000fe400078efcff */
[----:B------:R-:W-:Y:S02]  /*102f0*/  SEL R36, RZ, 0x4, P3 ;  /* 0x00000004ff247807 */ /* 0x000fe40001800000 */
[----:B------:R-:W-:Y:S02]  /*10300*/  ISETP.GE.AND P2, PT, R155, UR4, PT ;  /* 0x000000049b007c0c */ /* 0x000fe4000bf46270 */
[----:B-1----:R-:W-:-:S04]  /*10310*/  LOP3.LUT R92, R3, 0xa, RZ, 0xfc, !PT ;  /* 0x0000000a035c7812 */ /* 0x002fc800078efcff */
[----:B------:R-:W-:Y:S02]  /*10320*/  ISETP.GE.AND P3, PT, R92, UR4, PT ;  /* 0x000000045c007c0c */ /* 0x000fe4000bf66270 */
[----:B------:R-:W-:Y:S02]  /*10330*/  SEL R34, RZ, 0x4, P2 ;  /* 0x00000004ff227807 */ /* 0x000fe40001000000 */
[----:B------:R-:W-:Y:S02]  /*10340*/  LOP3.LUT R245, R245, 0xffffbfff, RZ, 0xc0, !PT ;  /* 0xffffbffff5f57812 */ /* 0x000fe400078ec0ff */
[----:B------:R-:W-:-:S07]  /*10350*/  LOP3.LUT R100, R3, 0x10, RZ, 0xfc, !PT ;  /* 0x0000001003647812 */ /* 0x000fce00078efcff */
[----:B------:R-:W-:-:S04]  /*10360*/  @P3 LOP3.LUT R245, R245, 0x4000, RZ, 0xfc, !PT ;  /* 0x00004000f5f53812 */ /* 0x000fc800078efcff */
[----:B------:R-:W-:Y:S02]  /*10370*/  LOP3.LUT R245, R245, 0xffdfffff, RZ, 0xc0, !PT ;  /* 0xffdffffff5f57812 */ /* 0x000fe400078ec0ff */
[C---:B------:R-:W-:Y:S02]  /*10380*/  LOP3.LUT R103, R3.reuse, 0x14, RZ, 0xfc, !PT ;  /* 0x0000001403677812 */ /* 0x040fe400078efcff */
[C---:B------:R-:W-:Y:S02]  /*10390*/  LOP3.LUT R101, R3.reuse, 0x12, RZ, 0xfc, !PT ;  /* 0x0000001203657812 */ /* 0x040fe400078efcff */
[----:B------:R-:W-:Y:S02]  /*103a0*/  LOP3.LUT R105, R3, 0x16, RZ, 0xfc, !PT ;  /* 0x0000001603697812 */ /* 0x000fe400078efcff */
[----:B------:R-:W-:Y:S02]  /*103b0*/  ISETP.GE.AND P3, PT, R101, UR4, PT ;  /* 0x0000000465007c0c */ /* 0x000fe4000bf66270 */
[----:B---3--:R-:W-:-:S02]  /*103c0*/  LOP3.LUT R248, R248, 0xffffffdf, RZ, 0xc0, !PT ;  /* 0xffffffdff8f87812 */ /* 0x008fc400078ec0ff */
[C---:B------:R-:W-:Y:S02]  /*103d0*/  LOP3.LUT R108, R3.reuse, 0x18, RZ, 0xfc, !PT ;  /* 0x00000018036c7812 */ /* 0x040fe400078efcff */
[C---:B------:R-:W-:Y:S02]  /*103e0*/  LOP3.LUT R109, R3.reuse, 0x1a, RZ, 0xfc, !PT ;  /* 0x0000001a036d7812 */ /* 0x040fe400078efcff */
[C---:B------:R-:W-:Y:S02]  /*103f0*/  LOP3.LUT R111, R3.reuse, 0x1c, RZ, 0xfc, !PT ;  /* 0x0000001c036f7812 */ /* 0x040fe400078efcff */
[C---:B------:R-:W-:Y:S02]  /*10400*/  LOP3.LUT R221, R3.reuse, 0x22, RZ, 0xfc, !PT ;  /* 0x0000002203dd7812 */ /* 0x040fe400078efcff */
[C---:B------:R-:W-:Y:S02]  /*10410*/  LOP3.LUT R153, R3.reuse, 0x1e, RZ, 0xfc, !PT ;  /* 0x0000001e03997812 */ /* 0x040fe400078efcff */
[----:B------:R-:W-:-:S02]  /*10420*/  LOP3.LUT R93, R3, 0x28, RZ, 0xfc, !PT ;  /* 0x00000028035d7812 */ /* 0x000fc400078efcff */
[C---:B------:R-:W-:Y:S02]  /*10430*/  LOP3.LUT R96, R3.reuse, 0x2e, RZ, 0xfc, !PT ;  /* 0x0000002e03607812 */ /* 0x040fe400078efcff */
[C---:B------:R-:W-:Y:S02]  /*10440*/  LOP3.LUT R102, R3.reuse, 0x32, RZ, 0xfc, !PT ;  /* 0x0000003203667812 */ /* 0x040fe400078efcff */
[C---:B------:R-:W-:Y:S02]  /*10450*/  LOP3.LUT R104, R3.reuse, 0x30, RZ, 0xfc, !PT ;  /* 0x0000003003687812 */ /* 0x040fe400078efcff */
[C---:B------:R-:W-:Y:S02]  /*10460*/  LOP3.LUT R97, R3.reuse, 0x34, RZ, 0xfc, !PT ;  /* 0x0000003403617812 */ /* 0x040fe400078efcff */
[----:B------:R-:W-:Y:S01]  /*10470*/  LOP3.LUT R106, R3, 0x36, RZ, 0xfc, !PT ;  /* 0x00000036036a7812 */ /* 0x000fe200078efcff */
[----:B--2---:R-:W-:Y:S04]  /*10480*/  LDGSTS.E [R5+0x10380], desc[UR16][R200.64], P1 ;  /* 0x10380000c8057fae */ /* 0x004fe80008921850 */
        /* <DEDUP_REMOVED lines=13> */
[----:B------:R1:W-:Y:S04]  /*10560*/  LDGSTS.E [R5+0x13b80], desc[UR16][R90.64], P1 ;  /* 0x13b800005a057fae */ /* 0x0003e80008921850 */
[----:B------:R4:W-:Y:S01]  /*10570*/  LDGSTS.E [R5+0x13f80], desc[UR16][R88.64], P1 ;  /* 0x13f8000058057fae */ /* 0x0009e20008921850 */
[----:B------:R-:W-:-:S02]  /*10580*/  ISETP.GE.AND P1, PT, R219, UR4, PT ;  /* 0x00000004db007c0c */ /* 0x000fc4000bf26270 */
[----:B------:R-:W-:Y:S01]  /*10590*/  LOP3.LUT R219, R3, 0xc, RZ, 0xfc, !PT ;  /* 0x0000000c03db7812 */ /* 0x000fe200078efcff */
[----:B------:R-:W0:Y:S03]  /*105a0*/  LDGDEPBAR ;  /* 0x00000000000079af */ /* 0x000e260000000000 */
[----:B------:R-:W-:Y:S02]  /*105b0*/  ISETP.GE.AND P2, PT, R219, UR4, PT ;  /* 0x00000004db007c0c */ /* 0x000fe4000bf46270 */
[----:B-1----:R-:W-:Y:S02]  /*105c0*/  LOP3.LUT R91, R3, 0xe, RZ, 0xfc, !PT ;  /* 0x0000000e035b7812 */ /* 0x002fe400078efcff */
[----:B------:R-:W-:Y:S02]  /*105d0*/  SEL R35, RZ, 0x4, P1 ;  /* 0x00000004ff237807 */ /* 0x000fe40000800000 */
[----:B------:R-:W-:-:S07]  /*105e0*/  ISETP.GE.AND P1, PT, R91, UR4, PT ;  /* 0x000000045b007c0c */ /* 0x000fce000bf26270 */
[----:B------:R-:W-:Y:S02]  /*105f0*/  @P2 LOP3.LUT R245, R245, 0x200000, RZ, 0xfc, !PT ;  /* 0x00200000f5f52812 */ /* 0x000fe400078efcff */
[----:B------:R-:W-:Y:S02]  /*10600*/  ISETP.GE.AND P2, PT, R100, UR4, PT ;  /* 0x0000000464007c0c */ /* 0x000fe4000bf46270 */
[----:B------:R-:W-:-:S04]  /*10610*/  LOP3.LUT R245, R245, 0xffbfffff, RZ, 0xc0, !PT ;  /* 0xffbffffff5f57812 */ /* 0x000fc800078ec0ff */
[----:B------:R-:W-:Y:S02]  /*10620*/  @P1 LOP3.LUT R245, R245, 0x400000, RZ, 0xfc, !PT ;  /* 0x00400000f5f51812 */ /* 0x000fe400078efcff */
[----:B------:R-:W-:Y:S02]  /*10630*/  ISETP.GE.AND P1, PT, R103, UR4, PT ;  /* 0x0000000467007c0c */ /* 0x000fe4000bf26270 */
[----:B------:R-:W-:-:S04]  /*10640*/  LOP3.LUT R245, R245, 0xdfffffff, RZ, 0xc0, !PT ;  /* 0xdffffffff5f57812 */ /* 0x000fc800078ec0ff */
[----:B------:R-:W-:Y:S02]  /*10650*/  @P2 LOP3.LUT R245, R245, 0x20000000, RZ, 0xfc, !PT ;  /* 0x20000000f5f52812 */ /* 0x000fe400078efcff */
[----:B------:R-:W-:Y:S02]  /*10660*/  ISETP.GE.AND P2, PT, R105, UR4, PT ;  /* 0x0000000469007c0c */ /* 0x000fe4000bf46270 */
[----:B------:R-:W-:-:S03]  /*10670*/  LOP3.LUT R245, R245, 0xbfffffff, RZ, 0xc0, !PT ;  /* 0xbffffffff5f57812 */ /* 0x000fc600078ec0ff */
[----:B------:R-:W-:Y:S02]  /*10680*/  @P1 LOP3.LUT R248, R248, 0x20, RZ, 0xfc, !PT ;  /* 0x00000020f8f81812 */ /* 0x000fe400078efcff */
        /* <DEDUP_REMOVED lines=11> */
[----:B------:R-:W-:Y:S02]  /*10740*/  ISETP.GE.AND P3, PT, R153, UR4, PT ;  /* 0x0000000499007c0c */ /* 0x000fe4000bf66270 */
[----:B------:R-:W-:Y:S02]  /*10750*/  LOP3.LUT R248, R248, 0xfffdffff, RZ, 0xc0, !PT ;  /* 0xfffdfffff8f87812 */ /* 0x000fe400078ec0ff */
[----:B------:R-:W-:Y:S02]  /*10760*/  LOP3.LUT R245, R245, 0xfffffffe, RZ, 0xc0, !PT ;  /* 0xfffffffef5f57812 */ /* 0x000fe400078ec0ff */
[----:B------:R-:W-:-:S02]  /*10770*/  @P2 LOP3.LUT R248, R248, 0x20000, RZ, 0xfc, !PT ;  /* 0x00020000f8f82812 */ /* 0x000fc400078efcff */
[----:B------:R-:W-:Y:S02]  /*10780*/  ISETP.GE.AND P2, PT, R252, UR4, PT ;  /* 0x00000004fc007c0c */ /* 0x000fe4000bf46270 */
[----:B------:R-:W-:Y:S02]  /*10790*/  LOP3.LUT R248, R248, 0xfffeffff, RZ, 0xc0, !PT ;  /* 0xfffefffff8f87812 */ /* 0x000fe400078ec0ff */
[----:B------:R-:W-:Y:S02]  /*107a0*/  LOP3.LUT R221, R3, 0x26, RZ, 0xfc, !PT ;  /* 0x0000002603dd7812 */ /* 0x000fe400078efcff */
[----:B------:R-:W-:Y:S02]  /*107b0*/  @P1 LOP3.LUT R245, R245, 0x1, RZ, 0xfc, !PT ;  /* 0x00000001f5f51812 */ /* 0x000fe400078efcff */
[----:B------:R-:W-:Y:S02]  /*107c0*/  @P3 LOP3.LUT R248, R248, 0x10000, RZ, 0xfc, !PT ;  /* 0x00010000f8f83812 */ /* 0x000fe400078efcff */
[----:B------:R-:W-:-:S02]  /*107d0*/  ISETP.GE.AND P3, PT, R221, UR4, PT ;  /* 0x00000004dd007c0c */ /* 0x000fc4000bf66270 */
[----:B------:R-:W-:-:S04]  /*107e0*/  LOP3.LUT R245, R245, 0xffffff7f, RZ, 0xc0, !PT ;  /* 0xffffff7ff5f57812 */ /* 0x000fc800078ec0ff */
[----:B------:R-:W-:Y:S02]  /*107f0*/  @P2 LOP3.LUT R245, R245, 0x80, RZ, 0xfc, !PT ;  /* 0x00000080f5f52812 */ /* 0x000fe400078efcff */
[----:B------:R-:W-:Y:S02]  /*10800*/  ISETP.GE.AND P1, PT, R93, UR4, PT ;  /* 0x000000045d007c0c */ /* 0x000fe4000bf26270 */
[----:B------:R-:W-:Y:S02]  /*10810*/  LOP3.LUT R245, R245, 0xfffffeff, RZ, 0xc0, !PT ;  /* 0xfffffefff5f57812 */ /* 0x000fe400078ec0ff */
[----:B------:R-:W-:Y:S02]  /*10820*/  LOP3.LUT R153, R3, 0x2a, RZ, 0xfc, !PT ;  /* 0x0000002a03997812 */ /* 0x000fe400078efcff */
[----:B------:R-:W-:Y:S02]  /*10830*/  @P3 LOP3.LUT R245, R245, 0x100, RZ, 0xfc, !PT ;  /* 0x00000100f5f53812 */ /* 0x000fe400078efcff */
[----:B------:R-:W-:-:S02]  /*10840*/  ISETP.GE.AND P2, PT, R153, UR4, PT ;  /* 0x0000000499007c0c */ /* 0x000fc4000bf46270 */
[----:B------:R-:W-:Y:S02]  /*10850*/  LOP3.LUT R245, R245, 0xffff7fff, RZ, 0xc0, !PT ;  /* 0xffff7ffff5f57812 */ /* 0x000fe400078ec0ff */
[----:B------:R-:W-:Y:S02]  /*10860*/  LOP3.LUT R153, R3, 0x2c, RZ, 0xfc, !PT ;  /* 0x0000002c03997812 */ /* 0x000fe400078efcff */
        /* <DEDUP_REMOVED lines=13> */
[----:B------:R-:W-:Y:S01]  /*10940*/  LOP3.LUT R245, R245, 0x7fffffff, RZ, 0xc0, !PT ;  /* 0x7ffffffff5f57812 */ /* 0x000fe200078ec0ff */
[----:B----4-:R-:W-:Y:S01]  /*10950*/  IMAD.WIDE R88, R152, 0x4, R156 ;  /* 0x0000000498587825 */ /* 0x010fe200078e029c */
[----:B------:R-:W-:Y:S01]  /*10960*/  @P3 LOP3.LUT R248, R248, 0x1, RZ, 0xfc, !PT ;  /* 0x00000001f8f83812 */ /* 0x000fe200078efcff */
[----:B------:R-:W2:Y:S01]  /*10970*/  LDL.LU.64 R156, [R1+0x6b0] ;  /* 0x0006b000019c7983 */ /* 0x000ea20000300a00 */
[----:B------:R-:W-:Y:S02]  /*10980*/  @P2 LOP3.LUT R245, R245, 0x80000000, RZ, 0xfc, !PT ;  /* 0x80000000f5f52812 */ /* 0x000fe400078efcff */
[----:B------:R-:W-:Y:S02]  /*10990*/  ISETP.GE.AND P2, PT, R106, UR4, PT ;  /* 0x000000046a007c0c */ /* 0x000fe4000bf46270 */
[----:B------:R-:W-:Y:S01]  /*109a0*/  LOP3.LUT R248, R248, 0xffffff7f, RZ, 0xc0, !PT ;  /* 0xffffff7ff8f87812 */ /* 0x000fe200078ec0ff */
[----:B------:R1:W-:Y:S03]  /*109b0*/  STL.64 [R1+0x3a8], R88 ;  /* 0x0003a85801007387 */ /* 0x0003e60000100a00 */
[----:B------:R-:W-:-:S04]  /*109c0*/  @P1 LOP3.LUT R248, R248, 0x80, RZ, 0xfc, !PT ;  /* 0x00000080f8f81812 */ /* 0x000fc800078efcff */
[----:B------:R-:W-:Y:S02]  /*109d0*/  LOP3.LUT R248, R248, 0xfffffeff, RZ, 0xc0, !PT ;  /* 0xfffffefff8f87812 */ /* 0x000fe400078ec0ff */
[----:B-1----:R-:W-:-:S04]  /*109e0*/  LOP3.LUT R89, R3, 0x38, RZ, 0xfc, !PT ;  /* 0x0000003803597812 */ /* 0x002fc800078efcff */
[----:B------:R-:W-:Y:S02]  /*109f0*/  ISETP.GE.AND P3, PT, R89, UR4, PT ;  /* 0x0000000459007c0c */ /* 0x000fe4000bf66270 */
[----:B------:R-:W-:Y:S02]  /*10a00*/  LOP3.LUT R153, R3, 0x3a, RZ, 0xfc, !PT ;  /* 0x0000003a03997812 */ /* 0x000fe400078efcff */
[----:B------:R-:W-:Y:S02]  /*10a10*/  @P2 LOP3.LUT R248, R248, 0x100, RZ, 0xfc, !PT ;  /* 0x00000100f8f82812 */ /* 0x000fe400078efcff */
[----:B------:R-:W-:Y:S02]  /*10a20*/  ISETP.GE.AND P1, PT, R153, UR4, PT ;  /* 0x0000000499007c0c */ /* 0x000fe4000bf26270 */
[----:B------:R-:W-:Y:S02]  /*10a30*/  LOP3.LUT R248, R248, 0xffff7fff, RZ, 0xc0, !PT ;  /* 0xffff7ffff8f87812 */ /* 0x000fe400078ec0ff */
[----:B------:R-:W-:-:S03]  /*10a40*/  LOP3.LUT R89, R3, 0x3c, RZ, 0xfc, !PT ;  /* 0x0000003c03597812 */ /* 0x000fc600078efcff */
[----:B------:R-:W-:Y:S02]  /*10a50*/  @P3 LOP3.LUT R248, R248, 0x8000, RZ, 0xfc, !PT ;  /* 0x00008000f8f83812 */ /* 0x000fe400078efcff */
[----:B------:R-:W-:Y:S02]  /*10a60*/  ISETP.GE.AND P2, PT, R89, UR4, PT ;  /* 0x0000000459007c0c */ /* 0x000fe4000bf46270 */
[----:B------:R-:W-:Y:S02]  /*10a70*/  LOP3.LUT R248, R248, 0xffffbfff, RZ, 0xc0, !PT ;  /* 0xffffbffff8f87812 */ /* 0x000fe400078ec0ff */
[C---:B------:R-:W-:Y:S02]  /*10a80*/  LOP3.LUT R89, R3.reuse, 0x40, RZ, 0xfc, !PT ;  /* 0x0000004003597812 */ /* 0x040fe400078efcff */
[----:B------:R-:W-:Y:S02]  /*10a90*/  LOP3.LUT R153, R3, 0x3e, RZ, 0xfc, !PT ;  /* 0x0000003e03997812 */ /* 0x000fe400078efcff */
[----:B------:R-:W-:-:S02]  /*10aa0*/  @P1 LOP3.LUT R248, R248, 0x4000, RZ, 0xfc, !PT ;  /* 0x00004000f8f81812 */ /* 0x000fc400078efcff */
[----:B------:R-:W-:Y:S02]  /*10ab0*/  ISETP.GE.AND P1, PT, R89, UR4, PT ;  /* 0x0000000459007c0c */ /* 0x000fe4000bf26270 */
[----:B------:R-:W-:Y:S02]  /*10ac0*/  ISETP.GE.AND P3, PT, R153, UR4, PT ;  /* 0x0000000499007c0c */ /* 0x000fe4000bf66270 */
[----:B------:R-:W-:Y:S02]  /*10ad0*/  LOP3.LUT R248, R248, 0xffffdfff, RZ, 0xc0, !PT ;  /* 0xffffdffff8f87812 */ /* 0x000fe400078ec0ff */
[----:B------:R-:W-:Y:S02]  /*10ae0*/  LOP3.LUT R88, R3, 0x42, RZ, 0xfc, !PT ;  /* 0x0000004203587812 */ /* 0x000fe400078efcff */
[----:B------:R-:W-:Y:S02]  /*10af0*/  @P2 LOP3.LUT R248, R248, 0x2000, RZ, 0xfc, !PT ;  /* 0x00002000f8f82812 */ /* 0x000fe400078efcff */
[----:B------:R-:W-:-:S02]  /*10b00*/  ISETP.GE.AND P2, PT, R88, UR4, PT ;  /* 0x0000000458007c0c */ /* 0x000fc4000bf46270 */
[----:B------:R-:W-:Y:S02]  /*10b10*/  LOP3.LUT R245, R245, 0xfffffffd, RZ, 0xc0, !PT ;  /* 0xfffffffdf5f57812 */ /* 0x000fe400078ec0ff */
[----:B------:R-:W-:Y:S02]  /*10b20*/  LOP3.LUT R248, R248, 0xfffffbff, RZ, 0xc0, !PT ;  /* 0xfffffbfff8f87812 */ /* 0x000fe400078ec0ff */
[----:B------:R-:W-:Y:S02]  /*10b30*/  LOP3.LUT R89, R3, 0x44, RZ, 0xfc, !PT ;  /* 0x0000004403597812 */ /* 0x000fe400078efcff */
[----:B------:R-:W-:Y:S02]  /*10b40*/  @P1 LOP3.LUT R245, R245, 0x2, RZ, 0xfc, !PT ;  /* 0x00000002f5f51812 */ /* 0x000fe400078efcff */
[----:B------:R-:W-:Y:S02]  /*10b50*/  @P3 LOP3.LUT R248, R248, 0x400, RZ, 0xfc, !PT ;  /* 0x00000400f8f83812 */ /* 0x000fe400078efcff */
[----:B------:R-:W-:-:S02]  /*10b60*/  ISETP.GE.AND P3, PT, R89, UR4, PT ;  /* 0x0000000459007c0c */ /* 0x000fc4000bf66270 */
[----:B------:R-:W-:Y:S02]  /*10b70*/  LOP3.LUT R245, R245, 0xfffffffb, RZ, 0xc0, !PT ;  /* 0xfffffffbf5f57812 */ /* 0x000fe400078ec0ff */
[----:B------:R-:W-:Y:S02]  /*10b80*/  LOP3.LUT R88, R3, 0x46, RZ, 0xfc, !PT ;  /* 0x0000004603587812 */ /* 0x000fe400078efcff */
[----:B------:R-:W-:Y:S02]  /*10b90*/  @P2 LOP3.LUT R245, R245, 0x4, RZ, 0xfc, !PT ;  /* 0x00000004f5f52812 */ /* 0x000fe400078efcff */
[----:B------:R-:W-:Y:S02]  /*10ba0*/  ISETP.GE.AND P1, PT, R88, UR4, PT ;  /* 0x0000000458007c0c */ /* 0x000fe4000bf26270 */
[----:B------:R-:W-:Y:S02]  /*10bb0*/  LOP3.LUT R245, R245, 0xfffffdff, RZ, 0xc0, !PT ;  /* 0xfffffdfff5f57812 */ /* 0x000fe400078ec0ff */
[----:B------:R-:W-:-:S02]  /*10bc0*/  LOP3.LUT R89, R3, 0x48, RZ, 0xfc, !PT ;  /* 0x0000004803597812 */ /* 0x000fc400078efcff */
        /* <DEDUP_REMOVED lines=12> */
[----:B------:R-:W-:Y:S02]  /*10c90*/  LOP3.LUT R95, R3, 0x4e, RZ, 0xfc, !PT ;  /* 0x0000004e035f7812 */ /* 0x000fe400078efcff */
[----:B------:R-:W-:Y:S02]  /*10ca0*/  @P3 LOP3.LUT R245, R245, 0x40000, RZ, 0xfc, !PT ;  /* 0x00040000f5f53812 */ /* 0x000fe400078efcff */
[----:B------:R-:W-:Y:S02]  /*10cb0*/  ISETP.GE.AND P3, PT, R88, UR4, PT ;  /* 0x0000000458007c0c */ /* 0x000fe4000bf66270 */
[----:B------:R-:W-:Y:S02]  /*10cc0*/  ISETP.GE.AND P2, PT, R95, UR4, PT ;  /* 0x000000045f007c0c */ /* 0x000fe4000bf46270 */
[----:B------:R-:W-:Y:S02]  /*10cd0*/  LOP3.LUT R245, R245, 0xfdffffff, RZ, 0xc0, !PT ;  /* 0xfdfffffff5f57812 */ /* 0x000fe400078ec0ff */
[----:B------:R-:W-:-:S02]  /*10ce0*/  LOP3.LUT R89, R3, 0x52, RZ, 0xfc, !PT ;  /* 0x0000005203597812 */ /* 0x000fc400078efcff */
[----:B------:R-:W-:Y:S02]  /*10cf0*/  @P1 LOP3.LUT R245, R245, 0x2000000, RZ, 0xfc, !PT ;  /* 0x02000000f5f51812 */ /* 0x000fe400078efcff */
[----:B------:R-:W-:Y:S02]  /*10d00*/  ISETP.GE.AND P1, PT, R89, UR4, PT ;  /* 0x0000000459007c0c */ /* 0x000fe4000bf26270 */
[----:B------:R-:W-:Y:S02]  /*10d10*/  LOP3.LUT R248, R248, 0xfffffffd, RZ, 0xc0, !PT ;  /* 0xfffffffdf8f87812 */ /* 0x000fe400078ec0ff */
[----:B------:R-:W-:Y:S02]  /*10d20*/  LOP3.LUT R245, R245, 0xfbffffff, RZ, 0xc0, !PT ;  /* 0xfbfffffff5f57812 */ /* 0x000fe400078ec0ff */
[----:B------:R-:W-:Y:S02]  /*10d30*/  LOP3.LUT R107, R3, 0x54, RZ, 0xfc, !PT ;  /* 0x00000054036b7812 */ /* 0x000fe400078efcff */
[----:B------:R-:W-:-:S02]  /*10d40*/  @P3 LOP3.LUT R248, R248, 0x2, RZ, 0xfc, !PT ;  /* 0x00000002f8f83812 */ /* 0x000fc400078efcff */
        /* <DEDUP_REMOVED lines=14> */
[----:B------:R-:W-:Y:S02]  /*10e30*/  ISETP.GE.AND P3, PT, R218, UR4, PT ;  /* 0x00000004da007c0c */ /* 0x000fe4000bf66270 */
[----:B------:R-:W-:Y:S02]  /*10e40*/  LOP3.LUT R245, R245, 0xefffffff, RZ, 0xc0, !PT ;  /* 0xeffffffff5f57812 */ /* 0x000fe400078ec0ff */
[----:B------:R-:W-:Y:S02]  /*10e50*/  LOP3.LUT R218, R3, 0x60, RZ, 0xfc, !PT ;  /* 0x0000006003da7812 */ /* 0x000fe400078efcff */
[----:B------:R-:W-:-:S02]  /*10e60*/  @P2 LOP3.LUT R245, R245, 0x10000000, RZ, 0xfc, !PT ;  /* 0x10000000f5f52812 */ /* 0x000fc400078efcff */
[----:B------:R-:W-:Y:S02]  /*10e70*/  LOP3.LUT R248, R248, 0xfffffff7, RZ, 0xc0, !PT ;  /* 0xfffffff7f8f87812 */ /* 0x000fe400078ec0ff */
[----:B------:R-:W-:Y:S02]  /*10e80*/  ISETP.GE.AND P2, PT, R218, UR4, PT ;  /* 0x00000004da007c0c */ /* 0x000fe4000bf46270 */
[----:B------:R-:W-:Y:S02]  /*10e90*/  LOP3.LUT R245, R245, 0xf7ffffff, RZ, 0xc0, !PT ;  /* 0xf7fffffff5f57812 */ /* 0x000fe400078ec0ff */
[C---:B------:R-:W-:Y:S02]  /*10ea0*/  LOP3.LUT R99, R3.reuse, 0x5e, RZ, 0xfc, !PT ;  /* 0x0000005e03637812 */ /* 0x040fe400078efcff */
[----:B------:R-:W-:Y:S02]  /*10eb0*/  LOP3.LUT R218, R3, 0x62, RZ, 0xfc, !PT ;  /* 0x0000006203da7812 */ /* 0x000fe400078efcff */
[----:B------:R-:W-:-:S02]  /*10ec0*/  @P1 LOP3.LUT R248, R248, 0x8, RZ, 0xfc, !PT ;  /* 0x00000008f8f81812 */ /* 0x000fc400078efcff */
[----:B------:R-:W-:Y:S02]  /*10ed0*/  @P3 LOP3.LUT R245, R245, 0x8000000, RZ, 0xfc, !PT ;  /* 0x08000000f5f53812 */ /* 0x000fe400078efcff */
[----:B------:R-:W-:Y:S02]  /*10ee0*/  ISETP.GE.AND P1, PT, R99, UR4, PT ;  /* 0x0000000463007c0c */ /* 0x000fe4000bf26270 */
[----:B------:R-:W-:Y:S02]  /*10ef0*/  ISETP.GE.AND P3, PT, R218, UR4, PT ;  /* 0x00000004da007c0c */ /* 0x000fe4000bf66270 */
[C---:B------:R-:W-:Y:S02]  /*10f00*/  LOP3.LUT R98, R3.reuse, 0x64, RZ, 0xfc, !PT ;  /* 0x0000006403627812 */ /* 0x040fe400078efcff */
[C---:B------:R-:W-:Y:S02]  /*10f10*/  LOP3.LUT R99, R3.reuse, 0x66, RZ, 0xfc, !PT ;  /* 0x0000006603637812 */ /* 0x040fe400078efcff */
[----:B------:R-:W-:-:S02]  /*10f20*/  LOP3.LUT R218, R3, 0x68, RZ, 0xfc, !PT ;  /* 0x0000006803da7812 */ /* 0x000fc400078efcff */
[----:B------:R-:W-:Y:S02]  /*10f30*/  LOP3.LUT R248, R3, 0x6c, RZ, 0xfc, !PT ;  /* 0x0000006c03f87812 */ /* 0x000fe400078efcff */
[----:B------:R-:W1:Y:S01]  /*10f40*/  S2R R3, SR_TID.X ;  /* 0x0000000000037919 */ /* 0x000e620000002100 */
[----:B------:R-:W-:-:S04]  /*10f50*/  LOP3.LUT R245, R245, 0xffefffff, RZ, 0xc0, !PT ;  /* 0xffeffffff5f57812 */ /* 0x000fc800078ec0ff */
[----:B------:R-:W-:-:S04]  /*10f60*/  @P1 LOP3.LUT R245, R245, 0x100000, RZ, 0xfc, !PT ;  /* 0x00100000f5f51812 */ /* 0x000fc800078efcff */
[----:B------:R-:W-:-:S04]  /*10f70*/  LOP3.LUT R245, R245, 0xfffffff7, RZ, 0xc0, !PT ;  /* 0xfffffff7f5f57812 */ /* 0x000fc800078ec0ff */
[----:B------:R-:W-:Y:S02]  /*10f80*/  @P2 LOP3.LUT R245, R245, 0x8, RZ, 0xfc, !PT ;  /* 0x00000008f5f52812 */ /* 0x000fe400078efcff */
[----:B------:R-:W-:Y:S02]  /*10f90*/  ISETP.GE.AND P1, PT, R98, UR4, PT ;  /* 0x0000000462007c0c */ /* 0x000fe4000bf26270 */
[----:B------:R-:W-:-:S04]  /*10fa0*/  LOP3.LUT R245, R245, 0xffffffef, RZ, 0xc0, !PT ;  /* 0xffffffeff5f57812 */ /* 0x000fc800078ec0ff */
[----:B------:R-:W-:Y:S02]  /*10fb0*/  @P3 LOP3.LUT R245, R245, 0x10, RZ, 0xfc, !PT ;  /* 0x00000010f5f53812 */ /* 0x000fe400078efcff */
[----:B-1----:R-:W-:-:S04]  /*10fc0*/  SHF.R.U32.HI R3, RZ, 0x6, R3 ;  /* 0x00000006ff037819 */ /* 0x002fc80000011603 */
[----:B------:R-:W-:Y:S02]  /*10fd0*/  SGXT.U32 R3, R3, 0x1 ;  /* 0x000000010303781a */ /* 0x000fe40000000000 */
[----:B------:R-:W-:Y:S02]  /*10fe0*/  LOP3.LUT R245, R245, 0xfffff7ff, RZ, 0xc0, !PT ;  /* 0xfffff7fff5f57812 */ /* 0x000fe400078ec0ff */
[----:B------:R-:W-:Y:S02]  /*10ff0*/  LOP3.LUT R3, R3, 0x6a, RZ, 0xfc, !PT ;  /* 0x0000006a03037812 */ /* 0x000fe400078efcff */
[----:B------:R-:W-:Y:S02]  /*11000*/  @P1 LOP3.LUT R245, R245, 0x800, RZ, 0xfc, !PT ;  /* 0x00000800f5f51812 */ /* 0x000fe400078efcff */
[----:B------:R-:W-:Y:S02]  /*11010*/  ISETP.GE.AND P1, PT, R3, UR4, PT ;  /* 0x0000000403007c0c */ /* 0x000fe4000bf26270 */
[----:B------:R-:W1:Y:S01]  /*11020*/  S2R R3, SR_TID.X ;  /* 0x0000000000037919 */ /* 0x000e620000002100 */
[----:B------:R-:W-:-:S02]  /*11030*/  ISETP.GE.AND P2, PT, R99, UR4, PT ;  /* 0x0000000463007c0c */ /* 0x000fc4000bf46270 */
[----:B------:R-:W-:Y:S02]  /*11040*/  ISETP.GE.AND P3, PT, R218, UR4, PT ;  /* 0x00000004da007c0c */ /* 0x000fe4000bf66270 */
[----:B------:R-:W-:-:S09]  /*11050*/  LOP3.LUT R245, R245, 0xffffefff, RZ, 0xc0, !PT ;  /* 0xffffeffff5f57812 */ /* 0x000fd200078ec0ff */
[----:B------:R-:W-:-:S04]  /*11060*/  @P2 LOP3.LUT R245, R245, 0x1000, RZ, 0xfc, !PT ;  /* 0x00001000f5f52812 */ /* 0x000fc800078efcff */
[----:B------:R-:W-:Y:S01]  /*11070*/  LOP3.LUT R245, R245, 0xfff7ffff, RZ, 0xc0, !PT ;  /* 0xfff7fffff5f57812 */ /* 0x000fe200078ec0ff */
[----:B------:R-:W-:Y:S01]  /*11080*/  VIADD R220, R0, UR7 ;  /* 0x0000000700dc7c36 */ /* 0x000fe20008000000 */
[----:B------:R-:W-:Y:S02]  /*11090*/  ISETP.GE.AND P2, PT, R248, UR4, PT ;  /* 0x00000004f8007c0c */ /* 0x000fe4000bf46270 */
[----:B------:R-:W-:Y:S02]  /*110a0*/  @P3 LOP3.LUT R245, R245, 0x80000, RZ, 0xfc, !PT ;  /* 0x00080000f5f53812 */ /* 0x000fe400078efcff */
[----:B------:R-:W-:Y:S02]  /*110b0*/  ISETP.GT.AND P0, PT, R151, 0x17f, PT ;  /* 0x0000017f9700780c */ /* 0x000fe40003f04270 */
[----:B-1----:R-:W-:-:S04]  /*110c0*/  SHF.R.U32.HI R3, RZ, 0x6, R3 ;  /* 0x00000006ff037819 */ /* 0x002fc80000011603 */
[----:B------:R-:W-:-:S04]  /*110d0*/  SGXT.U32 R3, R3, 0x1 ;  /* 0x000000010303781a */ /* 0x000fc80000000000 */
[C---:B------:R-:W-:Y:S02]  /*110e0*/  LOP3.LUT R248, R3.reuse, 0x70, RZ, 0xfc, !PT ;  /* 0x0000007003f87812 */ /* 0x040fe400078efcff */
[----:B------:R-:W-:Y:S01]  /*110f0*/  LOP3.LUT R245, R3, 0x6e, RZ, 0xfc, !PT ;  /* 0x0000006e03f57812 */ /* 0x000fe200078efcff */
[----:B------:R-:W-:Y:S01]  /*11100*/  VIADD R37, R220, 0x100000 ;  /* 0x00100000dc257836 */ /* 0x000fe20000000000 */
[----:B------:R-:W-:Y:S02]  /*11110*/  SEL R36, R36, RZ, P0 ;  /* 0x000000ff24247207 */ /* 0x000fe40000000000 */
[----:B------:R-:W-:Y:S02]  /*11120*/  ISETP.GE.AND P3, PT, R245, UR4, PT ;  /* 0x00000004f5007c0c */ /* 0x000fe4000bf66270 */
[----:B------:R-:W-:Y:S02]  /*11130*/  ISETP.GE.AND P4, PT, R248, UR4, PT ;  /* 0x00000004f8007c0c */ /* 0x000fe4000bf86270 */
[----:B------:R-:W-:-:S02]  /*11140*/  ISETP.GE.AND P5, PT, R249, UR4, PT ;  /* 0x00000004f9007c0c */ /* 0x000fc4000bfa6270 */
[----:B------:R-:W3:Y:S01]  /*11150*/  LDL.LU.64 R248, [R1+0x358] ;  /* 0x0003580001f87983 */ /* 0x000ee20000300a00 */
[----:B------:R-:W-:Y:S01]  /*11160*/  ISETP.NE.U32.AND P6, PT, R36, RZ, PT ;  /* 0x000000ff2400720c */ /* 0x000fe20003fc5070 */
[----:B------:R-:W-:Y:S01]  /*11170*/  BAR.SYNC.DEFER_BLOCKING 0x0 ;  /* 0x0000000000007b1d */ /* 0x000fe20000010000 */
[----:B------:R-:W-:Y:S01]  /*11180*/  LOP3.LUT R245, R3, 0x40, RZ, 0xfc, !PT ;  /* 0x0000004003f57812 */ /* 0x000fe200078efcff */
[----:B------:R-:W-:-:S04]  /*11190*/  IMAD.WIDE R182, R152, 0x4, R182 ;  /* 0x0000000498b67825 */ /* 0x000fc800078e02b6 */
[C---:B------:R-:W-:Y:S02]  /*111a0*/  VIADD R41, R220.reuse, 0x100000 ;  /* 0x00100000dc297836 */ /* 0x040fe40000000000 */
[----:B------:R-:W-:Y:S01]  /*111b0*/  VIADD R43, R220, 0x100000 ;  /* 0x00100000dc2b7836 */ /* 0x000fe20000000000 */
[----:B------:R1:W-:Y:S01]  /*111c0*/  STL.64 [R1+0xac0], R10 ;  /* 0x000ac00a01007387 */ /* 0x0003e20000100a00 */
[C---:B------:R-:W-:Y:S02]  /*111d0*/  VIADD R46, R244.reuse, 0x100000 ;  /* 0x00100000f42e7836 */ /* 0x040fe40000000000 */
[C---:B------:R-:W-:Y:S02]  /*111e0*/  VIADD R49, R244.reuse, 0x100000 ;  /* 0x00100000f4317836 */ /* 0x040fe40000000000 */
[C---:B------:R-:W-:Y:S02]  /*111f0*/  VIADD R55, R244.reuse, 0x100000 ;  /* 0x00100000f4377836 */ /* 0x040fe40000000000 */
[----:B------:R-:W-:-:S02]  /*11200*/  VIADD R57, R244, 0x100000 ;  /* 0x00100000f4397836 */ /* 0x000fc40000000000 */
[C---:B------:R-:W-:Y:S02]  /*11210*/  VIADD R61, R243.reuse, 0x100000 ;  /* 0x00100000f33d7836 */ /* 0x040fe40000000000 */
[C---:B------:R-:W-:Y:S01]  /*11220*/  VIADD R63, R243.reuse, 0x100000 ;  /* 0x00100000f33f7836 */ /* 0x040fe20000000000 */
[----:B-1----:R-:W4:Y:S01]  /*11230*/  LDL.LU.64 R10, [R1+0x298] ;  /* 0x00029800010a7983 */ /* 0x002f220000300a00 */
[----:B------:R-:W-:Y:S01]  /*11240*/  SEL R69, RZ, 0x4, P1 ;  /* 0x00000004ff457807 */ /* 0x000fe20000800000 */
[C---:B------:R-:W-:Y:S02]  /*11250*/  VIADD R68, R243.reuse, 0x100000 ;  /* 0x00100000f3447836 */ /* 0x040fe40000000000 */
[----:B------:R-:W-:Y:S01]  /*11260*/  VIADD R71, R243, 0x100000 ;  /* 0x00100000f3477836 */ /* 0x000fe20000000000 */
[----:B------:R1:W-:Y:S01]  /*11270*/  STL.64 [R1+0xa10], R8 ;  /* 0x000a100801007387 */ /* 0x0003e20000100a00 */
[C---:B------:R-:W-:Y:S02]  /*11280*/  VIADD R74, R242.reuse, 0x100000 ;  /* 0x00100000f24a7836 */ /* 0x040fe40000000000 */
[----:B------:R-:W-:-:S02]  /*11290*/  VIADD R77, R242, 0x100000 ;  /* 0x00100000f24d7836 */ /* 0x000fc40000000000 */
[C---:B------:R-:W-:Y:S01]  /*112a0*/  IMAD.WIDE R80, R152.reuse, 0x4, R194 ;  /* 0x0000000498507825 */ /* 0x040fe200078e02c2 */
[----:B------:R-:W-:Y:S01]  /*112b0*/  SEL R83, RZ, 0x4, P3 ;  /* 0x00000004ff537807 */ /* 0x000fe20001800000 */
[----:B------:R-:W-:Y:S01]  /*112c0*/  ULDC UR5, c[0x0][0x230] ;  /* 0x00008c0000057ab9 */ /* 0x000fe20000000800 */
[----:B------:R-:W-:Y:S01]  /*112d0*/  ULDC UR8, c[0x0][0x230] ;  /* 0x00008c0000087ab9 */ /* 0x000fe20000000800 */
[----:B-1----:R-:W4:Y:S04]  /*112e0*/  LDL.LU.64 R8, [R1+0x360] ;  /* 0x0003600001087983 */ /* 0x002f280000300a00 */
[----:B------:R1:W-:Y:S04]  /*112f0*/  STL.64 [R1+0x978], R6 ;  /* 0x0009780601007387 */ /* 0x0003e80000100a00 */
[----:B-1----:R-:W4:Y:S04]  /*11300*/  LDL.LU.64 R6, [R1+0x368] ;  /* 0x0003680001067983 */ /* 0x002f280000300a00 */
[----:B------:R1:W-:Y:S04]  /*11310*/  STL.64 [R1+0x8c0], R4 ;  /* 0x0008c00401007387 */ /* 0x0003e80000100a00 */
[----:B-1----:R-:W4:Y:S04]  /*11320*/  LDL.64 R4, [R1+0x3a8] ;  /* 0x0003a80001047983 */ /* 0x002f280000100a00 */
[----:B--2---:R1:W-:Y:S02]  /*11330*/  STL.64 [R1+0x6b0], R156 ;  /* 0x0006b09c01007387 */ /* 0x0043e40000100a00 */
[----:B-1----:R-:W-:Y:S01]  /*11340*/  LOP3.LUT R157, R3, 0x22, RZ, 0xfc, !PT ;  /* 0x00000022039d7812 */ /* 0x002fe200078efcff */
[----:B---3--:R-:W-:-:S04]  /*11350*/  IMAD.WIDE R248, R152, 0x4, R248 ;  /* 0x0000000498f87825 */ /* 0x008fc800078e02f8 */
[----:B----4-:R-:W-:Y:S01]  /*11360*/  IMAD.WIDE R38, R152, 0x4, R10 ;  /* 0x0000000498267825 */ /* 0x010fe200078e020a */
[----:B------:R-:W-:Y:S01]  /*11370*/  @!PT LDS RZ, [RZ] ;  /* 0x00000000fffff984 */ /* 0x000fe20000000800 */
[----:B------:R-:W-:Y:S01]  /*11380*/  @!PT LDS RZ, [RZ] ;  /* 0x00000000fffff984 */ /* 0x000fe20000000800 */
[----:B------:R-:W-:Y:S01]  /*11390*/  @!PT LDS RZ, [RZ] ;  /* 0x00000000fffff984 */ /* 0x000fe20000000800 */
[----:B------:R1:W-:Y:S01]  /*113a0*/  LDGSTS.E [R37+-0x80000], desc[UR16][R4.64], P6 ;  /* 0x8000000004257fae */ /* 0x0003e2000b121850 */
[----:B------:R-:W-:-:S04]  /*113b0*/  ISETP.GE.AND P6, PT, R157, UR4, PT ;  /* 0x000000049d007c0c */ /* 0x000fc8000bfc6270 */
[----:B------:R-:W-:-:S04]  /*113c0*/  SEL R36, RZ, 0x4, P6 ;  /* 0x00000004ff247807 */ /* 0x000fc80003000000 */
[----:B------:R-:W-:Y:S02]  /*113d0*/  SEL R36, R36, RZ, P0 ;  /* 0x000000ff24247207 */ /* 0x000fe40000000000 */
[----:B-1----:R-:W-:Y:S01]  /*113e0*/  SEL R37, R34, RZ, P0 ;  /* 0x000000ff22257207 */ /* 0x002fe20000000000 */
[----:B------:R-:W-:Y:S02]  /*113f0*/  VIADD R34, R220, 0x100000 ;  /* 0x00100000dc227836 */ /* 0x000fe40000000000 */
[----:B------:R-:W-:Y:S01]  /*11400*/  IMAD.WIDE R4, R152, 0x4, R6 ;  /* 0x0000000498047825 */ /* 0x000fe200078e0206 */
[----:B------:R-:W-:Y:S02]  /*11410*/  ISETP.NE.U32.AND P6, PT, R37, RZ, PT ;  /* 0x000000ff2500720c */ /* 0x000fe40003fc5070 */
[----:B------:R-:W-:Y:S01]  /*11420*/  SEL R37, R35, RZ, P0 ;  /* 0x000000ff23257207 */ /* 0x000fe20000000000 */
[----:B------:R-:W-:Y:S01]  /*11430*/  VIADD R35, R220, 0x100000 ;  /* 0x00100000dc237836 */ /* 0x000fe20000000000 */
[----:B------:R1:W-:Y:S09]  /*11440*/  STL.64 [R1+0x368], R4 ;  /* 0x0003680401007387 */ /* 0x0003f20000100a00 */
[----:B------:R1:W-:Y:S01]  /*11450*/  LDGSTS.E [R34+-0x7fff8], desc[UR16][R4.64], P6 ;  /* 0x8000800004227fae */ /* 0x0003e2000b121850 */
[----:B------:R-:W-:-:S02]  /*11460*/  ISETP.GE.AND P6, PT, R245, UR4, PT ;  /* 0x00000004f5007c0c */ /* 0x000fc4000bfc6270 */
[----:B------:R-:W-:Y:S01]  /*11470*/  LOP3.LUT R245, R3, 0x42, RZ, 0xfc, !PT ;  /* 0x0000004203f57812 */ /* 0x000fe200078efcff */
[----:B-1----:R-:W-:Y:S01]  /*11480*/  IMAD.WIDE R4, R152, 0x4, R8 ;  /* 0x0000000498047825 */ /* 0x002fe200078e0208 */
[----:B------:R-:W-:Y:S02]  /*11490*/  SEL R34, RZ, 0x4, P6 ;  /* 0x00000004ff227807 */ /* 0x000fe40003000000 */
[----:B------:R-:W-:Y:S01]  /*114a0*/  ISETP.NE.U32.AND P6, PT, R37, RZ, PT ;  /* 0x000000ff2500720c */ /* 0x000fe20003fc5070 */
[----:B------:R-:W-:Y:S01]  /*114b0*/  VIADD R37, R220, 0x100000 ;  /* 0x00100000dc257836 */ /* 0x000fe20000000000 */
[----:B------:R-:W-:Y:S01]  /*114c0*/  STL.64 [R1+0xc8], R4 ;  /* 0x0000c80401007387 */ /* 0x000fe20000100a00 */
[----:B------:R-:W-:-:S03]  /*114d0*/  SEL R34, R34, RZ, P0 ;  /* 0x000000ff22227207 */ /* 0x000fc60000000000 */
[----:B------:R1:W-:Y:S04]  /*114e0*/  STL.64 [R1+0x880], R248 ;  /* 0x000880f801007387 */ /* 0x0003e80000100a00 */
[----:B------:R-:W2:Y:S04]  /*114f0*/  LDL.LU.64 R6, [R1+0x350] ;  /* 0x0003500001067983 */ /* 0x000ea80000300a00 */
[----:B------:R3:W-:Y:S01]  /*11500*/  LDGSTS.E [R35+-0x7e000], desc[UR16][R4.64], P6 ;  /* 0x8200000004237fae */ /* 0x0007e2000b121850 */
[----:B------:R-:W-:Y:S02]  /*11510*/  ISETP.GE.AND P6, PT, R245, UR4, PT ;  /* 0x00000004f5007c0c */ /* 0x000fe4000bfc6270 */
[----:B------:R-:W-:-:S02]  /*11520*/  LOP3.LUT R245, R3, 0x60, RZ, 0xfc, !PT ;  /* 0x0000006003f57812 */ /* 0x000fc400078efcff */
[----:B---3--:R-:W-:Y:S02]  /*11530*/  SEL R35, RZ, 0x4, P6 ;  /* 0x00000004ff237807 */ /* 0x008fe40003000000 */
[----:B------:R-:W-:-:S13]  /*11540*/  ISETP.NE.U32.AND P6, PT, R36, RZ, PT ;  /* 0x000000ff2400720c */ /* 0x000fda0003fc5070 */
[----:B------:R-:W-:Y:S01]  /*11550*/  LDGSTS.E [R37+-0x7dff8], desc[UR16][R248.64], P6 ;  /* 0x82008000f8257fae */ /* 0x000fe2000b121850 */
[----:B------:R-:W-:Y:S02]  /*11560*/  ISETP.GE.AND P6, PT, R245, UR4, PT ;  /* 0x00000004f5007c0c */ /* 0x000fe4000bfc6270 */
[----:B------:R-:W-:Y:S02]  /*11570*/  LOP3.LUT R245, R3, 0x62, RZ, 0xfc, !PT ;  /* 0x0000006203f57812 */ /* 0x000fe400078efcff */
[----:B------:R-:W-:Y:S02]  /*11580*/  SEL R36, RZ, 0x4, P6 ;  /* 0x00000004ff247807 */ /* 0x000fe40003000000 */
[----:B------:R-:W-:Y:S02]  /*11590*/  ISETP.NE.U32.AND P6, PT, R34, RZ, PT ;  /* 0x000000ff2200720c */ /* 0x000fe40003fc5070 */
[----:B------:R-:W-:Y:S01]  /*115a0*/  SEL R35, R35, RZ, P0 ;  /* 0x000000ff23237207 */ /* 0x000fe20000000000 */
[----:B-1----:R-:W3:Y:S01]  /*115b0*/  LDL.LU.64 R248, [R1+0x348] ;  /* 0x0003480001f87983 */ /* 0x002ee20000300a00 */
[----:B------:R-:W-:-:S03]  /*115c0*/  SEL R40, R36, RZ, P0 ;  /* 0x000000ff24287207 */ /* 0x000fc60000000000 */
[----:B------:R-:W4:Y:S06]  /*115d0*/  LDL.LU.64 R4, [R1+0x2e8] ;  /* 0x0002e80001047983 */ /* 0x000f2c0000300a00 */
[----:B------:R-:W-:Y:S01]  /*115e0*/  LDGSTS.E [R37+-0x7c000], desc[UR16][R38.64], P6 ;  /* 0x8400000026257fae */ /* 0x000fe2000b121850 */
[----:B------:R-:W-:-:S04]  /*115f0*/  ISETP.GE.AND P6, PT, R245, UR4, PT ;  /* 0x00000004f5007c0c */ /* 0x000fc8000bfc6270 */
[----:B------:R-:W-:Y:S02]  /*11600*/  SEL R34, RZ, 0x4, P6 ;  /* 0x00000004ff227807 */ /* 0x000fe40003000000 */
[----:B------:R-:W-:Y:S02]  /*11610*/  ISETP.NE.U32.AND P6, PT, R35, RZ, PT ;  /* 0x000000ff2300720c */ /* 0x000fe40003fc5070 */
[----:B------:R-:W-:-:S11]  /*11620*/  LOP3.LUT R245, R3, 0x4, RZ, 0xfc, !PT ;  /* 0x0000000403f57812 */ /* 0x000fd600078efcff */
[----:B------:R1:W-:Y:S01]  /*11630*/  LDGSTS.E [R37+-0x7bff8], desc[UR16][R182.64], P6 ;  /* 0x84008000b6257fae */ /* 0x0003e2000b121850 */
[----:B------:R-:W-:-:S04]  /*11640*/  ISETP.GE.AND P6, PT, R245, UR4, PT ;  /* 0x00000004f5007c0c */ /* 0x000fc8000bfc6270 */
[----:B------:R-:W-:Y:S02]  /*11650*/  SEL R35, RZ, 0x4, P6 ;  /* 0x00000004ff237807 */ /* 0x000fe40003000000 */
[----:B------:R-:W-:Y:S02]  /*11660*/  ISETP.NE.U32.AND P6, PT, R40, RZ, PT ;  /* 0x000000ff2800720c */ /* 0x000fe40003fc5070 */
[----:B------:R-:W-:Y:S01]  /*11670*/  LOP3.LUT R11, R3, 0x6, RZ, 0xfc, !PT ;  /* 0x00000006030b7812 */ /* 0x000fe200078efcff */
[----:B-1----:R-:W-:Y:S01]  /*11680*/  IMAD.WIDE R36, R152, 0x4, R210 ;  /* 0x0000000498247825 */ /* 0x002fe200078e02d2 */
[----:B------:R1:W-:Y:S01]  /*11690*/  STL.64 [R1+0x888], R182 ;  /* 0x000888b601007387 */ /* 0x0003e20000100a00 */
[----:B------:R-:W-:-:S03]  /*116a0*/  SEL R34, R34, RZ, P0 ;  /* 0x000000ff22227207 */ /* 0x000fc60000000000 */
[----:B------:R-:W4:Y:S05]  /*116b0*/  LDL.LU.64 R8, [R1+0x2e0] ;  /* 0x0002e00001087983 */ /* 0x000f2a0000300a00 */
[----:B------:R1:W-:Y:S01]  /*116c0*/  LDGSTS.E [R41+-0x7a000], desc[UR16][R36.64], P6 ;  /* 0x8600000024297fae */ /* 0x0003e2000b121850 */
[----:B------:R-:W-:Y:S02]  /*116d0*/  ISETP.GE.AND P6, PT, R11, UR4, PT ;  /* 0x000000040b007c0c */ /* 0x000fe4000bfc6270 */
[----:B------:R-:W-:Y:S01]  /*116e0*/  SEL R35, R35, RZ, P0 ;  /* 0x000000ff23237207 */ /* 0x000fe20000000000 */
[----:B------:R-:W4:Y:S01]  /*116f0*/  LDL.LU.64 R10, [R1+0x290] ;  /* 0x00029000010a7983 */ /* 0x000f220000300a00 */
[----:B------:R-:W-:-:S02]  /*11700*/  SEL R42, RZ, 0x4, P6 ;  /* 0x00000004ff2a7807 */ /* 0x000fc40003000000 */
[----:B------:R-:W-:Y:S01]  /*11710*/  ISETP.NE.U32.AND P6, PT, R34, RZ, PT ;  /* 0x000000ff2200720c */ /* 0x000fe20003fc5070 */
[----:B-1----:R-:W-:-:S12]  /*11720*/  IMAD.WIDE R40, R152, 0x4, R212 ;  /* 0x0000000498287825 */ /* 0x002fd800078e02d4 */
[----:B------:R1:W-:Y:S01]  /*11730*/  LDGSTS.E [R43+-0x79ff8], desc[UR16][R40.64], P6 ;  /* 0x86008000282b7fae */ /* 0x0003e2000b121850 */
[----:B------:R-:W-:-:S04]  /*11740*/  ISETP.GE.AND P6, PT, R252, UR4, PT ;  /* 0x00000004fc007c0c */ /* 0x000fc8000bfc6270 */
[----:B------:R-:W-:Y:S02]  /*11750*/  SEL R34, RZ, 0x4, P6 ;  /* 0x00000004ff227807 */ /* 0x000fe40003000000 */
[----:B------:R-:W-:Y:S01]  /*11760*/  ISETP.NE.U32.AND P6, PT, R35, RZ, PT ;  /* 0x000000ff2300720c */ /* 0x000fe20003fc5070 */
[----:B-1----:R-:W-:Y:S02]  /*11770*/  VIADD R43, R244, 0x100000 ;  /* 0x00100000f42b7836 */ /* 0x002fe40000000000 */
[----:B--2---:R-:W-:-:S10]  /*11780*/  IMAD.WIDE R44, R152, 0x4, R6 ;  /* 0x00000004982c7825 */ /* 0x004fd400078e0206 */
[----:B------:R-:W-:Y:S01]  /*11790*/  LDGSTS.E [R43+-0x80000], desc[UR16][R44.64], P6 ;  /* 0x800000002c2b7fae */ /* 0x000fe2000b121850 */
[----:B------:R-:W-:-:S03]  /*117a0*/  ISETP.GE.AND P6, PT, R221, UR4, PT ;  /* 0x00000004dd007c0c */ /* 0x000fc6000bfc6270 */
[----:B------:R-:W2:Y:S01]  /*117b0*/  LDL.LU.64 R220, [R1+0x288] ;  /* 0x0002880001dc7983 */ /* 0x000ea20000300a00 */
[----:B------:R-:W-:Y:S02]  /*117c0*/  SEL R42, R42, RZ, P0 ;  /* 0x000000ff2a2a7207 */ /* 0x000fe40000000000 */
[----:B------:R-:W-:Y:S02]  /*117d0*/  SEL R35, RZ, 0x4, P6 ;  /* 0x00000004ff237807 */ /* 0x000fe40003000000 */
[----:B------:R-:W-:Y:S02]  /*117e0*/  ISETP.NE.U32.AND P6, PT, R42, RZ, PT ;  /* 0x000000ff2a00720c */ /* 0x000fe40003fc5070 */
[----:B------:R-:W-:Y:S02]  /*117f0*/  LOP3.LUT R7, R3, 0x44, RZ, 0xfc, !PT ;  /* 0x0000004403077812 */ /* 0x000fe400078efcff */
[----:B------:R-:W-:Y:S01]  /*11800*/  SEL R34, R34, RZ, P0 ;  /* 0x000000ff22227207 */ /* 0x000fe20000000000 */
[----:B---3--:R-:W-:-:S08]  /*11810*/  IMAD.WIDE R50, R152, 0x4, R248 ;  /* 0x0000000498327825 */ /* 0x008fd000078e02f8 */
[----:B------:R4:W-:Y:S01]  /*11820*/  LDGSTS.E [R43+-0x7fff8], desc[UR16][R50.64], P6 ;  /* 0x80008000322b7fae */ /* 0x0009e2000b121850 */
[----:B------:R-:W-:-:S04]  /*11830*/  ISETP.GE.AND P6, PT, R7, UR4, PT ;  /* 0x0000000407007c0c */ /* 0x000fc8000bfc6270 */
[----:B------:R-:W-:Y:S02]  /*11840*/  SEL R48, RZ, 0x4, P6 ;  /* 0x00000004ff307807 */ /* 0x000fe40003000000 */
[----:B------:R-:W-:Y:S02]  /*11850*/  ISETP.NE.U32.AND P6, PT, R34, RZ, PT ;  /* 0x000000ff2200720c */ /* 0x000fe40003fc5070 */
[----:B------:R-:W-:Y:S01]  /*11860*/  LOP3.LUT R7, R3, 0x46, RZ, 0xfc, !PT ;  /* 0x0000004603077812 */ /* 0x000fe200078efcff */
[----:B----4-:R-:W-:Y:S01]  /*11870*/  IMAD.WIDE R42, R152, 0x4, R4 ;  /* 0x00000004982a7825 */ /* 0x010fe200078e0204 */
[----:B------:R-:W-:Y:S01]  /*11880*/  SEL R35, R35, RZ, P0 ;  /* 0x000000ff23237207 */ /* 0x000fe20000000000 */
[----:B------:R-:W3:Y:S08]  /*11890*/  LDL.LU.64 R4, [R1+0x340] ;  /* 0x0003400001047983 */ /* 0x000ef00000300a00 */
[----:B------:R1:W-:Y:S01]  /*118a0*/  LDGSTS.E [R46+-0x7e000], desc[UR16][R42.64], P6 ;  /* 0x820000002a2e7fae */ /* 0x0003e2000b121850 */
[----:B------:R-:W-:-:S02]  /*118b0*/  ISETP.GE.AND P6, PT, R7, UR4, PT ;  /* 0x0000000407007c0c */ /* 0x000fc4000bfc6270 */
[----:B------:R-:W-:Y:S01]  /*118c0*/  SEL R48, R48, RZ, P0 ;  /* 0x000000ff30307207 */ /* 0x000fe20000000000 */
[----:B------:R-:W4:Y:S01]  /*118d0*/  LDL.LU.64 R6, [R1+0x338] ;  /* 0x0003380001067983 */ /* 0x000f220000300a00 */
[----:B------:R-:W-:Y:S02]  /*118e0*/  SEL R34, RZ, 0x4, P6 ;  /* 0x00000004ff227807 */ /* 0x000fe40003000000 */
[----:B------:R-:W-:Y:S01]  /*118f0*/  ISETP.NE.U32.AND P6, PT, R35, RZ, PT ;  /* 0x000000ff2300720c */ /* 0x000fe20003fc5070 */
[----:B-1----:R-:W-:-:S12]  /*11900*/  IMAD.WIDE R46, R152, 0x4, R8 ;  /* 0x00000004982e7825 */ /* 0x002fd800078e0208 */
[----:B------:R-:W-:Y:S01]  /*11910*/  LDGSTS.E [R49+-0x7dff8], desc[UR16][R46.64], P6 ;  /* 0x820080002e317fae */ /* 0x000fe2000b121850 */
[----:B------:R-:W-:-:S04]  /*11920*/  ISETP.GE.AND P6, PT, R98, UR4, PT ;  /* 0x0000000462007c0c */ /* 0x000fc8000bfc6270 */
[----:B------:R-:W-:Y:S02]  /*11930*/  SEL R35, RZ, 0x4, P6 ;  /* 0x00000004ff237807 */ /* 0x000fe40003000000 */
[----:B------:R-:W-:Y:S01]  /*11940*/  ISETP.NE.U32.AND P6, PT, R48, RZ, PT ;  /* 0x000000ff3000720c */ /* 0x000fe20003fc5070 */
[----:B------:R-:W-:Y:S01]  /*11950*/  IMAD.WIDE R52, R152, 0x4, R10 ;  /* 0x0000000498347825 */ /* 0x000fe200078e020a */
[----:B------:R-:W-:-:S11]  /*11960*/  SEL R34, R34, RZ, P0 ;  /* 0x000000ff22227207 */ /* 0x000fd60000000000 */
[----:B------:R-:W-:Y:S01]  /*11970*/  LDGSTS.E [R49+-0x7c000], desc[UR16][R52.64], P6 ;  /* 0x8400000034317fae */ /* 0x000fe2000b121850 */
[----:B------:R-:W-:-:S04]  /*11980*/  ISETP.GE.AND P6, PT, R99, UR4, PT ;  /* 0x0000000463007c0c */ /* 0x000fc8000bfc6270 */
[----:B------:R-:W-:Y:S02]  /*11990*/  SEL R54, RZ, 0x4, P6 ;  /* 0x00000004ff367807 */ /* 0x000fe40003000000 */
[----:B------:R-:W-:Y:S01]  /*119a0*/  ISETP.NE.U32.AND P6, PT, R34, RZ, PT ;  /* 0x000000ff2200720c */ /* 0x000fe20003fc5070 */
[----:B------:R-:W-:Y:S01]  /*119b0*/  VIADD R48, R244, 0x100000 ;  /* 0x00100000f4307836 */ /* 0x000fe20000000000 */
[----:B------:R-:W-:Y:S02]  /*119c0*/  LOP3.LUT R99, R3, 0x8, RZ, 0xfc, !PT ;  /* 0x0000000803637812 */ /* 0x000fe400078efcff */
[----:B------:R-:W-:Y:S02]  /*119d0*/  SEL R35, R35, RZ, P0 ;  /* 0x000000ff23237207 */ /* 0x000fe40000000000 */
[----:B------:R-:W-:Y:S01]  /*119e0*/  SEL R56, R54, RZ, P0 ;  /* 0x000000ff36387207 */ /* 0x000fe20000000000 */
[----:B--2---:R-:W-:-:S06]  /*119f0*/  IMAD.WIDE R220, R152, 0x4, R220 ;  /* 0x0000000498dc7825 */ /* 0x004fcc00078e02dc */
[----:B------:R1:W-:Y:S01]  /*11a00*/  LDGSTS.E [R48+-0x7bff8], desc[UR16][R220.64], P6 ;  /* 0x84008000dc307fae */ /* 0x0003e2000b121850 */
[----:B------:R-:W-:-:S03]  /*11a10*/  ISETP.GE.AND P6, PT, R99, UR4, PT ;  /* 0x0000000463007c0c */ /* 0x000fc6000bfc6270 */
[----:B------:R-:W-:Y:S01]  /*11a20*/  STL.64 [R1+0x890], R220 ;  /* 0x000890dc01007387 */ /* 0x000fe20000100a00 */
[----:B------:R-:W-:-:S03]  /*11a30*/  SEL R34, RZ, 0x4, P6 ;  /* 0x00000004ff227807 */ /* 0x000fc60003000000 */
[----:B------:R-:W2:Y:S01]  /*11a40*/  LDL.LU.64 R10, [R1+0x2d8] ;  /* 0x0002d800010a7983 */ /* 0x000ea20000300a00 */
[----:B------:R-:W-:Y:S01]  /*11a50*/  ISETP.NE.U32.AND P6, PT, R35, RZ, PT ;  /* 0x000000ff2300720c */ /* 0x000fe20003fc5070 */
[----:B-1----:R-:W-:Y:S02]  /*11a60*/  IMAD.WIDE R48, R152, 0x4, R214 ;  /* 0x0000000498307825 */ /* 0x002fe400078e02d6 */
[----:B------:R-:W2:Y:S10]  /*11a70*/  LDL.LU.64 R98, [R1+0x2d0] ;  /* 0x0002d00001627983 */ /* 0x000eb40000300a00 */
[----:B------:R1:W-:Y:S01]  /*11a80*/  LDGSTS.E [R55+-0x7a000], desc[UR16][R48.64], P6 ;  /* 0x8600000030377fae */ /* 0x0003e2000b121850 */
[----:B------:R-:W-:-:S04]  /*11a90*/  ISETP.GE.AND P6, PT, R92, UR4, PT ;  /* 0x000000045c007c0c */ /* 0x000fc8000bfc6270 */
[----:B------:R-:W-:Y:S02]  /*11aa0*/  SEL R35, RZ, 0x4, P6 ;  /* 0x00000004ff237807 */ /* 0x000fe40003000000 */
[----:B------:R-:W-:Y:S01]  /*11ab0*/  ISETP.NE.U32.AND P6, PT, R56, RZ, PT ;  /* 0x000000ff3800720c */ /* 0x000fe20003fc5070 */
[----:B-1----:R-:W-:Y:S01]  /*11ac0*/  IMAD.WIDE R54, R152, 0x4, R216 ;  /* 0x0000000498367825 */ /* 0x002fe200078e02d8 */
[----:B------:R-:W-:Y:S11]  /*11ad0*/  STL.64 [R1+0x898], R244 ;  /* 0x000898f401007387 */ /* 0x000ff60000100a00 */
[----:B------:R1:W-:Y:S01]  /*11ae0*/  LDGSTS.E [R57+-0x79ff8], desc[UR16][R54.64], P6 ;  /* 0x8600800036397fae */ /* 0x0003e2000b121850 */
[----:B------:R-:W-:-:S03]  /*11af0*/  ISETP.GE.AND P6, PT, R93, UR4, PT ;  /* 0x000000045d007c0c */ /* 0x000fc6000bfc6270 */
[----:B------:R-:W2:Y:S01]  /*11b00*/  LDL.LU.64 R92, [R1+0x280] ;  /* 0x00028000015c7983 */ /* 0x000ea20000300a00 */
[----:B------:R-:W-:Y:S02]  /*11b10*/  SEL R34, R34, RZ, P0 ;  /* 0x000000ff22227207 */ /* 0x000fe40000000000 */
[----:B------:R-:W-:Y:S02]  /*11b20*/  SEL R56, RZ, 0x4, P6 ;  /* 0x00000004ff387807 */ /* 0x000fe40003000000 */
[----:B------:R-:W-:Y:S01]  /*11b30*/  ISETP.NE.U32.AND P6, PT, R34, RZ, PT ;  /* 0x000000ff2200720c */ /* 0x000fe20003fc5070 */
[----:B---3--:R-:W-:Y:S01]  /*11b40*/  IMAD.WIDE R58, R152, 0x4, R4 ;  /* 0x00000004983a7825 */ /* 0x008fe200078e0204 */
[----:B------:R-:W-:-:S03]  /*11b50*/  LOP3.LUT R9, R3, 0x2a, RZ, 0xfc, !PT ;  /* 0x0000002a03097812 */ /* 0x000fc600078efcff */
[----:B-1----:R-:W-:Y:S01]  /*11b60*/  VIADD R57, R243, 0x100000 ;  /* 0x00100000f3397836 */ /* 0x002fe20000000000 */
[----:B------:R-:W-:-:S07]  /*11b70*/  SEL R35, R35, RZ, P0 ;  /* 0x000000ff23237207 */ /* 0x000fce0000000000 */
[----:B------:R-:W-:Y:S01]  /*11b80*/  LDGSTS.E [R57+-0x80000], desc[UR16][R58.64], P6 ;  /* 0x800000003a397fae */ /* 0x000fe2000b121850 */
[----:B------:R-:W-:-:S04]  /*11b90*/  ISETP.GE.AND P6, PT, R9, UR4, PT ;  /* 0x0000000409007c0c */ /* 0x000fc8000bfc6270 */
[----:B------:R-:W-:Y:S02]  /*11ba0*/  SEL R34, RZ, 0x4, P6 ;  /* 0x00000004ff227807 */ /* 0x000fe40003000000 */
[----:B------:R-:W-:Y:S01]  /*11bb0*/  ISETP.NE.U32.AND P6, PT, R35, RZ, PT ;  /* 0x000000ff2300720c */ /* 0x000fe20003fc5070 */
[----:B----4-:R-:W-:Y:S01]  /*11bc0*/  IMAD.WIDE R64, R152, 0x4, R6 ;  /* 0x0000000498407825 */ /* 0x010fe200078e0206 */
[----:B------:R-:W-:Y:S02]  /*11bd0*/  LOP3.LUT R9, R3, 0x48, RZ, 0xfc, !PT ;  /* 0x0000004803097812 */ /* 0x000fe400078efcff */
[----:B------:R-:W-:-:S09]  /*11be0*/  SEL R60, R56, RZ, P0 ;  /* 0x000000ff383c7207 */ /* 0x000fd20000000000 */
[----:B------:R2:W-:Y:S01]  /*11bf0*/  LDGSTS.E [R57+-0x7fff8], desc[UR16][R64.64], P6 ;  /* 0x8000800040397fae */ /* 0x0005e2000b121850 */
[----:B------:R-:W-:-:S04]  /*11c00*/  ISETP.GE.AND P6, PT, R9, UR4, PT ;  /* 0x0000000409007c0c */ /* 0x000fc8000bfc6270 */
[----:B------:R-:W-:Y:S02]  /*11c10*/  SEL R35, RZ, 0x4, P6 ;  /* 0x00000004ff237807 */ /* 0x000fe40003000000 */
[----:B------:R-:W-:Y:S02]  /*11c20*/  ISETP.NE.U32.AND P6, PT, R60, RZ, PT ;  /* 0x000000ff3c00720c */ /* 0x000fe40003fc5070 */
[----:B------:R-:W-:Y:S02]  /*11c30*/  SEL R34, R34, RZ, P0 ;  /* 0x000000ff22227207 */ /* 0x000fe40000000000 */
[----:B------:R-:W-:Y:S01]  /*11c40*/  SEL R35, R35, RZ, P0 ;  /* 0x000000ff23237207 */ /* 0x000fe20000000000 */
[----:B--2---:R-:W-:Y:S02]  /*11c50*/  IMAD.WIDE R56, R152, 0x4, R10 ;  /* 0x0000000498387825 */ /* 0x004fe400078e020a */
[----:B------:R-:W2:Y:S06]  /*11c60*/  LDL.LU.64 R10, [R1+0x330] ;  /* 0x00033000010a7983 */ /* 0x000eac0000300a00 */
[----:B------:R1:W-:Y:S01]  /*11c70*/  LDGSTS.E [R61+-0x7e000], desc[UR16][R56.64], P6 ;  /* 0x82000000383d7fae */ /* 0x0003e2000b121850 */
[----:B------:R-:W-:-:S04]  /*11c80*/  ISETP.GE.AND P6, PT, R90, UR4, PT ;  /* 0x000000045a007c0c */ /* 0x000fc8000bfc6270 */
[----:B------:R-:W-:Y:S02]  /*11c90*/  SEL R62, RZ, 0x4, P6 ;  /* 0x00000004ff3e7807 */ /* 0x000fe40003000000 */
[----:B------:R-:W-:Y:S01]  /*11ca0*/  ISETP.NE.U32.AND P6, PT, R34, RZ, PT ;  /* 0x000000ff2200720c */ /* 0x000fe20003fc5070 */
[----:B-1----:R-:W-:Y:S02]  /*11cb0*/  IMAD.WIDE R60, R152, 0x4, R98 ;  /* 0x00000004983c7825 */ /* 0x002fe400078e0262 */
[----:B------:R-:W3:Y:S10]  /*11cc0*/  LDL.LU.64 R98, [R1+0x328] ;  /* 0x0003280001627983 */ /* 0x000ef40000300a00 */
[----:B------:R-:W-:Y:S01]  /*11cd0*/  LDGSTS.E [R63+-0x7dff8], desc[UR16][R60.64], P6 ;  /* 0x820080003c3f7fae */ /* 0x000fe2000b121850 */
[----:B------:R-:W-:-:S04]  /*11ce0*/  ISETP.GE.AND P6, PT, R218, UR4, PT ;  /* 0x00000004da007c0c */ /* 0x000fc8000bfc6270 */
[----:B------:R-:W-:Y:S02]  /*11cf0*/  SEL R34, RZ, 0x4, P6 ;  /* 0x00000004ff227807 */ /* 0x000fe40003000000 */
[----:B------:R-:W-:Y:S02]  /*11d00*/  ISETP.NE.U32.AND P6, PT, R35, RZ, PT ;  /* 0x000000ff2300720c */ /* 0x000fe40003fc5070 */
[----:B------:R-:W-:Y:S01]  /*11d10*/  SEL R62, R62, RZ, P0 ;  /* 0x000000ff3e3e7207 */ /* 0x000fe20000000000 */
[----:B------:R-:W-:-:S03]  /*11d20*/  IMAD.WIDE R66, R152, 0x4, R92 ;  /* 0x0000000498427825 */ /* 0x000fc600078e025c */
[----:B------:R-:W-:Y:S01]  /*11d30*/  ISETP.NE.U32.AND P1, PT, R62, RZ, PT ;  /* 0x000000ff3e00720c */ /* 0x000fe20003f25070 */
[----:B------:R-:W4:Y:S01]  /*11d40*/  LDL.LU.64 R92, [R1+0x2c8] ;  /* 0x0002c800015c7983 */ /* 0x000f220000300a00 */
[----:B------:R-:W-:-:S05]  /*11d50*/  VIADD R35, R243, 0x100000 ;  /* 0x00100000f3237836 */ /* 0x000fca0000000000 */
[----:B------:R-:W-:Y:S01]  /*11d60*/  LDGSTS.E [R63+-0x7c000], desc[UR16][R66.64], P6 ;  /* 0x84000000423f7fae */ /* 0x000fe2000b121850 */
[----:B------:R-:W-:Y:S01]  /*11d70*/  ISETP.GE.AND P6, PT, R219, UR4, PT ;  /* 0x00000004db007c0c */ /* 0x000fe2000bfc6270 */
[----:B------:R-:W-:-:S05]  /*11d80*/  IMAD.WIDE R218, R152, 0x4, R192 ;  /* 0x0000000498da7825 */ /* 0x000fca00078e02c0 */
[----:B------:R1:W-:Y:S04]  /*11d90*/  LDGSTS.E [R35+-0x7bff8], desc[UR16][R218.64], P1 ;  /* 0x84008000da237fae */ /* 0x0003e80008921850 */
[----:B------:R-:W-:Y:S01]  /*11da0*/  STL.64 [R1+0x8a0], R218 ;  /* 0x0008a0da01007387 */ /* 0x000fe20000100a00 */
[----:B-1----:R-:W-:Y:S02]  /*11db0*/  SEL R35, RZ, 0x4, P6 ;  /* 0x00000004ff237807 */ /* 0x002fe40003000000 */
[----:B------:R-:W-:Y:S02]  /*11dc0*/  ISETP.GE.AND P6, PT, R91, UR4, PT ;  /* 0x000000045b007c0c */ /* 0x000fe4000bfc6270 */
[----:B------:R-:W4:Y:S01]  /*11dd0*/  LDL.LU.64 R90, [R1+0x2c0] ;  /* 0x0002c000015a7983 */ /* 0x000f220000300a00 */
[----:B------:R-:W-:-:S04]  /*11de0*/  SEL R34, R34, RZ, P0 ;  /* 0x000000ff22227207 */ /* 0x000fc80000000000 */
[----:B------:R-:W-:Y:S01]  /*11df0*/  ISETP.NE.U32.AND P1, PT, R34, RZ, PT ;  /* 0x000000ff2200720c */ /* 0x000fe20003f25070 */
[----:B------:R-:W-:Y:S01]  /*11e00*/  IMAD.WIDE R62, R152, 0x4, R190 ;  /* 0x00000004983e7825 */ /* 0x000fe200078e02be */
[----:B------:R-:W-:-:S11]  /*11e10*/  SEL R34, R69, RZ, P0 ;  /* 0x000000ff45227207 */ /* 0x000fd60000000000 */
[----:B------:R1:W-:Y:S01]  /*11e20*/  LDGSTS.E [R68+-0x7a000], desc[UR16][R62.64], P1 ;  /* 0x860000003e447fae */ /* 0x0003e20008921850 */
[----:B------:R-:W-:Y:S02]  /*11e30*/  ISETP.NE.U32.AND P1, PT, R34, RZ, PT ;  /* 0x000000ff2200720c */ /* 0x000fe40003f25070 */
[----:B------:R-:W-:Y:S01]  /*11e40*/  SEL R35, R35, RZ, P0 ;  /* 0x000000ff23237207 */ /* 0x000fe20000000000 */
[----:B-1----:R-:W-:-:S10]  /*11e50*/  IMAD.WIDE R68, R152, 0x4, R188 ;  /* 0x0000000498447825 */ /* 0x002fd400078e02bc */
[----:B------:R1:W-:Y:S01]  /*11e60*/  LDGSTS.E [R71+-0x79ff8], desc[UR16][R68.64], P1 ;  /* 0x8600800044477fae */ /* 0x0003e20008921850 */
[----:B------:R-:W-:Y:S02]  /*11e70*/  ISETP.NE.U32.AND P1, PT, R35, RZ, PT ;  /* 0x000000ff2300720c */ /* 0x000fe40003f25070 */
[----:B------:R-:W-:Y:S02]  /*11e80*/  SEL R70, RZ, 0x4, P6 ;  /* 0x00000004ff467807 */ /* 0x000fe40003000000 */
[----:B------:R-:W-:Y:S02]  /*11e90*/  LOP3.LUT R9, R3, 0x2c, RZ, 0xfc, !PT ;  /* 0x0000002c03097812 */ /* 0x000fe400078efcff */
[----:B------:R-:W-:Y:S01]  /*11ea0*/  SEL R70, R70, RZ, P0 ;  /* 0x000000ff46467207 */ /* 0x000fe20000000000 */
[----:B-1----:R-:W-:Y:S01]  /*11eb0*/  VIADD R71, R242, 0x100000 ;  /* 0x00100000f2477836 */ /* 0x002fe20000000000 */
[----:B------:R-:W-:-:S04]  /*11ec0*/  ISETP.GE.AND P6, PT, R9, UR4, PT ;  /* 0x0000000409007c0c */ /* 0x000fc8000bfc6270 */
[----:B------:R-:W-:-:S04]  /*11ed0*/  SEL R34, RZ, 0x4, P6 ;  /* 0x00000004ff227807 */ /* 0x000fc80003000000 */
[----:B------:R-:W-:Y:S02]  /*11ee0*/  SEL R34, R34, RZ, P0 ;  /* 0x000000ff22227207 */ /* 0x000fe40000000000 */
[----:B------:R-:W-:-:S04]  /*11ef0*/  ISETP.GE.AND P6, PT, R96, UR4, PT ;  /* 0x0000000460007c0c */ /* 0x000fc8000bfc6270 */
[----:B------:R-:W-:-:S04]  /*11f00*/  SEL R35, RZ, 0x4, P6 ;  /* 0x00000004ff237807 */ /* 0x000fc80003000000 */
[----:B------:R-:W-:Y:S02]  /*11f10*/  SEL R35, R35, RZ, P0 ;  /* 0x000000ff23237207 */ /* 0x000fe40000000000 */
[----:B------:R-:W-:-:S04]  /*11f20*/  ISETP.GE.AND P6, PT, R94, UR4, PT ;  /* 0x000000045e007c0c */ /* 0x000fc8000bfc6270 */
[----:B------:R-:W-:Y:S01]  /*11f30*/  SEL R76, RZ, 0x4, P6 ;  /* 0x00000004ff4c7807 */ /* 0x000fe20003000000 */
[----:B------:R-:W-:-:S03]  /*11f40*/  IMAD.WIDE R216, R152, 0x4, R196 ;  /* 0x0000000498d87825 */ /* 0x000fc600078e02c4 */
[----:B------:R-:W-:Y:S02]  /*11f50*/  SEL R76, R76, RZ, P0 ;  /* 0x000000ff4c4c7207 */ /* 0x000fe40000000000 */
[----:B------:R-:W-:Y:S01]  /*11f60*/  ISETP.GE.AND P6, PT, R95, UR4, PT ;  /* 0x000000045f007c0c */ /* 0x000fe2000bfc6270 */
[----:B--2---:R-:W-:-:S05]  /*11f70*/  IMAD.WIDE R72, R152, 0x4, R10 ;  /* 0x0000000498487825 */ /* 0x004fca00078e020a */
[----:B------:R-:W-:Y:S01]  /*11f80*/  LDGSTS.E [R71+-0x80000], desc[UR16][R72.64], P1 ;  /* 0x8000000048477fae */ /* 0x000fe20008921850 */
[----:B------:R-:W-:Y:S01]  /*11f90*/  ISETP.NE.U32.AND P1, PT, R70, RZ, PT ;  /* 0x000000ff4600720c */ /* 0x000fe20003f25070 */
[----:B---3--:R-:W-:-:S12]  /*11fa0*/  IMAD.WIDE R78, R152, 0x4, R98 ;  /* 0x00000004984e7825 */ /* 0x008fd800078e0262 */
[----:B------:R4:W-:Y:S01]  /*11fb0*/  LDGSTS.E [R71+-0x7fff8], desc[UR16][R78.64], P1 ;  /* 0x800080004e477fae */ /* 0x0009e20008921850 */
[----:B------:R-:W-:Y:S01]  /*11fc0*/  ISETP.NE.U32.AND P1, PT, R34, RZ, PT ;  /* 0x000000ff2200720c */ /* 0x000fe20003f25070 */
[----:B----4-:R-:W-:Y:S02]  /*11fd0*/  IMAD.WIDE R70, R152, 0x4, R92 ;  /* 0x0000000498467825 */ /* 0x010fe400078e025c */
[----:B------:R-:W2:Y:S10]  /*11fe0*/  LDL.LU.64 R92, [R1+0x320] ;  /* 0x00032000015c7983 */ /* 0x000eb40000300a00 */
[----:B------:R1:W-:Y:S01]  /*11ff0*/  LDGSTS.E [R74+-0x7e000], desc[UR16][R70.64], P1 ;  /* 0x82000000464a7fae */ /* 0x0003e20008921850 */
[----:B------:R-:W-:-:S02]  /*12000*/  ISETP.NE.U32.AND P1, PT, R35, RZ, PT ;  /* 0x000000ff2300720c */ /* 0x000fc40003f25070 */
[----:B------:R-:W-:Y:S01]  /*12010*/  SEL R34, RZ, 0x4, P6 ;  /* 0x00000004ff227807 */ /* 0x000fe20003000000 */
[----:B-1----:R-:W-:Y:S02]  /*12020*/  IMAD.WIDE R74, R152, 0x4, R90 ;  /* 0x00000004984a7825 */ /* 0x002fe400078e025a */
[----:B------:R-:W3:Y:S08]  /*12030*/  LDL.LU.64 R90, [R1+0x318] ;  /* 0x00031800015a7983 */ /* 0x000ef00000300a00 */
[----:B------:R1:W-:Y:S01]  /*12040*/  LDGSTS.E [R77+-0x7dff8], desc[UR16][R74.64], P1 ;  /* 0x820080004a4d7fae */ /* 0x0003e20008921850 */
[----:B------:R-:W-:-:S03]  /*12050*/  ISETP.NE.U32.AND P1, PT, R76, RZ, PT ;  /* 0x000000ff4c00720c */ /* 0x000fc60003f25070 */
[----:B------:R4:W-:Y:S04]  /*12060*/  STL.64 [R1+0x8a8], R216 ;  /* 0x0008a8d801007387 */ /* 0x0009e80000100a00 */
[----:B------:R-:W4:Y:S01]  /*12070*/  LDL.LU.64 R94, [R1+0x2b8] ;  /* 0x0002b800015e7983 */ /* 0x000f220000300a00 */
[----:B------:R-:W-:Y:S01]  /*12080*/  VIADD R35, R242, 0x100000 ;  /* 0x00100000f2237836 */ /* 0x000fe20000000000 */
[----:B------:R-:W-:Y:S02]  /*12090*/  SEL R34, R34, RZ, P0 ;  /* 0x000000ff22227207 */ /* 0x000fe40000000000 */
[----:B------:R-:W-:Y:S02]  /*120a0*/  ISETP.GE.AND P6, PT, R100, UR4, PT ;  /* 0x0000000464007c0c */ /* 0x000fe4000bfc6270 */
[----:B------:R-:W-:Y:S01]  /*120b0*/  LDGSTS.E [R35+-0x7c000], desc[UR16][R80.64], P1 ;  /* 0x8400000050237fae */ /* 0x000fe20008921850 */
[----:B------:R-:W-:-:S02]  /*120c0*/  ISETP.NE.U32.AND P1, PT, R34, RZ, PT ;  /* 0x000000ff2200720c */ /* 0x000fc40003f25070 */
[----:B------:R-:W-:Y:S02]  /*120d0*/  SEL R34, RZ, 0x4, P6 ;  /* 0x00000004ff227807 */ /* 0x000fe40003000000 */
[----:B------:R-:W-:Y:S02]  /*120e0*/  ISETP.GE.AND P6, PT, R101, UR4, PT ;  /* 0x0000000465007c0c */ /* 0x000fe4000bfc6270 */
[----:B------:R-:W4:Y:S01]  /*120f0*/  LDL.LU.64 R100, [R1+0x2b0] ;  /* 0x0002b00001647983 */ /* 0x000f220000300a00 */
[----:B-1----:R-:W-:-:S06]  /*12100*/  SEL R77, RZ, 0x4, P2 ;  /* 0x00000004ff4d7807 */ /* 0x002fcc0001000000 */
[----:B------:R1:W-:Y:S02]  /*12110*/  LDGSTS.E [R35+-0x7bff8], desc[UR16][R216.64], P1 ;  /* 0x84008000d8237fae */ /* 0x0003e40008921850 */
[----:B-1----:R-:W-:-:S04]  /*12120*/  SEL R35, R77, RZ, P0 ;  /* 0x000000ff4d237207 */ /* 0x002fc80000000000 */
[----:B------:R-:W-:Y:S01]  /*12130*/  ISETP.NE.U32.AND P1, PT, R35, RZ, PT ;  /* 0x000000ff2300720c */ /* 0x000fe20003f25070 */
[----:B------:R-:W-:Y:S02]  /*12140*/  VIADD R82, R242, 0x100000 ;  /* 0x00100000f2527836 */ /* 0x000fe40000000000 */
[----:B------:R-:W-:Y:S01]  /*12150*/  IMAD.WIDE R76, R152, 0x4, R122 ;  /* 0x00000004984c7825 */ /* 0x000fe200078e027a */
[----:B------:R-:W-:-:S09]  /*12160*/  SEL R35, R83, RZ, P0 ;  /* 0x000000ff53237207 */ /* 0x000fd20000000000 */
[----:B------:R1:W-:Y:S01]  /*12170*/  LDGSTS.E [R82+-0x7a000], desc[UR16][R76.64], P1 ;  /* 0x860000004c527fae */ /* 0x0003e20008921850 */
[----:B------:R-:W-:Y:S01]  /*12180*/  ISETP.NE.U32.AND P1, PT, R35, RZ, PT ;  /* 0x000000ff2300720c */ /* 0x000fe20003f25070 */
[----:B------:R-:W-:Y:S01]  /*12190*/  VIADD R85, R242, 0x100000 ;  /* 0x00100000f2557836 */ /* 0x000fe20000000000 */
[----:B------:R-:W-:Y:S01]  /*121a0*/  SEL R34, R34, RZ, P0 ;  /* 0x000000ff22227207 */ /* 0x000fe20000000000 */
[----:B-1----:R-:W-:-:S10]  /*121b0*/  IMAD.WIDE R82, R152, 0x4, R120 ;  /* 0x0000000498527825 */ /* 0x002fd400078e0278 */
[----:B------:R1:W-:Y:S01]  /*121c0*/  LDGSTS.E [R85+-0x79ff8], desc[UR16][R82.64], P1 ;  /* 0x8600800052557fae */ /* 0x0003e20008921850 */
[----:B------:R-:W-:Y:S02]  /*121d0*/  ISETP.NE.U32.AND P1, PT, R34, RZ, PT ;  /* 0x000000ff2200720c */ /* 0x000fe40003f25070 */
[----:B------:R-:W-:-:S04]  /*121e0*/  SEL R84, RZ, 0x4, P6 ;  /* 0x00000004ff547807 */ /* 0x000fc80003000000 */
[----:B------:R-:W-:Y:S01]  /*121f0*/  SEL R84, R84, RZ, P0 ;  /* 0x000000ff54547207 */ /* 0x000fe20000000000 */
[----:B-1----:R-:W-:Y:S01]  /*12200*/  VIADD R85, R241, 0x100000 ;  /* 0x00100000f1557836 */ /* 0x002fe20000000000 */
[----:B------:R-:W-:-:S04]  /*12210*/  ISETP.GE.AND P6, PT, R104, UR4, PT ;  /* 0x0000000468007c0c */ /* 0x000fc8000bfc6270 */
[----:B------:R-:W-:-:S04]  /*12220*/  SEL R35, RZ, 0x4, P6 ;  /* 0x00000004ff237807 */ /* 0x000fc80003000000 */
[----:B------:R-:W-:Y:S02]  /*12230*/  SEL R35, R35, RZ, P0 ;  /* 0x000000ff23237207 */ /* 0x000fe40000000000 */
[----:B------:R-:W-:-:S04]  /*12240*/  ISETP.GE.AND P6, PT, R102, UR4, PT ;  /* 0x0000000466007c0c */ /* 0x000fc8000bfc6270 */
[----:B------:R-:W-:Y:S02]  /*12250*/  SEL R34, RZ, 0x4, P6 ;  /* 0x00000004ff227807 */ /* 0x000fe40003000000 */
[----:B------:R-:W-:Y:S01]  /*12260*/  ISETP.GE.AND P6, PT, R88, UR4, PT ;  /* 0x0000000458007c0c */ /* 0x000fe2000bfc6270 */
[----:B------:R-:W-:Y:S01]  /*12270*/  VIADD R88, R241, 0x100000 ;  /* 0x00100000f1587836 */ /* 0x000fe20000000000 */
[----:B------:R-:W-:Y:S01]  /*12280*/  SEL R34, R34, RZ, P0 ;  /* 0x000000ff22227207 */ /* 0x000fe20000000000 */
[----:B------:R-:W-:Y:S01]  /*12290*/  STL.64 [R1+0x8b0], R242 ;  /* 0x0008b0f201007387 */ /* 0x000fe20000100a00 */
[----:B------:R-:W-:-:S04]  /*122a0*/  IMAD.WIDE R214, R152, 0x4, R164 ;  /* 0x0000000498d67825 */ /* 0x000fc800078e02a4 */
[----:B--2---:R-:W-:-:S05]  /*122b0*/  IMAD.WIDE R86, R152, 0x4, R92 ;  /* 0x0000000498567825 */ /* 0x004fca00078e025c */
[----:B------:R-:W-:Y:S01]  /*122c0*/  LDGSTS.E [R85+-0x80000], desc[UR16][R86.64], P1 ;  /* 0x8000000056557fae */ /* 0x000fe20008921850 */
[----:B------:R-:W-:Y:S01]  /*122d0*/  ISETP.NE.U32.AND P1, PT, R84, RZ, PT ;  /* 0x000000ff5400720c */ /* 0x000fe20003f25070 */
[----:B---3--:R-:W-:-:S12]  /*122e0*/  IMAD.WIDE R92, R152, 0x4, R90 ;  /* 0x00000004985c7825 */ /* 0x008fd800078e025a */
[----:B------:R4:W-:Y:S01]  /*122f0*/  LDGSTS.E [R85+-0x7fff8], desc[UR16][R92.64], P1 ;  /* 0x800080005c557fae */ /* 0x0009e20008921850 */
[----:B------:R-:W-:Y:S01]  /*12300*/  ISETP.NE.U32.AND P1, PT, R35, RZ, PT ;  /* 0x000000ff2300720c */ /* 0x000fe20003f25070 */
[----:B----4-:R-:W-:-:S12]  /*12310*/  IMAD.WIDE R84, R152, 0x4, R94 ;  /* 0x0000000498547825 */ /* 0x010fd800078e025e */
[----:B------:R1:W-:Y:S01]  /*12320*/  LDGSTS.E [R88+-0x7e000], desc[UR16][R84.64], P1 ;  /* 0x8200000054587fae */ /* 0x0003e20008921850 */
[----:B------:R-:W-:Y:S02]  /*12330*/  ISETP.NE.U32.AND P1, PT, R34, RZ, PT ;  /* 0x000000ff2200720c */ /* 0x000fe40003f25070 */
[----:B------:R-:W-:Y:S01]  /*12340*/  SEL R90, RZ, 0x4, P6 ;  /* 0x00000004ff5a7807 */ /* 0x000fe20003000000 */
[----:B------:R-:W-:Y:S01]  /*12350*/  VIADD R91, R241, 0x100000 ;  /* 0x00100000f15b7836 */ /* 0x000fe20000000000 */
[----:B------:R-:W-:Y:S02]  /*12360*/  ISETP.GE.AND P6, PT, R89, UR4, PT ;  /* 0x0000000459007c0c */ /* 0x000fe4000bfc6270 */
[----:B------:R-:W-:Y:S01]  /*12370*/  SEL R90, R90, RZ, P0 ;  /* 0x000000ff5a5a7207 */ /* 0x000fe20000000000 */
[----:B-1----:R-:W-:Y:S01]  /*12380*/  IMAD.WIDE R88, R152, 0x4, R100 ;  /* 0x0000000498587825 */ /* 0x002fe200078e0264 */
[----:B------:R-:W-:Y:S05]  /*12390*/  STL.64 [R1+0x8b8], R92 ;  /* 0x0008b85c01007387 */ /* 0x000fea0000100a00 */
[----:B------:R1:W-:Y:S01]  /*123a0*/  LDGSTS.E [R91+-0x7dff8], desc[UR16][R88.64], P1 ;  /* 0x82008000585b7fae */ /* 0x0003e20008921850 */
[----:B------:R-:W-:-:S03]  /*123b0*/  ISETP.NE.U32.AND P1, PT, R90, RZ, PT ;  /* 0x000000ff5a00720c */ /* 0x000fc60003f25070 */
[----:B------:R-:W2:Y:S01]  /*123c0*/  LDL.LU.64 R100, [R1+0x310] ;  /* 0x0003100001647983 */ /* 0x000ea20000300a00 */
[----:B------:R-:W-:Y:S01]  /*123d0*/  SEL R35, RZ, 0x4, P6 ;  /* 0x00000004ff237807 */ /* 0x000fe20003000000 */
[----:B------:R-:W-:Y:S02]  /*123e0*/  VIADD R34, R241, 0x100000 ;  /* 0x00100000f1227836 */ /* 0x000fe40000000000 */
[----:B------:R-:W-:Y:S01]  /*123f0*/  IMAD.WIDE R94, R152, 0x4, R198 ;  /* 0x00000004985e7825 */ /* 0x000fe200078e02c6 */
[----:B------:R-:W-:Y:S01]  /*12400*/  SEL R35, R35, RZ, P0 ;  /* 0x000000ff23237207 */ /* 0x000fe20000000000 */
[----:B------:R-:W-:Y:S01]  /*12410*/  STL.64 [R1+0x8c8], R88 ;  /* 0x0008c85801007387 */ /* 0x000fe20000100a00 */
[----:B------:R-:W-:-:S03]  /*12420*/  ISETP.GE.AND P6, PT, R103, UR4, PT ;  /* 0x0000000467007c0c */ /* 0x000fc6000bfc6270 */
[----:B------:R-:W-:Y:S01]  /*12430*/  LDGSTS.E [R34+-0x7c000], desc[UR16][R94.64], P1 ;  /* 0x840000005e227fae */ /* 0x000fe20008921850 */
[----:B------:R-:W-:-:S03]  /*12440*/  ISETP.NE.U32.AND P1, PT, R35, RZ, PT ;  /* 0x000000ff2300720c */ /* 0x000fc60003f25070 */
[----:B------:R-:W-:Y:S04]  /*12450*/  STL.64 [R1+0x8d0], R94 ;  /* 0x0008d05e01007387 */ /* 0x000fe80000100a00 */
[----:B------:R-:W3:Y:S04]  /*12460*/  LDL.LU.64 R102, [R1+0x308] ;  /* 0x0003080001667983 */ /* 0x000ee80000300a00 */
[----:B------:R-:W-:Y:S04]  /*12470*/  STL.64 [R1+0x8d8], R214 ;  /* 0x0008d8d601007387 */ /* 0x000fe80000100a00 */
[----:B------:R4:W-:Y:S01]  /*12480*/  LDGSTS.E [R34+-0x7bff8], desc[UR16][R214.64], P1 ;  /* 0x84008000d6227fae */ /* 0x0009e20008921850 */
[----:B-1----:R-:W-:-:S02]  /*12490*/  SEL R91, RZ, 0x4, P4 ;  /* 0x00000004ff5b7807 */ /* 0x002fc40002000000 */
[----:B----4-:R-:W-:Y:S02]  /*124a0*/  SEL R34, RZ, 0x4, P6 ;  /* 0x00000004ff227807 */ /* 0x010fe40003000000 */
[----:B------:R-:W-:Y:S02]  /*124b0*/  ISETP.GE.AND P6, PT, R105, UR4, PT ;  /* 0x0000000469007c0c */ /* 0x000fe4000bfc6270 */
[----:B------:R-:W4:Y:S01]  /*124c0*/  LDL.LU.64 R104, [R1+0x2a8] ;  /* 0x0002a80001687983 */ /* 0x000f220000300a00 */
[----:B------:R-:W-:Y:S01]  /*124d0*/  SEL R35, R91, RZ, P0 ;  /* 0x000000ff5b237207 */ /* 0x000fe20000000000 */
[----:B------:R-:W-:-:S05]  /*124e0*/  IMAD.WIDE R90, R152, 0x4, R116 ;  /* 0x00000004985a7825 */ /* 0x000fca00078e0274 */
[----:B------:R-:W-:Y:S04]  /*124f0*/  STL.64 [R1+0x8e0], R90 ;  /* 0x0008e05a01007387 */ /* 0x000fe80000100a00 */
[----:B------:R-:W4:Y:S01]  /*12500*/  LDL.LU.64 R10, [R1+0x2a0] ;  /* 0x0002a000010a7983 */ /* 0x000f220000300a00 */
[----:B------:R-:W-:Y:S02]  /*12510*/  ISETP.NE.U32.AND P1, PT, R35, RZ, PT ;  /* 0x000000ff2300720c */ /* 0x000fe40003f25070 */
[----:B------:R-:W-:Y:S01]  /*12520*/  SEL R98, RZ, 0x4, P5 ;  /* 0x00000004ff627807 */ /* 0x000fe20002800000 */
[----:B------:R-:W-:-:S03]  /*12530*/  VIADD R96, R241, 0x100000 ;  /* 0x00100000f1607836 */ /* 0x000fc60000000000 */
[----:B------:R-:W-:-:S07]  /*12540*/  SEL R98, R98, RZ, P0 ;  /* 0x000000ff62627207 */ /* 0x000fce0000000000 */
[----:B------:R1:W-:Y:S01]  /*12550*/  LDGSTS.E [R96+-0x7a000], desc[UR16][R90.64], P1 ;  /* 0x860000005a607fae */ /* 0x0003e20008921850 */
[----:B------:R-:W-:Y:S02]  /*12560*/  ISETP.NE.U32.AND P1, PT, R98, RZ, PT ;  /* 0x000000ff6200720c */ /* 0x000fe40003f25070 */
[----:B------:R-:W-:Y:S01]  /*12570*/  SEL R35, RZ, 0x4, P6 ;  /* 0x00000004ff237807 */ /* 0x000fe20003000000 */
[----:B------:R-:W-:Y:S01]  /*12580*/  VIADD R99, R241, 0x100000 ;  /* 0x00100000f1637836 */ /* 0x000fe20000000000 */
[----:B------:R-:W-:Y:S02]  /*12590*/  ISETP.GE.AND P6, PT, R97, UR4, PT ;  /* 0x0000000461007c0c */ /* 0x000fe4000bfc6270 */
[----:B------:R-:W-:Y:S01]  /*125a0*/  SEL R34, R34, RZ, P0 ;  /* 0x000000ff22227207 */ /* 0x000fe20000000000 */
[----:B-1----:R-:W-:-:S06]  /*125b0*/  IMAD.WIDE R96, R152, 0x4, R114 ;  /* 0x0000000498607825 */ /* 0x002fcc00078e0272 */
[----:B------:R1:W-:Y:S01]  /*125c0*/  LDGSTS.E [R99+-0x79ff8], desc[UR16][R96.64], P1 ;  /* 0x8600800060637fae */ /* 0x0003e20008921850 */
[----:B------:R-:W-:Y:S02]  /*125d0*/  ISETP.NE.U32.AND P1, PT, R34, RZ, PT ;  /* 0x000000ff2200720c */ /* 0x000fe40003f25070 */
[----:B------:R-:W-:Y:S02]  /*125e0*/  SEL R35, R35, RZ, P0 ;  /* 0x000000ff23237207 */ /* 0x000fe40000000000 */
[----:B------:R-:W-:Y:S01]  /*125f0*/  SEL R98, RZ, 0x4, P6 ;  /* 0x00000004ff627807 */ /* 0x000fe20003000000 */
[----:B-1----:R-:W-:Y:S01]  /*12600*/  VIADD R99, R240, 0x100000 ;  /* 0x00100000f0637836 */ /* 0x002fe20000000000 */
[----:B------:R-:W-:-:S04]  /*12610*/  ISETP.GE.AND P6, PT, R106, UR4, PT ;  /* 0x000000046a007c0c */ /* 0x000fc8000bfc6270 */
[----:B------:R-:W-:Y:S02]  /*12620*/  SEL R34, RZ, 0x4, P6 ;  /* 0x00000004ff227807 */ /* 0x000fe40003000000 */
[----:B------:R-:W-:Y:S02]  /*12630*/  ISETP.GE.AND P6, PT, R107, UR4, PT ;  /* 0x000000046b007c0c */ /* 0x000fe4000bfc6270 */
[----:B------:R-:W-:Y:S02]  /*12640*/  SEL R34, R34, RZ, P0 ;  /* 0x000000ff22227207 */ /* 0x000fe40000000000 */
[C---:B------:R-:W-:Y:S01]  /*12650*/  LOP3.LUT R9, R3.reuse, 0x56, RZ, 0xfc, !PT ;  /* 0x0000005603097812 */ /* 0x040fe200078efcff */
[----:B------:R-:W-:Y:S01]  /*12660*/  IMAD.WIDE R212, R152, 0x4, R124 ;  /* 0x0000000498d47825 */ /* 0x000fe200078e027c */
[----:B------:R-:W-:Y:S01]  /*12670*/  STL.64 [R1+0x8e8], R96 ;  /* 0x0008e86001007387 */ /* 0x000fe20000100a00 */
[----:B------:R-:W-:Y:S02]  /*12680*/  ISETP.GE.AND P2, PT, R110, UR4, PT ;  /* 0x000000046e007c0c */ /* 0x000fe4000bf46270 */
[----:B------:R-:W-:Y:S01]  /*12690*/  LOP3.LUT R110, R3, 0x74, RZ, 0xfc, !PT ;  /* 0x00000074036e7812 */ /* 0x000fe200078efcff */
[----:B--2---:R-:W-:-:S05]  /*126a0*/  IMAD.WIDE R100, R152, 0x4, R100 ;  /* 0x0000000498647825 */ /* 0x004fca00078e0264 */
[----:B------:R-:W-:Y:S01]  /*126b0*/  LDGSTS.E [R99+-0x80000], desc[UR16][R100.64], P1 ;  /* 0x8000000064637fae */ /* 0x000fe20008921850 */
[----:B------:R-:W-:Y:S01]  /*126c0*/  ISETP.NE.U32.AND P1, PT, R35, RZ, PT ;  /* 0x000000ff2300720c */ /* 0x000fe20003f25070 */
[----:B---3--:R-:W-:Y:S01]  /*126d0*/  IMAD.WIDE R106, R152, 0x4, R102 ;  /* 0x00000004986a7825 */ /* 0x008fe200078e0266 */
[----:B------:R-:W-:-:S11]  /*126e0*/  SEL R102, R98, RZ, P0 ;  /* 0x000000ff62667207 */ /* 0x000fd60000000000 */
[----:B------:R4:W-:Y:S01]  /*126f0*/  LDGSTS.E [R99+-0x7fff8], desc[UR16][R106.64], P1 ;  /* 0x800080006a637fae */ /* 0x0009e20008921850 */
[----:B------:R-:W-:Y:S01]  /*12700*/  ISETP.NE.U32.AND P1, PT, R102, RZ, PT ;  /* 0x000000ff6600720c */ /* 0x000fe20003f25070 */
[----:B------:R-:W-:Y:S01]  /*12710*/  VIADD R103, R240, 0x100000 ;  /* 0x00100000f0677836 */ /* 0x000fe20000000000 */
[----:B------:R-:W-:Y:S01]  /*12720*/  SEL R35, RZ, 0x4, P6 ;  /* 0x00000004ff237807 */ /* 0x000fe20003000000 */
[----:B----4-:R-:W-:-:S10]  /*12730*/  IMAD.WIDE R98, R152, 0x4, R104 ;  /* 0x0000000498627825 */ /* 0x010fd400078e0268 */
[----:B------:R1:W-:Y:S01]  /*12740*/  LDGSTS.E [R103+-0x7e000], desc[UR16][R98.64], P1 ;  /* 0x8200000062677fae */ /* 0x0003e20008921850 */
[----:B------:R-:W-:Y:S01]  /*12750*/  ISETP.NE.U32.AND P1, PT, R34, RZ, PT ;  /* 0x000000ff2200720c */ /* 0x000fe20003f25070 */
[----:B------:R-:W-:Y:S01]  /*12760*/  VIADD R105, R240, 0x100000 ;  /* 0x00100000f0697836 */ /* 0x000fe20000000000 */
[----:B------:R-:W-:Y:S02]  /*12770*/  SEL R35, R35, RZ, P0 ;  /* 0x000000ff23237207 */ /* 0x000fe40000000000 */
[----:B------:R-:W-:Y:S01]  /*12780*/  ISETP.GE.AND P6, PT, R9, UR4, PT ;  /* 0x0000000409007c0c */ /* 0x000fe2000bfc6270 */
[----:B-1----:R-:W-:-:S03]  /*12790*/  IMAD.WIDE R102, R152, 0x4, R10 ;  /* 0x0000000498667825 */ /* 0x002fc600078e020a */
[----:B------:R-:W-:-:S05]  /*127a0*/  SEL R104, RZ, 0x4, P6 ;  /* 0x00000004ff687807 */ /* 0x000fca0003000000 */
[----:B------:R-:W-:Y:S01]  /*127b0*/  LDGSTS.E [R105+-0x7dff8], desc[UR16][R102.64], P1 ;  /* 0x8200800066697fae */ /* 0x000fe20008921850 */
[----:B------:R-:W-:Y:S02]  /*127c0*/  ISETP.NE.U32.AND P1, PT, R35, RZ, PT ;  /* 0x000000ff2300720c */ /* 0x000fe40003f25070 */
[----:B------:R-:W-:-:S04]  /*127d0*/  ISETP.GE.AND P6, PT, R108, UR4, PT ;  /* 0x000000046c007c0c */ /* 0x000fc8000bfc6270 */
[----:B------:R-:W-:Y:S02]  /*127e0*/  SEL R34, RZ, 0x4, P6 ;  /* 0x00000004ff227807 */ /* 0x000fe40003000000 */
[----:B------:R-:W-:Y:S01]  /*127f0*/  ISETP.GE.AND P6, PT, R109, UR4, PT ;  /* 0x000000046d007c0c */ /* 0x000fe2000bfc6270 */
[----:B------:R-:W-:Y:S01]  /*12800*/  IMAD.WIDE R108, R152, 0x4, R134 ;  /* 0x00000004986c7825 */ /* 0x000fe200078e0286 */
[----:B------:R-:W-:Y:S02]  /*12810*/  SEL R104, R104, RZ, P0 ;  /* 0x000000ff68687207 */ /* 0x000fe40000000000 */
[----:B------:R-:W-:Y:S02]  /*12820*/  LOP3.LUT R11, R3, 0x3a, RZ, 0xfc, !PT ;  /* 0x0000003a030b7812 */ /* 0x000fe400078efcff */
[----:B------:R-:W-:Y:S01]  /*12830*/  LDGSTS.E [R105+-0x7c000], desc[UR16][R108.64], P1 ;  /* 0x840000006c697fae */ /* 0x000fe20008921850 */
[----:B------:R-:W-:Y:S02]  /*12840*/  ISETP.NE.U32.AND P1, PT, R104, RZ, PT ;  /* 0x000000ff6800720c */ /* 0x000fe40003f25070 */
[----:B------:R-:W-:-:S02]  /*12850*/  SEL R35, RZ, 0x4, P6 ;  /* 0x00000004ff237807 */ /* 0x000fc40003000000 */
[----:B------:R-:W-:Y:S02]  /*12860*/  ISETP.GE.AND P6, PT, R11, UR4, PT ;  /* 0x000000040b007c0c */ /* 0x000fe4000bfc6270 */
[C---:B------:R-:W-:Y:S02]  /*12870*/  LOP3.LUT R10, R3.reuse, 0x38, RZ, 0xfc, !PT ;  /* 0x00000038030a7812 */ /* 0x040fe400078efcff */
[----:B------:R-:W-:Y:S01]  /*12880*/  LOP3.LUT R11, R3, 0x5a, RZ, 0xfc, !PT ;  /* 0x0000005a030b7812 */ /* 0x000fe200078efcff */
[----:B------:R-:W-:Y:S01]  /*12890*/  STL.64 [R1+0x8f0], R100 ;  /* 0x0008f06401007387 */ /* 0x000fe20000100a00 */
[----:B------:R-:W-:Y:S02]  /*128a0*/  SEL R104, RZ, 0x4, P6 ;  /* 0x00000004ff687807 */ /* 0x000fe40003000000 */
[----:B------:R-:W-:Y:S01]  /*128b0*/  ISETP.GE.AND P3, PT, R10, UR4, PT ;  /* 0x000000040a007c0c */ /* 0x000fe2000bf66270 */
[----:B------:R-:W-:Y:S01]  /*128c0*/  STL.64 [R1+0x8f8], R106 ;  /* 0x0008f86a01007387 */ /* 0x000fe20000100a00 */
[----:B------:R-:W-:-:S02]  /*128d0*/  ISETP.GE.AND P6, PT, R11, UR4, PT ;  /* 0x000000040b007c0c */ /* 0x000fc4000bfc6270 */
[C---:B------:R-:W-:Y:S01]  /*128e0*/  LOP3.LUT R10, R3.reuse, 0x1e, RZ, 0xfc, !PT ;  /* 0x0000001e030a7812 */ /* 0x040fe200078efcff */
[----:B------:R-:W-:Y:S01]  /*128f0*/  STL.64 [R1+0x900], R98 ;  /* 0x0009006201007387 */ /* 0x000fe20000100a00 */
[----:B------:R-:W-:-:S03]  /*12900*/  LOP3.LUT R11, R3, 0x3c, RZ, 0xfc, !PT ;  /* 0x0000003c030b7812 */ /* 0x000fc600078efcff */
[----:B------:R-:W-:Y:S04]  /*12910*/  STL.64 [R1+0x908], R102 ;  /* 0x0009086601007387 */ /* 0x000fe80000100a00 */
[----:B------:R1:W-:Y:S01]  /*12920*/  LDGSTS.E [R105+-0x7bff8], desc[UR16][R212.64], P1 ;  /* 0x84008000d4697fae */ /* 0x0003e20008921850 */
[----:B------:R-:W-:Y:S02]  /*12930*/  ISETP.GE.AND P1, PT, R110, UR4, PT ;  /* 0x000000046e007c0c */ /* 0x000fe4000bf26270 */
[----:B------:R-:W-:Y:S01]  /*12940*/  SEL R110, RZ, 0x4, P6 ;  /* 0x00000004ff6e7807 */ /* 0x000fe20003000000 */
[----:B------:R-:W-:Y:S01]  /*12950*/  STL.64 [R1+0x910], R108 ;  /* 0x0009106c01007387 */ /* 0x000fe20000100a00 */
[----:B------:R-:W-:-:S03]  /*12960*/  ISETP.GE.AND P6, PT, R10, UR4, PT ;  /* 0x000000040a007c0c */ /* 0x000fc6000bfc6270 */
[----:B------:R-:W-:Y:S01]  /*12970*/  STL.64 [R1+0x918], R212 ;  /* 0x000918d401007387 */ /* 0x000fe20000100a00 */
[----:B-1----:R-:W-:-:S03]  /*12980*/  SEL R105, RZ, 0x4, P3 ;  /* 0x00000004ff697807 */ /* 0x002fc60001800000 */
[----:B------:R-:W2:Y:S01]  /*12990*/  LDL.LU.64 R8, [R1+0x300] ;  /* 0x0003000001087983 */ /* 0x000ea20000300a00 */
[----:B------:R-:W-:-:S03]  /*129a0*/  ISETP.GE.AND P3, PT, R11, UR4, PT ;  /* 0x000000040b007c0c */ /* 0x000fc6000bf66270 */
[----:B------:R-:W3:Y:S01]  /*129b0*/  LDL.LU.64 R10, [R1+0x2f8] ;  /* 0x0002f800010a7983 */ /* 0x000ee20000300a00 */
[----:B------:R-:W-:Y:S02]  /*129c0*/  SEL R120, RZ, 0x4, P6 ;  /* 0x00000004ff787807 */ /* 0x000fe40003000000 */
[----:B------:R-:W-:Y:S02]  /*129d0*/  ISETP.GE.AND P6, PT, R153, UR4, PT ;  /* 0x0000000499007c0c */ /* 0x000fe4000bfc6270 */
[----:B------:R-:W-:Y:S02]  /*129e0*/  LOP3.LUT R153, R3, 0x76, RZ, 0xfc, !PT ;  /* 0x0000007603997812 */ /* 0x000fe400078efcff */
[----:B------:R-:W-:Y:S02]  /*129f0*/  SEL R115, RZ, 0x4, P2 ;  /* 0x00000004ff737807 */ /* 0x000fe40001000000 */
[----:B------:R-:W-:Y:S02]  /*12a00*/  ISETP.GE.AND P2, PT, R111, UR4, PT ;  /* 0x000000046f007c0c */ /* 0x000fe4000bf46270 */
[----:B------:R-:W-:-:S02]  /*12a10*/  SEL R114, RZ, 0x4, P1 ;  /* 0x00000004ff727807 */ /* 0x000fc40000800000 */
[----:B------:R-:W-:Y:S02]  /*12a20*/  SEL R111, R34, RZ, P0 ;  /* 0x000000ff226f7207 */ /* 0x000fe40000000000 */
[----:B------:R-:W-:Y:S02]  /*12a30*/  SEL R122, RZ, 0x4, P3 ;  /* 0x00000004ff7a7807 */ /* 0x000fe40001800000 */
[----:B------:R-:W-:Y:S02]  /*12a40*/  ISETP.GE.AND P3, PT, R153, UR4, PT ;  /* 0x0000000499007c0c */ /* 0x000fe4000bf66270 */
[----:B------:R-:W-:Y:S02]  /*12a50*/  SEL R114, R114, RZ, P0 ;  /* 0x000000ff72727207 */ /* 0x000fe40000000000 */
[----:B------:R-:W-:Y:S02]  /*12a60*/  ISETP.NE.U32.AND P1, PT, R111, RZ, PT ;  /* 0x000000ff6f00720c */ /* 0x000fe40003f25070 */
[----:B------:R-:W-:-:S02]  /*12a70*/  SEL R35, R35, RZ, P0 ;  /* 0x000000ff23237207 */ /* 0x000fc40000000000 */
[----:B------:R-:W-:Y:S02]  /*12a80*/  SEL R111, RZ, 0x4, P3 ;  /* 0x00000004ff6f7807 */ /* 0x000fe40001800000 */
[----:B------:R-:W-:Y:S02]  /*12a90*/  LOP3.LUT R7, R3, 0x5c, RZ, 0xfc, !PT ;  /* 0x0000005c03077812 */ /* 0x000fe400078efcff */
[----:B------:R-:W-:Y:S02]  /*12aa0*/  SEL R34, RZ, 0x4, P2 ;  /* 0x00000004ff227807 */ /* 0x000fe40001000000 */
[----:B------:R-:W-:Y:S02]  /*12ab0*/  ISETP.NE.U32.AND P2, PT, R114, RZ, PT ;  /* 0x000000ff7200720c */ /* 0x000fe40003f45070 */
[----:B------:R-:W-:Y:S02]  /*12ac0*/  ISETP.NE.U32.AND P3, PT, R35, RZ, PT ;  /* 0x000000ff2300720c */ /* 0x000fe40003f65070 */
[----:B------:R-:W-:-:S02]  /*12ad0*/  SEL R153, RZ, 0x4, P6 ;  /* 0x00000004ff997807 */ /* 0x000fc40003000000 */
[----:B------:R-:W-:Y:S02]  /*12ae0*/  SEL R35, R111, RZ, P0 ;  /* 0x000000ff6f237207 */ /* 0x000fe40000000000 */
[----:B------:R-:W-:Y:S02]  /*12af0*/  ISETP.GE.AND P6, PT, R7, UR4, PT ;  /* 0x0000000407007c0c */ /* 0x000fe4000bfc6270 */
[----:B------:R-:W-:Y:S02]  /*12b00*/  SEL R105, R105, RZ, P0 ;  /* 0x000000ff69697207 */ /* 0x000fe40000000000 */
[----:B------:R-:W-:Y:S02]  /*12b10*/  LOP3.LUT R7, R3, 0x5e, RZ, 0xfc, !PT ;  /* 0x0000005e03077812 */ /* 0x000fe400078efcff */
[----:B------:R-:W-:Y:S02]  /*12b20*/  ISETP.NE.U32.AND P4, PT, R35, RZ, PT ;  /* 0x000000ff2300720c */ /* 0x000fe40003f85070 */
[----:B------:R-:W-:Y:S01]  /*12b30*/  SEL R135, RZ, 0x4, P6 ;  /* 0x00000004ff877807 */ /* 0x000fe20003000000 */
[----:B------:R-:W-:Y:S01]  /*12b40*/  VIADD R114, R240, 0x100000 ;  /* 0x00100000f0727836 */ /* 0x000fe20000000000 */
[----:B------:R-:W-:-:S02]  /*12b50*/  ISETP.NE.U32.AND P5, PT, R105, RZ, PT ;  /* 0x000000ff6900720c */ /* 0x000fc40003fa5070 */
[----:B------:R-:W-:Y:S01]  /*12b60*/  SEL R111, R104, RZ, P0 ;  /* 0x000000ff686f7207 */ /* 0x000fe20000000000 */
[----:B------:R-:W-:Y:S01]  /*12b70*/  IMAD.WIDE R104, R152, 0x4, R230 ;  /* 0x0000000498687825 */ /* 0x000fe200078e02e6 */
[----:B------:R-:W-:Y:S02]  /*12b80*/  ISETP.GE.AND P6, PT, R7, UR4, PT ;  /* 0x0000000407007c0c */ /* 0x000fe4000bfc6270 */
[----:B------:R-:W-:Y:S02]  /*12b90*/  SEL R115, R115, RZ, P0 ;  /* 0x000000ff73737207 */ /* 0x000fe40000000000 */
[----:B------:R-:W-:Y:S01]  /*12ba0*/  SEL R134, RZ, 0x4, P6 ;  /* 0x00000004ff867807 */ /* 0x000fe20003000000 */
[----:B------:R-:W-:Y:S01]  /*12bb0*/  LDGSTS.E [R114+-0x7a000], desc[UR16][R104.64], P2 ;  /* 0x8600000068727fae */ /* 0x000fe20009121850 */
[----:B------:R-:W-:Y:S02]  /*12bc0*/  ISETP.NE.U32.AND P6, PT, R111, RZ, PT ;  /* 0x000000ff6f00720c */ /* 0x000fe40003fc5070 */
[----:B------:R-:W-:Y:S01]  /*12bd0*/  SEL R35, R110, RZ, P0 ;  /* 0x000000ff6e237207 */ /* 0x000fe20000000000 */
[----:B------:R-:W-:Y:S01]  /*12be0*/  IMAD.WIDE R110, R152, 0x4, R112 ;  /* 0x00000004986e7825 */ /* 0x000fe200078e0270 */
[----:B------:R-:W-:-:S02]  /*12bf0*/  SEL R121, R34, RZ, P0 ;  /* 0x000000ff22797207 */ /* 0x000fc40000000000 */
[----:B------:R-:W-:Y:S01]  /*12c00*/  ISETP.NE.U32.AND P2, PT, R115, RZ, PT ;  /* 0x000000ff7300720c */ /* 0x000fe20003f45070 */
[----:B------:R-:W-:Y:S02]  /*12c10*/  VIADD R34, R240, 0x100000 ;  /* 0x00100000f0227836 */ /* 0x000fe40000000000 */
[C---:B------:R-:W-:Y:S02]  /*12c20*/  VIADD R112, R239.reuse, 0x100000 ;  /* 0x00100000ef707836 */ /* 0x040fe40000000000 */
[C---:B------:R-:W-:Y:S01]  /*12c30*/  VIADD R113, R239.reuse, 0x100000 ;  /* 0x00100000ef717836 */ /* 0x040fe20000000000 */
[----:B------:R1:W-:Y:S04]  /*12c40*/  LDGSTS.E [R34+-0x79ff8], desc[UR16][R110.64], P4 ;  /* 0x860080006e227fae */ /* 0x0003e8000a121850 */
[----:B------:R-:W-:Y:S04]  /*12c50*/  STL.64 [R1+0x920], R104 ;  /* 0x0009206801007387 */ /* 0x000fe80000100a00 */
[----:B------:R-:W-:Y:S04]  /*12c60*/  STL.64 [R1+0x928], R240 ;  /* 0x000928f001007387 */ /* 0x000fe80000100a00 */
[----:B------:R-:W-:Y:S01]  /*12c70*/  STL.64 [R1+0x930], R110 ;  /* 0x0009306e01007387 */ /* 0x000fe20000100a00 */
[----:B-1----:R-:W-:-:S02]  /*12c80*/  VIADD R34, R239, 0x100000 ;  /* 0x00100000ef227836 */ /* 0x002fc40000000000 */
[----:B--2---:R-:W-:-:S04]  /*12c90*/  IMAD.WIDE R116, R152, 0x4, R8 ;  /* 0x0000000498747825 */ /* 0x004fc800078e0208 */
[C---:B---3--:R-:W-:Y:S01]  /*12ca0*/  IMAD.WIDE R114, R152.reuse, 0x4, R10 ;  /* 0x0000000498727825 */ /* 0x048fe200078e020a */
[----:B------:R-:W-:Y:S04]  /*12cb0*/  LDGSTS.E [R112+-0x80000], desc[UR16][R116.64], P1 ;  /* 0x8000000074707fae */ /* 0x000fe80008921850 */
[----:B------:R1:W-:Y:S04]  /*12cc0*/  LDGSTS.E [R113+-0x7fff8], desc[UR16][R114.64], P3 ;  /* 0x8000800072717fae */ /* 0x0003e80009921850 */
[----:B------:R-:W-:Y:S04]  /*12cd0*/  STL.64 [R1+0x938], R116 ;  /* 0x0009387401007387 */ /* 0x000fe80000100a00 */
[----:B------:R-:W-:Y:S01]  /*12ce0*/  STL.64 [R1+0x940], R114 ;  /* 0x0009407201007387 */ /* 0x000fe20000100a00 */
[----:B-1----:R-:W-:-:S05]  /*12cf0*/  IMAD.WIDE R112, R152, 0x4, R138 ;  /* 0x0000000498707825 */ /* 0x002fca00078e028a */
[----:B------:R-:W-:Y:S04]  /*12d00*/  STL.64 [R1+0x948], R112 ;  /* 0x0009487001007387 */ /* 0x000fe80000100a00 */
[----:B------:R-:W2:Y:S01]  /*12d10*/  LDL.LU.64 R6, [R1+0x2f0] ;  /* 0x0002f00001067983 */ /* 0x000ea20000300a00 */
[----:B------:R-:W-:-:S03]  /*12d20*/  LOP3.LUT R11, R3, 0x78, RZ, 0xfc, !PT ;  /* 0x00000078030b7812 */ /* 0x000fc600078efcff */
[----:B------:R-:W-:Y:S01]  /*12d30*/  LDGSTS.E [R34+-0x7e000], desc[UR16][R112.64], P5 ;  /* 0x8200000070227fae */ /* 0x000fe2000a921850 */
[----:B------:R-:W-:Y:S02]  /*12d40*/  ISETP.GE.AND P3, PT, R11, UR4, PT ;  /* 0x000000040b007c0c */ /* 0x000fe4000bf66270 */
[----:B------:R-:W-:Y:S01]  /*12d50*/  LOP3.LUT R11, R3, 0x7a, RZ, 0xfc, !PT ;  /* 0x0000007a030b7812 */ /* 0x000fe200078efcff */
[----:B------:R-:W3:Y:S03]  /*12d60*/  LDL.LU.64 R8, [R1+0x378] ;  /* 0x0003780001087983 */ /* 0x000ee60000300a00 */
[----:B------:R-:W-:Y:S02]  /*12d70*/  ISETP.GE.AND P5, PT, R11, UR4, PT ;  /* 0x000000040b007c0c */ /* 0x000fe4000bfa6270 */
[----:B------:R-:W4:Y:S01]  /*12d80*/  LDL.LU.64 R10, [R1+0x380] ;  /* 0x00038000010a7983 */ /* 0x000f220000300a00 */
[----:B------:R-:W-:-:S02]  /*12d90*/  ISETP.NE.U32.AND P4, PT, R35, RZ, PT ;  /* 0x000000ff2300720c */ /* 0x000fc40003f85070 */
[----:B------:R-:W-:Y:S01]  /*12da0*/  SEL R35, RZ, 0x4, P3 ;  /* 0x00000004ff237807 */ /* 0x000fe20001800000 */
[----:B------:R-:W-:Y:S01]  /*12db0*/  IMAD.WIDE R124, R152, 0x4, R136 ;  /* 0x00000004987c7825 */ /* 0x000fe200078e0288 */
[----:B------:R-:W-:-:S03]  /*12dc0*/  ISETP.NE.U32.AND P1, PT, R121, RZ, PT ;  /* 0x000000ff7900720c */ /* 0x000fc60003f25070 */
[----:B------:R-:W-:Y:S01]  /*12dd0*/  VIADD R121, R239, 0x100000 ;  /* 0x00100000ef797836 */ /* 0x000fe20000000000 */
[----:B------:R-:W-:Y:S02]  /*12de0*/  SEL R35, R35, RZ, P0 ;  /* 0x000000ff23237207 */ /* 0x000fe40000000000 */
[----:B------:R-:W-:Y:S02]  /*12df0*/  SEL R120, R120, RZ, P0 ;  /* 0x000000ff78787207 */ /* 0x000fe40000000000 */
[----:B------:R1:W-:Y:S01]  /*12e00*/  LDGSTS.E [R121+-0x7dff8], desc[UR16][R124.64], P6 ;  /* 0x820080007c797fae */ /* 0x0003e2000b121850 */
[----:B------:R-:W-:Y:S02]  /*12e10*/  ISETP.NE.U32.AND P6, PT, R35, RZ, PT ;  /* 0x000000ff2300720c */ /* 0x000fe40003fc5070 */
[----:B------:R-:W-:Y:S02]  /*12e20*/  SEL R122, R122, RZ, P0 ;  /* 0x000000ff7a7a7207 */ /* 0x000fe40000000000 */
[----:B------:R-:W-:-:S02]  /*12e30*/  SEL R35, RZ, 0x4, P5 ;  /* 0x00000004ff237807 */ /* 0x000fc40002800000 */
[----:B------:R-:W-:Y:S02]  /*12e40*/  ISETP.NE.U32.AND P3, PT, R120, RZ, PT ;  /* 0x000000ff7800720c */ /* 0x000fe40003f65070 */
[----:B------:R-:W-:Y:S01]  /*12e50*/  ISETP.NE.U32.AND P5, PT, R122, RZ, PT ;  /* 0x000000ff7a00720c */ /* 0x000fe20003fa5070 */
[----:B------:R-:W-:-:S04]  /*12e60*/  IMAD.WIDE R122, R152, 0x4, R126 ;  /* 0x00000004987a7825 */ /* 0x000fc800078e027e */
[----:B-1----:R-:W-:Y:S01]  /*12e70*/  IMAD.WIDE R120, R152, 0x4, R132 ;  /* 0x0000000498787825 */ /* 0x002fe200078e0284 */
[----:B------:R-:W-:-:S03]  /*12e80*/  SEL R132, R35, RZ, P0 ;  /* 0x000000ff23847207 */ /* 0x000fc60000000000 */
[----:B------:R-:W-:Y:S02]  /*12e90*/  VIADD R35, R239, 0x100000 ;  /* 0x00100000ef237836 */ /* 0x000fe40000000000 */
[----:B------:R-:W-:Y:S01]  /*12ea0*/  IMAD.WIDE R128, R152, 0x4, R128 ;  /* 0x0000000498807825 */ /* 0x000fe200078e0280 */
[----:B------:R-:W-:Y:S01]  /*12eb0*/  SEL R126, R153, RZ, P0 ;  /* 0x000000ff997e7207 */ /* 0x000fe20000000000 */
[----:B------:R-:W-:Y:S04]  /*12ec0*/  LDGSTS.E [R34+-0x7c000], desc[UR16][R120.64], P2 ;  /* 0x8400000078227fae */ /* 0x000fe80009121850 */
[----:B------:R1:W-:Y:S04]  /*12ed0*/  LDGSTS.E [R35+-0x7bff8], desc[UR16][R122.64], P4 ;  /* 0x840080007a237fae */ /* 0x0003e8000a121850 */
[----:B------:R1:W-:Y:S01]  /*12ee0*/  LDGSTS.E [R34+-0x7a000], desc[UR16][R128.64], P6 ;  /* 0x8600000080227fae */ /* 0x0003e2000b121850 */
[----:B------:R-:W-:-:S02]  /*12ef0*/  ISETP.NE.U32.AND P6, PT, R126, RZ, PT ;  /* 0x000000ff7e00720c */ /* 0x000fc40003fc5070 */
[----:B------:R-:W-:Y:S02]  /*12f00*/  LOP3.LUT R5, R3, 0x7c, RZ, 0xfc, !PT ;  /* 0x0000007c03057812 */ /* 0x000fe400078efcff */
[----:B------:R-:W-:Y:S02]  /*12f10*/  ISETP.NE.U32.AND P2, PT, R132, RZ, PT ;  /* 0x000000ff8400720c */ /* 0x000fe40003f45070 */
[----:B------:R-:W-:Y:S02]  /*12f20*/  ISETP.GE.AND P4, PT, R5, UR4, PT ;  /* 0x0000000405007c0c */ /* 0x000fe4000bf86270 */
[----:B-1----:R-:W-:Y:S02]  /*12f30*/  SEL R35, R135, RZ, P0 ;  /* 0x000000ff87237207 */ /* 0x002fe40000000000 */
[----:B------:R-:W-:Y:S01]  /*12f40*/  SEL R133, RZ, 0x4, P4 ;  /* 0x00000004ff857807 */ /* 0x000fe20002000000 */
[----:B------:R-:W-:Y:S01]  /*12f50*/  IMAD.WIDE R118, R152, 0x4, R118 ;  /* 0x0000000498767825 */ /* 0x000fe200078e0276 */
[----:B------:R-:W-:Y:S01]  /*12f60*/  ISETP.NE.U32.AND P4, PT, R35, RZ, PT ;  /* 0x000000ff2300720c */ /* 0x000fe20003f85070 */
[----:B------:R-:W-:Y:S02]  /*12f70*/  STL.64 [R1+0x950], R124 ;  /* 0x0009507c01007387 */ /* 0x000fe40000100a00 */
[----:B------:R-:W-:-:S02]  /*12f80*/  VIADD R35, R239, 0x100000 ;  /* 0x00100000ef237836 */ /* 0x000fc40000000000 */
[C---:B------:R-:W-:Y:S01]  /*12f90*/  VIADD R34, R238.reuse, 0x100000 ;  /* 0x00100000ee227836 */ /* 0x040fe20000000000 */
[----:B------:R-:W-:Y:S01]  /*12fa0*/  STL.64 [R1+0x958], R120 ;  /* 0x0009587801007387 */ /* 0x000fe20000100a00 */
[----:B------:R-:W-:Y:S01]  /*12fb0*/  VIADD R132, R238, 0x100000 ;  /* 0x00100000ee847836 */ /* 0x000fe20000000000 */
[----:B------:R-:W-:Y:S01]  /*12fc0*/  SEL R133, R133, RZ, P0 ;  /* 0x000000ff85857207 */ /* 0x000fe20000000000 */
[C---:B------:R-:W-:Y:S01]  /*12fd0*/  IMAD.WIDE R210, R152.reuse, 0x4, R140 ;  /* 0x0000000498d27825 */ /* 0x040fe200078e028c */
[----:B------:R-:W-:Y:S04]  /*12fe0*/  STL.64 [R1+0x960], R122 ;  /* 0x0009607a01007387 */ /* 0x000fe80000100a00 */
[----:B------:R-:W-:Y:S04]  /*12ff0*/  STL.64 [R1+0x968], R128 ;  /* 0x0009688001007387 */ /* 0x000fe80000100a00 */
[----:B------:R-:W-:Y:S04]  /*13000*/  LDGSTS.E [R35+-0x79ff8], desc[UR16][R118.64], P2 ;  /* 0x8600800076237fae */ /* 0x000fe80009121850 */
[----:B------:R-:W-:Y:S01]  /*13010*/  STL.64 [R1+0x970], R118 ;  /* 0x0009707601007387 */ /* 0x000fe20000100a00 */
[----:B------:R-:W-:Y:S01]  /*13020*/  IMAD.WIDE R130, R152, 0x4, R130 ;  /* 0x0000000498827825 */ /* 0x000fe200078e0282 */
[----:B------:R-:W-:-:S04]  /*13030*/  SEL R134, R134, RZ, P0 ;  /* 0x000000ff86867207 */ /* 0x000fc80000000000 */
[----:B------:R-:W-:Y:S01]  /*13040*/  ISETP.NE.U32.AND P2, PT, R134, RZ, PT ;  /* 0x000000ff8600720c */ /* 0x000fe20003f45070 */
[----:B--2---:R-:W-:Y:S02]  /*13050*/  IMAD.WIDE R126, R152, 0x4, R6 ;  /* 0x00000004987e7825 */ /* 0x004fe400078e0206 */
[----:B------:R-:W1:Y:S03]  /*13060*/  S2R R7, SR_TID.X ;  /* 0x0000000000077919 */ /* 0x000e660000002100 */
[----:B------:R-:W-:Y:S01]  /*13070*/  LDGSTS.E [R34+-0x80000], desc[UR16][R126.64], P1 ;  /* 0x800000007e227fae */ /* 0x000fe20008921850 */
[----:B------:R-:W-:-:S03]  /*13080*/  ISETP.NE.U32.AND P1, PT, R133, RZ, PT ;  /* 0x000000ff8500720c */ /* 0x000fc60003f25070 */
[----:B------:R-:W-:Y:S04]  /*13090*/  STL.64 [R1+0x980], R126 ;  /* 0x0009807e01007387 */ /* 0x000fe80000100a00 */
[----:B------:R3:W-:Y:S01]  /*130a0*/  LDGSTS.E [R132+-0x7fff8], desc[UR16][R210.64], P3 ;  /* 0x80008000d2847fae */ /* 0x0007e20009921850 */
[----:B----4-:R-:W-:-:S03]  /*130b0*/  IMAD.WIDE R136, R152, 0x4, R10 ;  /* 0x0000000498887825 */ /* 0x010fc600078e020a */
[----:B------:R-:W-:Y:S04]  /*130c0*/  STL.64 [R1+0x988], R210 ;  /* 0x000988d201007387 */ /* 0x000fe80000100a00 */
[----:B------:R-:W2:Y:S01]  /*130d0*/  LDL.LU.64 R182, [R1+0x120] ;  /* 0x0001200001b67983 */ /* 0x000ea20000300a00 */
[----:B---3--:R-:W-:-:S03]  /*130e0*/  IMAD.WIDE R132, R152, 0x4, R8 ;  /* 0x0000000498847825 */ /* 0x008fc600078e0208 */
[----:B------:R-:W3:Y:S04]  /*130f0*/  LDL.LU.64 R248, [R1+0x118] ;  /* 0x0001180001f87983 */ /* 0x000ee80000300a00 */
[----:B------:R-:W4:Y:S01]  /*13100*/  LDL.LU.64 R4, [R1+0x110] ;  /* 0x0001100001047983 */ /* 0x000f220000300a00 */
[----:B-1----:R-:W-:-:S03]  /*13110*/  LOP3.LUT R7, R7, 0x7f, RZ, 0xc0, !PT ;  /* 0x0000007f07077812 */ /* 0x002fc600078ec0ff */
[----:B------:R-:W-:Y:S01]  /*13120*/  STL.64 [R1+0x990], R132 ;  /* 0x0009908401007387 */ /* 0x000fe20000100a00 */
[----:B------:R-:W-:-:S03]  /*13130*/  ISETP.GE.AND P3, PT, R7, UR4, PT ;  /* 0x0000000407007c0c */ /* 0x000fc6000bf66270 */
[----:B------:R-:W-:Y:S04]  /*13140*/  STL.64 [R1+0x998], R136 ;  /* 0x0009988801007387 */ /* 0x000fe80000100a00 */
[----:B------:R-:W-:Y:S04]  /*13150*/  STL.64 [R1+0x9a0], R130 ;  /* 0x0009a08201007387 */ /* 0x000fe80000100a00 */
[----:B------:R-:W4:Y:S01]  /*13160*/  LDL.LU.64 R6, [R1+0x108] ;  /* 0x0001080001067983 */ /* 0x000f220000300a00 */
[----:B------:R-:W-:Y:S02]  /*13170*/  LOP3.LUT R11, R3, 0x7e, RZ, 0xfc, !PT ;  /* 0x0000007e030b7812 */ /* 0x000fe400078efcff */
[----:B------:R-:W-:Y:S01]  /*13180*/  SEL R134, RZ, 0x4, P3 ;  /* 0x00000004ff867807 */ /* 0x000fe20001800000 */
[----:B------:R-:W4:Y:S01]  /*13190*/  LDL.LU.64 R8, [R1+0x3c8] ;  /* 0x0003c80001087983 */ /* 0x000f220000300a00 */
[----:B------:R-:W-:-:S03]  /*131a0*/  ISETP.GE.AND P3, PT, R11, UR4, PT ;  /* 0x000000040b007c0c */ /* 0x000fc6000bf66270 */
[----:B------:R-:W4:Y:S01]  /*131b0*/  LDL.LU.64 R10, [R1+0xa8] ;  /* 0x0000a800010a7983 */ /* 0x000f220000300a00 */
[----:B------:R-:W-:Y:S01]  /*131c0*/  VIADD R135, R238, 0x100000 ;  /* 0x00100000ee877836 */ /* 0x000fe20000000000 */
[----:B------:R-:W-:Y:S01]  /*131d0*/  SEL R134, R134, RZ, P0 ;  /* 0x000000ff86867207 */ /* 0x000fe20000000000 */
[----:B------:R-:W-:Y:S01]  /*131e0*/  UIADD3 UR4, UR5, -0x180, URZ ;  /* 0xfffffe8005047890 */ /* 0x000fe2000fffe03f */
[----:B------:R-:W-:Y:S02]  /*131f0*/  VIADD R35, R238, 0x100000 ;  /* 0x00100000ee237836 */ /* 0x000fe40000000000 */
[----:B------:R-:W-:Y:S01]  /*13200*/  LDGSTS.E [R135+-0x7e000], desc[UR16][R132.64], P5 ;  /* 0x8200000084877fae */ /* 0x000fe2000a921850 */
[----:B------:R-:W-:Y:S02]  /*13210*/  ISETP.NE.U32.AND P5, PT, R134, RZ, PT ;  /* 0x000000ff8600720c */ /* 0x000fe40003fa5070 */
[C---:B------:R-:W-:Y:S01]  /*13220*/  LOP3.LUT R156, R3.reuse, 0x20, RZ, 0xfc, !PT ;  /* 0x00000020039c7812 */ /* 0x040fe200078efcff */
[----:B------:R1:W-:Y:S01]  /*13230*/  LDGSTS.E [R35+-0x7dff8], desc[UR16][R136.64], P6 ;  /* 0x8200800088237fae */ /* 0x0003e2000b121850 */
[----:B------:R-:W-:Y:S01]  /*13240*/  SEL R134, RZ, 0x4, P3 ;  /* 0x00000004ff867807 */ /* 0x000fe20001800000 */
[----:B------:R-:W-:Y:S01]  /*13250*/  VIADD R165, R238, 0x100000 ;  /* 0x00100000eea57836 */ /* 0x000fe20000000000 */
[----:B------:R-:W-:Y:S01]  /*13260*/  ISETP.GE.AND P3, PT, R3, UR4, PT ;  /* 0x0000000403007c0c */ /* 0x000fe2000bf66270 */
[----:B------:R1:W-:Y:S01]  /*13270*/  LDGSTS.E [R34+-0x7c000], desc[UR16][R130.64], P4 ;  /* 0x8400000082227fae */ /* 0x0003e2000a121850 */
[----:B------:R-:W-:Y:S01]  /*13280*/  SEL R134, R134, RZ, P0 ;  /* 0x000000ff86867207 */ /* 0x000fe20000000000 */
[----:B------:R-:W-:Y:S01]  /*13290*/  VIADD R164, R238, 0x100000 ;  /* 0x00100000eea47836 */ /* 0x000fe20000000000 */
[----:B------:R-:W-:Y:S01]  /*132a0*/  ISETP.GE.AND P6, PT, R155, UR4, PT ;  /* 0x000000049b007c0c */ /* 0x000fe2000bfc6270 */
[----:B------:R-:W-:Y:S01]  /*132b0*/  IMAD.WIDE R142, R154, 0x4, R142 ;  /* 0x000000049a8e7825 */ /* 0x000fe200078e028e */
[----:B------:R-:W-:Y:S01]  /*132c0*/  ISETP.GT.AND P0, PT, R151, 0x1ff, PT ;  /* 0x000001ff9700780c */ /* 0x000fe20003f04270 */
[----:B------:R-:W-:Y:S01]  /*132d0*/  ULDC UR5, c[0x0][0x230] ;  /* 0x00008c0000057ab9 */ /* 0x000fe20000000800 */
[----:B------:R-:W-:-:S02]  /*132e0*/  ISETP.NE.U32.AND P4, PT, R134, RZ, PT ;  /* 0x000000ff8600720c */ /* 0x000fc40003f85070 */
[----:B-1----:R-:W-:Y:S02]  /*132f0*/  SEL R35, RZ, 0x4, P3 ;  /* 0x00000004ff237807 */ /* 0x002fe40001800000 */
[----:B------:R-:W-:Y:S02]  /*13300*/  SEL R134, RZ, 0x4, P6 ;  /* 0x00000004ff867807 */ /* 0x000fe40003000000 */
[----:B------:R-:W-:Y:S02]  /*13310*/  ISETP.GE.AND P3, PT, R156, UR4, PT ;  /* 0x000000049c007c0c */ /* 0x000fe4000bf66270 */
[----:B------:R-:W-:Y:S02]  /*13320*/  SEL R35, R35, RZ, P0 ;  /* 0x000000ff23237207 */ /* 0x000fe40000000000 */
[----:B------:R-:W-:Y:S02]  /*13330*/  ISETP.GE.AND P6, PT, R157, UR4, PT ;  /* 0x000000049d007c0c */ /* 0x000fe4000bfc6270 */
[----:B------:R-:W-:-:S02]  /*13340*/  SEL R134, R134, RZ, P0 ;  /* 0x000000ff86867207 */ /* 0x000fc40000000000 */
[----:B------:R-:W-:Y:S02]  /*13350*/  SEL R34, RZ, 0x4, P3 ;  /* 0x00000004ff227807 */ /* 0x000fe40001800000 */
[----:B------:R-:W-:Y:S02]  /*13360*/  ISETP.NE.U32.AND P3, PT, R35, RZ, PT ;  /* 0x000000ff2300720c */ /* 0x000fe40003f65070 */
[----:B------:R-:W-:Y:S02]  /*13370*/  SEL R35, RZ, 0x4, P6 ;  /* 0x00000004ff237807 */ /* 0x000fe40003000000 */
[----:B------:R-:W-:Y:S01]  /*13380*/  ISETP.NE.U32.AND P6, PT, R134, RZ, PT ;  /* 0x000000ff8600720c */ /* 0x000fe20003fc5070 */
[----:B------:R-:W-:Y:S04]  /*13390*/  STL.64 [R1+0x9a8], R156 ;  /* 0x0009a89c01007387 */ /* 0x000fe80000100a00 */
[----:B------:R-:W-:Y:S01]  /*133a0*/  STL.64 [R1+0x9b0], R238 ;  /* 0x0009b0ee01007387 */ /* 0x000fe20000100a00 */
[----:B------:R-:W-:-:S04]  /*133b0*/  IMAD.WIDE R208, R154, 0x4, R208 ;  /* 0x000000049ad07825 */ /* 0x000fc800078e02d0 */
[----:B------:R-:W-:-:S04]  /*133c0*/  IMAD.WIDE R206, R154, 0x4, R206 ;  /* 0x000000049ace7825 */ /* 0x000fc800078e02ce */
[----:B------:R-:W-:-:S04]  /*133d0*/  IMAD.WIDE R204, R154, 0x4, R204 ;  /* 0x000000049acc7825 */ /* 0x000fc800078e02cc */
[----:B------:R-:W-:-:S04]  /*133e0*/  IMAD.WIDE R202, R154, 0x4, R202 ;  /* 0x000000049aca7825 */ /* 0x000fc800078e02ca */
[----:B------:R-:W-:-:S04]  /*133f0*/  IMAD.WIDE R200, R154, 0x4, R200 ;  /* 0x000000049ac87825 */ /* 0x000fc800078e02c8 */
[----:B--2---:R-:W-:-:S04]  /*13400*/  IMAD.WIDE R138, R152, 0x4, R182 ;  /* 0x00000004988a7825 */ /* 0x004fc800078e02b6 */
[C---:B---3--:R-:W-:Y:S01]  /*13410*/  IMAD.WIDE R134, R152.reuse, 0x4, R248 ;  /* 0x0000000498867825 */ /* 0x048fe200078e02f8 */
[----:B------:R-:W-:Y:S03]  /*13420*/  STL.64 [R1+0x9b8], R138 ;  /* 0x0009b88a01007387 */ /* 0x000fe60000100a00 */
[----:B----4-:R-:W-:Y:S01]  /*13430*/  IMAD.WIDE R140, R152, 0x4, R4 ;  /* 0x00000004988c7825 */ /* 0x010fe200078e0204 */
[----:B------:R-:W-:Y:S04]  /*13440*/  LDGSTS.E [R165+-0x7bff8], desc[UR16][R138.64], P2 ;  /* 0x840080008aa57fae */ /* 0x000fe80009121850 */
[----:B------:R-:W-:Y:S04]  /*13450*/  STL.64 [R1+0x9c0], R134 ;  /* 0x0009c08601007387 */ /* 0x000fe80000100a00 */
[----:B------:R1:W-:Y:S04]  /*13460*/  LDGSTS.E [R164+-0x7a000], desc[UR16][R134.64], P1 ;  /* 0x8600000086a47fae */ /* 0x0003e80008921850 */
[----:B------:R-:W-:Y:S04]  /*13470*/  STL.64 [R1+0x9c8], R140 ;  /* 0x0009c88c01007387 */ /* 0x000fe80000100a00 */
[----:B------:R-:W2:Y:S01]  /*13480*/  LDL.LU.64 R4, [R1+0x3f0] ;  /* 0x0003f00001047983 */ /* 0x000ea20000300a00 */
[----:B-1----:R-:W-:-:S03]  /*13490*/  IMAD.WIDE R164, R154, 0x4, R6 ;  /* 0x000000049aa47825 */ /* 0x002fc600078e0206 */
[----:B------:R-:W3:Y:S04]  /*134a0*/  LDL.LU.64 R6, [R1+0xa0] ;  /* 0x0000a00001067983 */ /* 0x000ee80000300a00 */
[----:B------:R-:W-:Y:S04]  /*134b0*/  STL.64 [R1+0xa68], R142 ;  /* 0x000a688e01007387 */ /* 0x000fe80000100a00 */
[----:B------:R-:W-:Y:S01]  /*134c0*/  STL.64 [R1+0xa18], R208 ;  /* 0x000a18d001007387 */ /* 0x000fe20000100a00 */
[----:B------:R-:W-:-:S03]  /*134d0*/  IMAD.WIDE R198, R154, 0x4, R8 ;  /* 0x000000049ac67825 */ /* 0x000fc600078e0208 */
[----:B------:R-:W-:Y:S01]  /*134e0*/  STL.64 [R1+0x9d8], R206 ;  /* 0x0009d8ce01007387 */ /* 0x000fe20000100a00 */
[----:B------:R-:W-:-:S03]  /*134f0*/  IMAD.WIDE R196, R154, 0x4, R10 ;  /* 0x000000049ac47825 */ /* 0x000fc600078e020a */
[----:B------:R-:W-:Y:S04]  /*13500*/  STL.64 [R1+0x9d0], R204 ;  /* 0x0009d0cc01007387 */ /* 0x000fe80000100a00 */
[----:B------:R-:W-:Y:S04]  /*13510*/  STL.64 [R1+0x9e0], R202 ;  /* 0x0009e0ca01007387 */ /* 0x000fe80000100a00 */
[----:B------:R-:W-:Y:S04]  /*13520*/  STL.64 [R1+0x9e8], R200 ;  /* 0x0009e8c801007387 */ /* 0x000fe80000100a00 */
[----:B------:R-:W4:Y:S04]  /*13530*/  LDL.LU.64 R8, [R1+0x428] ;  /* 0x0004280001087983 */ /* 0x000f280000300a00 */
[----:B------:R-:W2:Y:S01]  /*13540*/  LDL.LU.64 R10, [R1+0xd0] ;  /* 0x0000d000010a7983 */ /* 0x000ea20000300a00 */
        /* <DEDUP_REMOVED lines=12> */
[----:B------:R-:W-:-:S03]  /*13610*/  IMAD.WIDE R146, R154, 0x4, R146 ;  /* 0x000000049a927825 */ /* 0x000fc600078e0292 */
[----:B------:R1:W-:Y:S01]  /*13620*/  STL.64 [R1+0xa08], R184 ;  /* 0x000a08b801007387 */ /* 0x0003e20000100a00 */
[----:B------:R-:W-:-:S03]  /*13630*/  IMAD.WIDE R160, R154, 0x4, R160 ;  /* 0x000000049aa07825 */ /* 0x000fc600078e02a0 */
[----:B------:R-:W4:Y:S01]  /*13640*/  LDL.LU.64 R216, [R1+0x458] ;  /* 0x0004580001d87983 */ /* 0x000f220000300a00 */
[----:B------:R-:W-:-:S03]  /*13650*/  IMAD.WIDE R168, R154, 0x4, R168 ;  /* 0x000000049aa87825 */ /* 0x000fc600078e02a8 */
[----:B------:R-:W4:Y:S01]  /*13660*/  LDL.LU.64 R182, [R1+0x48] ;  /* 0x0000480001b67983 */ /* 0x000f220000300a00 */
[----:B------:R-:W-:-:S03]  /*13670*/  IMAD.WIDE R174, R154, 0x4, R174 ;  /* 0x000000049aae7825 */ /* 0x000fc600078e02ae */
[----:B------:R-:W1:Y:S01]  /*13680*/  LDL.LU.64 R218, [R1+0x28] ;  /* 0x0000280001da7983 */ /* 0x000e620000300a00 */
[----:B------:R-:W-:-:S03]  /*13690*/  IMAD.WIDE R180, R154, 0x4, R180 ;  /* 0x000000049ab47825 */ /* 0x000fc600078e02b4 */
[----:B------:R-:W4:Y:S01]  /*136a0*/  LDL.LU.64 R244, [R1+0x18] ;  /* 0x0000180001f47983 */ /* 0x000f220000300a00 */
[----:B------:R-:W-:-:S04]  /*136b0*/  IMAD.WIDE R186, R154, 0x4, R186 ;  /* 0x000000049aba7825 */ /* 0x000fc800078e02ba */
[C---:B---3--:R-:W-:Y:S02]  /*136c0*/  IMAD.WIDE R192, R154.reuse, 0x4, R6 ;  /* 0x000000049ac07825 */ /* 0x048fe400078e0206 */
[----:B------:R-:W3:Y:S04]  /*136d0*/  LDL.LU.64 R6, [R1+0x10] ;  /* 0x0000100001067983 */ /* 0x000ee80000300a00 */
[----:B------:R-:W-:Y:S04]  /*136e0*/  STL.64 [R1+0xad0], R192 ;  /* 0x000ad0c001007387 */ /* 0x000fe80000100a00 */
[----:B------:R-:W-:Y:S04]  /*136f0*/  STL.64 [R1+0xa78], R146 ;  /* 0x000a789201007387 */ /* 0x000fe80000100a00 */
[----:B------:R-:W-:Y:S04]  /*13700*/  STL.64 [R1+0xa28], R160 ;  /* 0x000a28a001007387 */ /* 0x000fe80000100a00 */
[----:B------:R-:W-:Y:S04]  /*13710*/  STL.64 [R1+0xa30], R168 ;  /* 0x000a30a801007387 */ /* 0x000fe80000100a00 */
[----:B------:R-:W-:Y:S04]  /*13720*/  STL.64 [R1+0xa38], R174 ;  /* 0x000a38ae01007387 */ /* 0x000fe80000100a00 */
[----:B------:R-:W-:Y:S04]  /*13730*/  STL.64 [R1+0xa40], R180 ;  /* 0x000a40b401007387 */ /* 0x000fe80000100a00 */
[----:B------:R-:W-:Y:S01]  /*13740*/  STL.64 [R1+0xa48], R186 ;  /* 0x000a48ba01007387 */ /* 0x000fe20000100a00 */
[----:B--2---:R-:W-:-:S03]  /*13750*/  IMAD.WIDE R194, R154, 0x4, R10 ;  /* 0x000000049ac27825 */ /* 0x004fc600078e020a */
[----:B------:R-:W2:Y:S04]  /*13760*/  LDL.LU.64 R10, [R1+0x488] ;  /* 0x00048800010a7983 */ /* 0x000ea80000300a00 */
[----:B------:R-:W2:Y:S01]  /*13770*/  LDL.LU.64 R248, [R1+0x420] ;  /* 0x0004200001f87983 */ /* 0x000ea20000300a00 */
[----:B----4-:R-:W-:-:S03]  /*13780*/  IMAD.WIDE R190, R154, 0x4, R8 ;  /* 0x000000049abe7825 */ /* 0x010fc600078e0208 */
[----:B------:R-:W4:Y:S01]  /*13790*/  LDL.LU.64 R8, [R1+0x68] ;  /* 0x0000680001087983 */ /* 0x000f220000300a00 */
[----:B------:R-:W-:-:S03]  /*137a0*/  IMAD.WIDE R188, R154, 0x4, R4 ;  /* 0x000000049abc7825 */ /* 0x000fc600078e0204 */
[----:B------:R-:W4:Y:S04]  /*137b0*/  LDL.LU.64 R220, [R1+0x78] ;  /* 0x0000780001dc7983 */ /* 0x000f280000300a00 */
[----:B------:R-:W4:Y:S01]  /*137c0*/  LDL.LU.64 R4, [R1+0x70] ;  /* 0x0000700001047983 */ /* 0x000f220000300a00 */
[----:B------:R-:W-:Y:S02]  /*137d0*/  SEL R153, R34, RZ, P0 ;  /* 0x000000ff22997207 */ /* 0x000fe40000000000 */
[----:B------:R-:W-:Y:S01]  /*137e0*/  SEL R34, R35, RZ, P0 ;  /* 0x000000ff23227207 */ /* 0x000fe20000000000 */
[----:B------:R-:W-:-:S03]  /*137f0*/  IMAD.WIDE R162, R154, 0x4, R162 ;  /* 0x000000049aa27825 */ /* 0x000fc600078e02a2 */
[----:B------:R-:W-:Y:S01]  /*13800*/  ISETP.NE.U32.AND P1, PT, R34, RZ, PT ;  /* 0x000000ff2200720c */ /* 0x000fe20003f25070 */
        /* <DEDUP_REMOVED lines=12> */
[----:B------:R2:W-:Y:S03]  /*138d0*/  STL.64 [R1+0xa88], R12 ;  /* 0x000a880c01007387 */ /* 0x0005e60000100a00 */
[C---:B------:R-:W-:Y:S01]  /*138e0*/  IMAD.WIDE R250, R154.reuse, 0x4, R182 ;  /* 0x000000049afa7825 */ /* 0x040fe200078e02b6 */
[----:B------:R-:W-:Y:S03]  /*138f0*/  STL.64 [R1+0xa90], R20 ;  /* 0x000a901401007387 */ /* 0x000fe60000100a00 */
[C---:B-1----:R-:W-:Y:S01]  /*13900*/  IMAD.WIDE R184, R154.reuse, 0x4, R218 ;  /* 0x000000049ab87825 */ /* 0x042fe200078e02da */
[----:B------:R-:W-:Y:S03]  /*13910*/  STL.64 [R1+0xae0], R246 ;  /* 0x000ae0f601007387 */ /* 0x000fe60000100a00 */
[C---:B------:R-:W-:Y:S01]  /*13920*/  IMAD.WIDE R156, R154.reuse, 0x4, R244 ;  /* 0x000000049a9c7825 */ /* 0x040fe200078e02f4 */
[----:B------:R-:W4:Y:S04]  /*13930*/  LDL.LU.64 R182, [R1+0x40] ;  /* 0x0000400001b67983 */ /* 0x000f280000300a00 */
[----:B------:R-:W-:Y:S01]  /*13940*/  STL.64 [R1+0xa98], R250 ;  /* 0x000a98fa01007387 */ /* 0x000fe20000100a00 */
[----:B------:R-:W-:-:S04]  /*13950*/  IMAD.WIDE R96, R154, 0x4, R232 ;  /* 0x000000049a607825 */ /* 0x000fc800078e02e8 */
[----:B------:R-:W-:-:S04]  /*13960*/  IMAD.WIDE R218, R154, 0x4, R228 ;  /* 0x000000049ada7825 */ /* 0x000fc800078e02e4 */
[C---:B---3--:R-:W-:Y:S02]  /*13970*/  IMAD.WIDE R112, R154.reuse, 0x4, R6 ;  /* 0x000000049a707825 */ /* 0x048fe400078e0206 */
[----:B------:R-:W3:Y:S04]  /*13980*/  LDL.LU.64 R6, [R1+0x4b0] ;  /* 0x0004b00001067983 */ /* 0x000ee80000300a00 */
[----:B------:R-:W-:Y:S04]  /*13990*/  STL.64 [R1+0x8], R184 ;  /* 0x000008b801007387 */ /* 0x000fe80000100a00 */
[----:B------:R-:W-:Y:S04]  /*139a0*/  STL.64 [R1+0xaa0], R184 ;  /* 0x000aa0b801007387 */ /* 0x000fe80000100a00 */
[----:B------:R-:W-:Y:S04]  /*139b0*/  STL.64 [R1+0x18], R156 ;  /* 0x0000189c01007387 */ /* 0x000fe80000100a00 */
[----:B------:R-:W-:Y:S01]  /*139c0*/  STL.64 [R1+0xaa8], R156 ;  /* 0x000aa89c01007387 */ /* 0x000fe20000100a00 */
[----:B--2---:R-:W-:-:S03]  /*139d0*/  IMAD.WIDE R12, R154, 0x4, R10 ;  /* 0x000000049a0c7825 */ /* 0x004fc600078e020a */
[----:B------:R-:W2:Y:S04]  /*139e0*/  LDL.LU.64 R10, [R1+0x450] ;  /* 0x00045000010a7983 */ /* 0x000ea80000300a00 */
[----:B------:R-:W-:Y:S04]  /*139f0*/  STL.64 [R1+0x38], R112 ;  /* 0x0000387001007387 */ /* 0x000fe80000100a00 */
[----:B------:R1:W-:Y:S04]  /*13a00*/  STL.64 [R1+0x48], R12 ;  /* 0x0000480c01007387 */ /* 0x0003e80000100a00 */
[----:B------:R-:W-:Y:S01]  /*13a10*/  STL.64 [R1+0xab0], R112 ;  /* 0x000ab07001007387 */ /* 0x000fe20000100a00 */
[----:B----4-:R-:W-:-:S04]  /*13a20*/  IMAD.WIDE R176, R154, 0x4, R8 ;  /* 0x000000049ab07825 */ /* 0x010fc800078e0208 */
[C---:B-1----:R-:W-:Y:S02]  /*13a30*/  IMAD.WIDE R12, R154.reuse, 0x4, R248 ;  /* 0x000000049a0c7825 */ /* 0x042fe400078e02f8 */
[----:B------:R-:W4:Y:S04]  /*13a40*/  LDL.LU.64 R248, [R1+0xf8] ;  /* 0x0000f80001f87983 */ /* 0x000f280000300a00 */
[----:B------:R-:W-:Y:S04]  /*13a50*/  STL.64 [R1+0x30], R96 ;  /* 0x0000306001007387 */ /* 0x000fe80000100a00 */
[----:B------:R-:W-:Y:S04]  /*13a60*/  STL.64 [R1+0x58], R12 ;  /* 0x0000580c01007387 */ /* 0x000fe80000100a00 */
[----:B------:R-:W-:Y:S01]  /*13a70*/  STL.64 [R1+0xab8], R96 ;  /* 0x000ab86001007387 */ /* 0x000fe20000100a00 */
[----:B------:R-:W-:-:S03]  /*13a80*/  IMAD.WIDE R178, R154, 0x4, R220 ;  /* 0x000000049ab27825 */ /* 0x000fc600078e02dc */
[----:B------:R-:W4:Y:S01]  /*13a90*/  LDL.LU.64 R242, [R1+0xf0] ;  /* 0x0000f00001f27983 */ /* 0x000f220000300a00 */
[----:B------:R-:W-:-:S03]  /*13aa0*/  IMAD.WIDE R130, R154, 0x4, R4 ;  /* 0x000000049a827825 */ /* 0x000fc600078e0204 */
[----:B------:R-:W4:Y:S04]  /*13ab0*/  LDL.LU.64 R8, [R1+0x90] ;  /* 0x0000900001087983 */ /* 0x000f280000300a00 */
[----:B------:R-:W-:Y:S04]  /*13ac0*/  STL.64 [R1+0x28], R218 ;  /* 0x000028da01007387 */ /* 0x000fe80000100a00 */
[----:B------:R-:W-:Y:S04]  /*13ad0*/  STL.64 [R1+0xae8], R218 ;  /* 0x000ae8da01007387 */ /* 0x000fe80000100a00 */
[----:B------:R-:W4:Y:S04]  /*13ae0*/  LDL.LU.64 R220, [R1+0x50] ;  /* 0x0000500001dc7983 */ /* 0x000f280000300a00 */
[----:B------:R-:W4:Y:S01]  /*13af0*/  LDL.LU.64 R4, [R1] ;  /* 0x0000000001047983 */ /* 0x000f220000300a00 */
[----:B------:R-:W-:-:S03]  /*13b00*/  IMAD.WIDE R114, R154, 0x4, R182 ;  /* 0x000000049a727825 */ /* 0x000fc600078e02b6 */
[----:B------:R-:W-:Y:S04]  /*13b10*/  STL.64 [R1+0x68], R176 ;  /* 0x000068b001007387 */ /* 0x000fe80000100a00 */
[----:B------:R-:W-:Y:S04]  /*13b20*/  STL.64 [R1+0xaf0], R176 ;  /* 0x000af0b001007387 */ /* 0x000fe80000100a00 */
[----:B------:R-:W4:Y:S04]  /*13b30*/  LDL.LU.64 R182, [R1+0x4d8] ;  /* 0x0004d80001b67983 */ /* 0x000f280000300a00 */
[----:B------:R-:W4:Y:S04]  /*13b40*/  LDL.LU.64 R100, [R1+0x480] ;  /* 0x0004800001647983 */ /* 0x000f280000300a00 */
[----:B------:R-:W-:Y:S04]  /*13b50*/  STL.64 [R1+0x78], R178 ;  /* 0x000078b201007387 */ /* 0x000fe80000100a00 */
[----:B------:R-:W-:Y:S04]  /*13b60*/  STL.64 [R1+0xaf8], R178 ;  /* 0x000af8b201007387 */ /* 0x000fe80000100a00 */
[----:B------:R-:W-:Y:S04]  /*13b70*/  STL.64 [R1+0x88], R130 ;  /* 0x0000888201007387 */ /* 0x000fe80000100a00 */
[----:B------:R-:W-:Y:S01]  /*13b80*/  STL.64 [R1+0xb00], R130 ;  /* 0x000b008201007387 */ /* 0x000fe20000100a00 */
[----:B------:R-:W-:-:S03]  /*13b90*/  IMAD.WIDE R90, R154, 0x4, R234 ;  /* 0x000000049a5a7825 */ /* 0x000fc600078e02ea */
[----:B------:R-:W4:Y:S01]  /*13ba0*/  LDL.LU.64 R94, [R1+0x418] ;  /* 0x00041800015e7983 */ /* 0x000f220000300a00 */
[----:B------:R-:W-:-:S03]  /*13bb0*/  IMAD.WIDE R230, R154, 0x4, R216 ;  /* 0x000000049ae67825 */ /* 0x000fc600078e02d8 */
[----:B------:R-:W-:Y:S01]  /*13bc0*/  STL.64 [R1+0xb0], R114 ;  /* 0x0000b07201007387 */ /* 0x000fe20000100a00 */
[----:B------:R-:W-:-:S04]  /*13bd0*/  IMAD.WIDE R244, R154, 0x4, R226 ;  /* 0x000000049af47825 */ /* 0x000fc800078e02e2 */
[----:B---3--:R-:W-:-:S05]  /*13be0*/  IMAD.WIDE R6, R154, 0x4, R6 ;  /* 0x000000049a067825 */ /* 0x008fca00078e0206 */
[----:B------:R1:W-:Y:S04]  /*13bf0*/  STL.64 [R1+0xc0], R6 ;  /* 0x0000c00601007387 */ /* 0x0003e80000100a00 */
[----:B------:R-:W-:Y:S04]  /*13c00*/  STL.64 [R1+0xb08], R114 ;  /* 0x000b087201007387 */ /* 0x000fe80000100a00 */
[----:B-1----:R-:W3:Y:S04]  /*13c10*/  LDL.LU.64 R6, [R1+0x128] ;  /* 0x0001280001067983 */ /* 0x002ee80000300a00 */
[----:B------:R-:W3:Y:S01]  /*13c20*/  LDL.LU.64 R216, [R1+0xb8] ;  /* 0x0000b80001d87983 */ /* 0x000ee20000300a00 */
[----:B--2---:R-:W-:-:S03]  /*13c30*/  IMAD.WIDE R112, R154, 0x4, R10 ;  /* 0x000000049a707825 */ /* 0x004fc600078e020a */
[----:B------:R-:W2:Y:S04]  /*13c40*/  LDL.LU.64 R10, [R1+0x60] ;  /* 0x00006000010a7983 */ /* 0x000ea80000300a00 */
[----:B------:R-:W-:Y:S04]  /*13c50*/  STL.64 [R1+0xa8], R90 ;  /* 0x0000a85a01007387 */ /* 0x000fe80000100a00 */
[----:B------:R1:W-:Y:S01]  /*13c60*/  STL.64 [R1+0xb10], R90 ;  /* 0x000b105a01007387 */ /* 0x0003e20000100a00 */
[----:B----4-:R-:W-:-:S03]  /*13c70*/  IMAD.WIDE R170, R154, 0x4, R248 ;  /* 0x000000049aaa7825 */ /* 0x010fc600078e02f8 */
[----:B------:R-:W4:Y:S04]  /*13c80*/  LDL.LU.64 R248, [R1+0x20] ;  /* 0x0000200001f87983 */ /* 0x000f280000300a00 */
[----:B------:R-:W-:Y:S04]  /*13c90*/  STL.64 [R1+0xa0], R244 ;  /* 0x0000a0f401007387 */ /* 0x000fe80000100a00 */
[----:B------:R-:W-:Y:S01]  /*13ca0*/  STL.64 [R1+0xd0], R112 ;  /* 0x0000d07001007387 */ /* 0x000fe20000100a00 */
[----:B------:R-:W-:-:S04]  /*13cb0*/  IMAD.WIDE R172, R154, 0x4, R242 ;  /* 0x000000049aac7825 */ /* 0x000fc800078e02f2 */
[C---:B------:R-:W-:Y:S02]  /*13cc0*/  IMAD.WIDE R136, R154.reuse, 0x4, R8 ;  /* 0x000000049a887825 */ /* 0x040fe400078e0208 */
[----:B------:R-:W4:Y:S04]  /*13cd0*/  LDL.LU.64 R8, [R1+0x4f8] ;  /* 0x0004f80001087983 */ /* 0x000f280000300a00 */
[----:B------:R-:W-:Y:S01]  /*13ce0*/  STL.64 [R1+0xe0], R170 ;  /* 0x0000e0aa01007387 */ /* 0x000fe20000100a00 */
[----:B------:R-:W-:-:S03]  /*13cf0*/  IMAD.WIDE R214, R154, 0x4, R4 ;  /* 0x000000049ad67825 */ /* 0x000fc600078e0204 */
[----:B------:R-:W4:Y:S04]  /*13d00*/  LDL.LU.64 R4, [R1+0x4a8] ;  /* 0x0004a80001047983 */ /* 0x000f280000300a00 */
[----:B------:R-:W4:Y:S04]  /*13d10*/  LDL.LU.64 R88, [R1+0x448] ;  /* 0x0004480001587983 */ /* 0x000f280000300a00 */
[----:B------:R-:W4:Y:S04]  /*13d20*/  LDL.LU.64 R92, [R1+0x3e8] ;  /* 0x0003e800015c7983 */ /* 0x000f280000300a00 */
[----:B------:R-:W-:Y:S04]  /*13d30*/  STL.64 [R1+0xe8], R172 ;  /* 0x0000e8ac01007387 */ /* 0x000fe80000100a00 */
[----:B------:R-:W-:Y:S04]  /*13d40*/  STL.64 [R1+0xf0], R136 ;  /* 0x0000f08801007387 */ /* 0x000fe80000100a00 */
[----:B------:R-:W4:Y:S01]  /*13d50*/  LDL.LU.64 R242, [R1+0x398] ;  /* 0x0003980001f27983 */ /* 0x000f220000300a00 */
[----:B------:R-:W-:-:S04]  /*13d60*/  IMAD.WIDE R116, R154, 0x4, R220 ;  /* 0x000000049a747825 */ /* 0x000fc800078e02dc */
[C---:B------:R-:W-:Y:S02]  /*13d70*/  IMAD.WIDE R130, R154.reuse, 0x4, R182 ;  /* 0x000000049a827825 */ /* 0x040fe400078e02b6 */
[----:B------:R-:W4:Y:S02]  /*13d80*/  LDL.LU.64 R182, [R1+0x80] ;  /* 0x0000800001b67983 */ /* 0x000f240000300a00 */
[C---:B------:R-:W-:Y:S02]  /*13d90*/  IMAD.WIDE R220, R154.reuse, 0x4, R224 ;  /* 0x000000049adc7825 */ /* 0x040fe400078e02e0 */
[----:B------:R-:W-:Y:S02]  /*13da0*/  STL.64 [R1+0x108], R116 ;  /* 0x0001087401007387 */ /* 0x000fe40000100a00 */
[C---:B------:R-:W-:Y:S02]  /*13db0*/  IMAD.WIDE R156, R154.reuse, 0x4, R100 ;  /* 0x000000049a9c7825 */ /* 0x040fe400078e0264 */
[----:B------:R-:W-:Y:S02]  /*13dc0*/  STL.64 [R1+0x100], R214 ;  /* 0x000100d601007387 */ /* 0x000fe40000100a00 */
[----:B------:R-:W-:-:S02]  /*13dd0*/  IMAD.WIDE R162, R154, 0x4, R94 ;  /* 0x000000049aa27825 */ /* 0x000fc400078e025e */
[----:B------:R1:W-:Y:S04]  /*13de0*/  STL.64 [R1+0x110], R130 ;  /* 0x0001108201007387 */ /* 0x0003e80000100a00 */
[----:B------:R-:W-:Y:S04]  /*13df0*/  STL.64 [R1+0xf8], R220 ;  /* 0x0000f8dc01007387 */ /* 0x000fe80000100a00 */
[----:B------:R-:W-:Y:S01]  /*13e00*/  STL.64 [R1+0x118], R156 ;  /* 0x0001189c01007387 */ /* 0x000fe20000100a00 */
[----:B---3--:R-:W-:-:S03]  /*13e10*/  IMAD.WIDE R166, R154, 0x4, R6 ;  /* 0x000000049aa67825 */ /* 0x008fc600078e0206 */
[----:B------:R-:W3:Y:S01]  /*13e20*/  LDL.LU.64 R6, [R1+0x518] ;  /* 0x0005180001067983 */ /* 0x000ee20000300a00 */
[----:B------:R-:W-:-:S03]  /*13e30*/  IMAD.WIDE R132, R154, 0x4, R216 ;  /* 0x000000049a847825 */ /* 0x000fc600078e02d8 */
[----:B------:R-:W-:Y:S01]  /*13e40*/  STL.64 [R1+0x120], R162 ;  /* 0x000120a201007387 */ /* 0x000fe20000100a00 */
[----:B--2---:R-:W-:-:S03]  /*13e50*/  IMAD.WIDE R110, R154, 0x4, R10 ;  /* 0x000000049a6e7825 */ /* 0x004fc600078e020a */
[----:B------:R-:W2:Y:S04]  /*13e60*/  LDL.LU.64 R10, [R1+0x4d0] ;  /* 0x0004d000010a7983 */ /* 0x000ea80000300a00 */
[----:B------:R-:W2:Y:S04]  /*13e70*/  LDL.LU.64 R216, [R1+0x478] ;  /* 0x0004780001d87983 */ /* 0x000ea80000300a00 */
[----:B------:R-:W-:Y:S04]  /*13e80*/  STL.64 [R1+0x128], R166 ;  /* 0x000128a601007387 */ /* 0x000fe80000100a00 */
[----:B------:R-:W-:Y:S01]  /*13e90*/  STL.64 [R1+0x130], R132 ;  /* 0x0001308401007387 */ /* 0x000fe20000100a00 */
[----:B----4-:R-:W-:-:S03]  /*13ea0*/  IMAD.WIDE R94, R154, 0x4, R248 ;  /* 0x000000049a5e7825 */ /* 0x010fc600078e02f8 */
[----:B------:R-:W4:Y:S01]  /*13eb0*/  LDL.LU.64 R248, [R1+0x410] ;  /* 0x0004100001f87983 */ /* 0x000f220000300a00 */
[----:B------:R-:W-:-:S03]  /*13ec0*/  IMAD.WIDE R178, R154, 0x4, R8 ;  /* 0x000000049ab27825 */ /* 0x000fc600078e0208 */
[----:B------:R-:W4:Y:S04]  /*13ed0*/  LDL.LU.64 R8, [R1+0x3c0] ;  /* 0x0003c00001087983 */ /* 0x000f280000300a00 */
[----:B------:R-:W-:Y:S01]  /*13ee0*/  STL.64 [R1+0x140], R110 ;  /* 0x0001406e01007387 */ /* 0x000fe20000100a00 */
[----:B------:R-:W-:-:S03]  /*13ef0*/  IMAD.WIDE R184, R154, 0x4, R4 ;  /* 0x000000049ab87825 */ /* 0x000fc600078e0204 */
[----:B------:R-:W4:Y:S01]  /*13f00*/  LDL.LU.64 R4, [R1+0x98] ;  /* 0x0000980001047983 */ /* 0x000f220000300a00 */
[----:B------:R-:W-:-:S03]  /*13f10*/  IMAD.WIDE R186, R154, 0x4, R88 ;  /* 0x000000049aba7825 */ /* 0x000fc600078e0258 */
[----:B------:R-:W-:Y:S01]  /*13f20*/  STL.64 [R1+0x138], R94 ;  /* 0x0001385e01007387 */ /* 0x000fe20000100a00 */
[----:B------:R-:W-:-:S03]  /*13f30*/  IMAD.WIDE R200, R154, 0x4, R92 ;  /* 0x000000049ac87825 */ /* 0x000fc600078e025c */
[----:B------:R1:W-:Y:S04]  /*13f40*/  STL.64 [R1+0x148], R178 ;  /* 0x000148b201007387 */ /* 0x0003e80000100a00 */
[----:B------:R-:W-:Y:S04]  /*13f50*/  STL.64 [R1+0x150], R184 ;  /* 0x000150b801007387 */ /* 0x000fe80000100a00 */
[----:B------:R-:W4:Y:S01]  /*13f60*/  LDL.LU.64 R98, [R1+0x530] ;  /* 0x0005300001627983 */ /* 0x000f220000300a00 */
[----:B------:R-:W-:-:S03]  /*13f70*/  IMAD.WIDE R210, R154, 0x4, R242 ;  /* 0x000000049ad27825 */ /* 0x000fc600078e02f2 */
[----:B------:R-:W4:Y:S04]  /*13f80*/  LDL.LU.64 R106, [R1+0x4f0] ;  /* 0x0004f000016a7983 */ /* 0x000f280000300a00 */
[----:B------:R-:W4:Y:S04]  /*13f90*/  LDL.LU.64 R92, [R1+0x4a0] ;  /* 0x0004a000015c7983 */ /* 0x000f280000300a00 */
[----:B------:R-:W-:Y:S04]  /*13fa0*/  STL.64 [R1+0x158], R186 ;  /* 0x000158ba01007387 */ /* 0x000fe80000100a00 */
[----:B------:R-:W-:Y:S04]  /*13fb0*/  STL.64 [R1+0x160], R200 ;  /* 0x000160c801007387 */ /* 0x000fe80000100a00 */
[----:B------:R-:W-:Y:S04]  /*13fc0*/  STL.64 [R1+0x168], R210 ;  /* 0x000168d201007387 */ /* 0x000fe80000100a00 */
[----:B------:R-:W4:Y:S01]  /*13fd0*/  LDL.LU.64 R242, [R1+0x440] ;  /* 0x0004400001f27983 */ /* 0x000f220000300a00 */
[----:B------:R-:W-:-:S04]  /*13fe0*/  IMAD.WIDE R240, R154, 0x4, R182 ;  /* 0x000000049af07825 */ /* 0x000fc800078e02b6 */
[----:B------:R-:W-:-:S04]  /*13ff0*/  IMAD.WIDE R88, R154, 0x4, R236 ;  /* 0x000000049a587825 */ /* 0x000fc800078e02ec */
[----:B------:R-:W-:-:S04]  /*14000*/  IMAD.WIDE R182, R154, 0x4, R22 ;  /* 0x000000049ab67825 */ /* 0x000fc800078e0216 */
[C---:B---3--:R-:W-:Y:S02]  /*14010*/  IMAD.WIDE R176, R154.reuse, 0x4, R6 ;  /* 0x000000049ab07825 */ /* 0x048fe400078e0206 */
[----:B------:R-:W3:Y:S04]  /*14020*/  LDL.LU.64 R6, [R1+0x3e0] ;  /* 0x0003e00001067983 */ /* 0x000ee80000300a00 */
[----:B------:R-:W-:Y:S01]  /*14030*/  STL.64 [R1+0x180], R240 ;  /* 0x000180f001007387 */ /* 0x000fe20000100a00 */
[----:B--2---:R-:W-:-:S03]  /*14040*/  IMAD.WIDE R250, R154, 0x4, R10 ;  /* 0x000000049afa7825 */ /* 0x004fc600078e020a */
[----:B------:R-:W2:Y:S04]  /*14050*/  LDL.LU.64 R10, [R1+0x390] ;  /* 0x00039000010a7983 */ /* 0x000ea80000300a00 */
[----:B------:R-:W-:Y:S01]  /*14060*/  STL.64 [R1+0x178], R88 ;  /* 0x0001785801007387 */ /* 0x000fe20000100a00 */
[----:B------:R-:W-:-:S03]  /*14070*/  IMAD.WIDE R180, R154, 0x4, R216 ;  /* 0x000000049ab47825 */ /* 0x000fc600078e02d8 */
[----:B------:R1:W-:Y:S04]  /*14080*/  STL.64 [R1+0x188], R176 ;  /* 0x000188b001007387 */ /* 0x0003e80000100a00 */
[----:B------:R-:W-:Y:S04]  /*14090*/  STL.64 [R1+0x170], R182 ;  /* 0x000170b601007387 */ /* 0x000fe80000100a00 */
[----:B------:R-:W-:Y:S04]  /*140a0*/  STL.64 [R1+0x190], R250 ;  /* 0x000190fa01007387 */ /* 0x000fe80000100a00 */
[----:B------:R-:W2:Y:S01]  /*140b0*/  LDL.LU.64 R100, [R1+0x548] ;  /* 0x0005480001647983 */ /* 0x000ea20000300a00 */
[----:B----4-:R-:W-:-:S04]  /*140c0*/  IMAD.WIDE R202, R154, 0x4, R248 ;  /* 0x000000049aca7825 */ /* 0x010fc800078e02f8 */
[----:B------:R-:W-:-:S04]  /*140d0*/  IMAD.WIDE R248, R154, 0x4, R24 ;  /* 0x000000049af87825 */ /* 0x000fc800078e0218 */
[C---:B------:R-:W-:Y:S02]  /*140e0*/  IMAD.WIDE R126, R154.reuse, 0x4, R8 ;  /* 0x000000049a7e7825 */ /* 0x040fe400078e0208 */
[----:B------:R-:W4:Y:S04]  /*140f0*/  LDL.LU.64 R8, [R1+0x510] ;  /* 0x0005100001087983 */ /* 0x000f280000300a00 */
[----:B------:R-:W-:Y:S04]  /*14100*/  STL.64 [R1+0x198], R180 ;  /* 0x000198b401007387 */ /* 0x000fe80000100a00 */
[----:B------:R-:W4:Y:S01]  /*14110*/  LDL.LU.64 R216, [R1+0x4c8] ;  /* 0x0004c80001d87983 */ /* 0x000f220000300a00 */
[----:B------:R-:W-:-:S03]  /*14120*/  IMAD.WIDE R104, R154, 0x4, R4 ;  /* 0x000000049a687825 */ /* 0x000fc600078e0204 */
[----:B------:R-:W-:Y:S01]  /*14130*/  STL.64 [R1+0x1a0], R202 ;  /* 0x0001a0ca01007387 */ /* 0x000fe20000100a00 */
[----:B------:R-:W-:-:S03]  /*14140*/  IMAD.WIDE R4, R154, 0x4, R14 ;  /* 0x000000049a047825 */ /* 0x000fc600078e020e */
[----:B------:R-:W-:Y:S04]  /*14150*/  STL.64 [R1+0x1a8], R126 ;  /* 0x0001a87e01007387 */ /* 0x000fe80000100a00 */
[----:B------:R-:W-:Y:S04]  /*14160*/  STL.64 [R1+0x1c0], R104 ;  /* 0x0001c06801007387 */ /* 0x000fe80000100a00 */
[----:B------:R-:W4:Y:S01]  /*14170*/  LDL.LU.64 R108, [R1+0x470] ;  /* 0x00047000016c7983 */ /* 0x000f220000300a00 */
[----:B------:R-:W-:-:S03]  /*14180*/  IMAD.WIDE R218, R154, 0x4, R98 ;  /* 0x000000049ada7825 */ /* 0x000fc600078e0262 */
[----:B------:R-:W4:Y:S01]  /*14190*/  LDL.LU.64 R98, [R1+0x408] ;  /* 0x0004080001627983 */ /* 0x000f220000300a00 */
[----:B------:R-:W-:-:S03]  /*141a0*/  IMAD.WIDE R20, R154, 0x4, R106 ;  /* 0x000000049a147825 */ /* 0x000fc600078e026a */
[----:B------:R-:W4:Y:S04]  /*141b0*/  LDL.LU.64 R106, [R1+0x3b8] ;  /* 0x0003b800016a7983 */ /* 0x000f280000300a00 */
[----:B------:R-:W-:Y:S04]  /*141c0*/  STL.64 [R1+0x1b8], R4 ;  /* 0x0001b80401007387 */ /* 0x000fe80000100a00 */
[----:B------:R1:W-:Y:S04]  /*141d0*/  STL.64 [R1+0x1c8], R218 ;  /* 0x0001c8da01007387 */ /* 0x0003e80000100a00 */
[----:B------:R-:W-:Y:S04]  /*141e0*/  STL.64 [R1+0x1b0], R248 ;  /* 0x0001b0f801007387 */ /* 0x000fe80000100a00 */
[----:B------:R-:W-:Y:S01]  /*141f0*/  STL.64 [R1+0x1d0], R20 ;  /* 0x0001d01401007387 */ /* 0x000fe20000100a00 */
[----:B------:R-:W-:-:S03]  /*14200*/  IMAD.WIDE R206, R154, 0x4, R242 ;  /* 0x000000049ace7825 */ /* 0x000fc600078e02f2 */
[----:B------:R-:W4:Y:S01]  /*14210*/  LDL.LU.64 R242, [R1+0x558] ;  /* 0x0005580001f27983 */ /* 0x000f220000300a00 */
[----:B------:R-:W-:-:S05]  /*14220*/  IMAD.WIDE R174, R154, 0x4, R92 ;  /* 0x000000049aae7825 */ /* 0x000fca00078e025c */
[----:B------:R-:W-:Y:S01]  /*14230*/  STL.64 [R1+0x1d8], R174 ;  /* 0x0001d8ae01007387 */ /* 0x000fe20000100a00 */
[----:B------:R-:W-:-:S04]  /*14240*/  IMAD.WIDE R234, R154, 0x4, R16 ;  /* 0x000000049aea7825 */ /* 0x000fc800078e0210 */
[----:B------:R-:W-:-:S04]  /*14250*/  IMAD.WIDE R236, R154, 0x4, R26 ;  /* 0x000000049aec7825 */ /* 0x000fc800078e021a */
[----:B---3--:R-:W-:-:S04]  /*14260*/  IMAD.WIDE R6, R154, 0x4, R6 ;  /* 0x000000049a067825 */ /* 0x008fc800078e0206 */
[C---:B--2---:R-:W-:Y:S02]  /*14270*/  IMAD.WIDE R212, R154.reuse, 0x4, R10 ;  /* 0x000000049ad47825 */ /* 0x044fe400078e020a */
[----:B------:R-:W2:Y:S04]  /*14280*/  LDL.LU.64 R10, [R1+0x528] ;  /* 0x00052800010a7983 */ /* 0x000ea80000300a00 */
[----:B------:R-:W3:Y:S04]  /*14290*/  LDL.LU.64 R92, [R1+0x4e8] ;  /* 0x0004e800015c7983 */ /* 0x000ee80000300a00 */
[----:B------:R-:W-:Y:S04]  /*142a0*/  STL.64 [R1+0x1e0], R206 ;  /* 0x0001e0ce01007387 */ /* 0x000fe80000100a00 */
[----:B------:R-:W-:Y:S04]  /*142b0*/  STL.64 [R1+0x1e8], R6 ;  /* 0x0001e80601007387 */ /* 0x000fe80000100a00 */
[----:B------:R-:W-:Y:S01]  /*142c0*/  STL.64 [R1+0x200], R212 ;  /* 0x000200d401007387 */ /* 0x000fe20000100a00 */
[----:B------:R-:W-:-:S03]  /*142d0*/  IMAD.WIDE R246, R154, 0x4, R100 ;  /* 0x000000049af67825 */ /* 0x000fc600078e0264 */
[----:B------:R-:W3:Y:S01]  /*142e0*/  LDL.LU.64 R102, [R1+0x498] ;  /* 0x0004980001667983 */ /* 0x000ee20000300a00 */
[----:B----4-:R-:W-:-:S03]  /*142f0*/  IMAD.WIDE R12, R154, 0x4, R8 ;  /* 0x000000049a0c7825 */ /* 0x010fc600078e0208 */
[----:B------:R-:W4:Y:S04]  /*14300*/  LDL.LU.64 R8, [R1+0x438] ;  /* 0x0004380001087983 */ /* 0x000f280000300a00 */
[----:B------:R-:W-:Y:S01]  /*14310*/  STL.64 [R1+0x1f8], R234 ;  /* 0x0001f8ea01007387 */ /* 0x000fe20000100a00 */
[----:B------:R-:W-:-:S03]  /*14320*/  IMAD.WIDE R168, R154, 0x4, R216 ;  /* 0x000000049aa87825 */ /* 0x000fc600078e02d8 */
[----:B------:R1:W-:Y:S04]  /*14330*/  STL.64 [R1+0x208], R246 ;  /* 0x000208f601007387 */ /* 0x0003e80000100a00 */
[----:B------:R-:W4:Y:S04]  /*14340*/  LDL.LU.64 R100, [R1+0x3d8] ;  /* 0x0003d80001647983 */ /* 0x000f280000300a00 */
[----:B------:R-:W4:Y:S04]  /*14350*/  LDL.LU.64 R216, [R1+0x388] ;  /* 0x0003880001d87983 */ /* 0x000f280000300a00 */
[----:B------:R-:W-:Y:S04]  /*14360*/  STL.64 [R1+0x1f0], R236 ;  /* 0x0001f0ec01007387 */ /* 0x000fe80000100a00 */
[----:B------:R-:W-:Y:S01]  /*14370*/  STL.64 [R1+0x210], R12 ;  /* 0x0002100c01007387 */ /* 0x000fe20000100a00 */
[----:B------:R-:W-:-:S03]  /*14380*/  IMAD.WIDE R204, R154, 0x4, R108 ;  /* 0x000000049acc7825 */ /* 0x000fc600078e026c */
[----:B------:R-:W4:Y:S01]  /*14390*/  LDL.LU.64 R120, [R1+0x568] ;  /* 0x0005680001787983 */ /* 0x000f220000300a00 */
[----:B------:R-:W-:-:S03]  /*143a0*/  IMAD.WIDE R118, R154, 0x4, R98 ;  /* 0x000000049a767825 */ /* 0x000fc600078e0262 */
[----:B------:R-:W-:Y:S01]  /*143b0*/  STL.64 [R1+0x218], R168 ;  /* 0x000218a801007387 */ /* 0x000fe20000100a00 */
[----:B------:R-:W-:-:S03]  /*143c0*/  IMAD.WIDE R108, R154, 0x4, R106 ;  /* 0x000000049a6c7825 */ /* 0x000fc600078e026a */
[----:B------:R-:W4:Y:S04]  /*143d0*/  LDL.LU.64 R124, [R1+0x540] ;  /* 0x00054000017c7983 */ /* 0x000f280000300a00 */
[----:B------:R-:W4:Y:S04]  /*143e0*/  LDL.LU.64 R106, [R1+0x508] ;  /* 0x00050800016a7983 */ /* 0x000f280000300a00 */
[----:B------:R-:W-:Y:S04]  /*143f0*/  STL.64 [R1+0x220], R204 ;  /* 0x000220cc01007387 */ /* 0x000fe80000100a00 */
[----:B------:R-:W-:Y:S04]  /*14400*/  STL.64 [R1+0x228], R118 ;  /* 0x0002287601007387 */ /* 0x000fe80000100a00 */
[----:B------:R-:W-:Y:S01]  /*14410*/  STL.64 [R1+0x240], R108 ;  /* 0x0002406c01007387 */ /* 0x000fe20000100a00 */
[----:B------:R-:W-:-:S03]  /*14420*/  IMAD.WIDE R194, R154, 0x4, R242 ;  /* 0x000000049ac27825 */ /* 0x000fc600078e02f2 */
[----:B------:R-:W4:Y:S01]  /*14430*/  LDL.LU.64 R242, [R1+0x4c0] ;  /* 0x0004c00001f27983 */ /* 0x000f220000300a00 */
[----:B------:R-:W-:-:S04]  /*14440*/  IMAD.WIDE R228, R154, 0x4, R18 ;  /* 0x000000049ae47825 */ /* 0x000fc800078e0212 */
[----:B------:R-:W-:Y:S02]  /*14450*/  VIADD R155, R238, 0x100000 ;  /* 0x00100000ee9b7836 */ /* 0x000fe40000000000 */
[----:B------:R-:W-:-:S03]  /*14460*/  IMAD.WIDE R232, R154, 0x4, R28 ;  /* 0x000000049ae87825 */ /* 0x000fc600078e021c */
[----:B------:R1:W-:Y:S01]  /*14470*/  LDGSTS.E [R155+-0x79ff8], desc[UR16][R140.64], P4 ;  /* 0x860080008c9b7fae */ /* 0x0003e2000a121850 */
[----:B------:R-:W-:-:S03]  /*14480*/  IMAD.WIDE R224, R154, 0x4, R30 ;  /* 0x000000049ae07825 */ /* 0x000fc600078e021e */
[----:B------:R-:W0:Y:S01]  /*14490*/  LDGDEPBAR ;  /* 0x00000000000079af */ /* 0x000e220000000000 */
[----:B------:R-:W-:-:S03]  /*144a0*/  IMAD.WIDE R22, R154, 0x4, R32 ;  /* 0x000000049a167825 */ /* 0x000fc600078e0220 */
[----:B------:R-:W-:Y:S04]  /*144b0*/  LDGSTS.E [R150+0x20000], desc[UR16][R164.64], P5 ;  /* 0x20000000a4967fae */ /* 0x000fe8000a921850 */
[----:B------:R-:W-:Y:S04]  /*144c0*/  LDGSTS.E [R150+0x20400], desc[UR16][R198.64], P5 ;  /* 0x20400000c6967fae */ /* 0x000fe8000a921850 */
[----:B------:R-:W-:Y:S04]  /*144d0*/  LDGSTS.E [R150+0x20800], desc[UR16][R188.64], P5 ;  /* 0x20800000bc967fae */ /* 0x000fe8000a921850 */
[----:B------:R-:W-:Y:S04]  /*144e0*/  LDGSTS.E [R150+0x20c00], desc[UR16][R190.64], P5 ;  /* 0x20c00000be967fae */ /* 0x000fe8000a921850 */
[----:B------:R-:W-:Y:S01]  /*144f0*/  LDGSTS.E [R150+0x21000], desc[UR16][R230.64], P5 ;  /* 0x21000000e6967fae */ /* 0x000fe2000a921850 */
[----:B--2---:R-:W-:-:S03]  /*14500*/  IMAD.WIDE R148, R154, 0x4, R10 ;  /* 0x000000049a947825 */ /* 0x004fc600078e020a */
[----:B------:R-:W2:Y:S01]  /*14510*/  LDL.LU.64 R10, [R1+0x468] ;  /* 0x00046800010a7983 */ /* 0x000ea20000300a00 */
[----:B---3--:R-:W-:-:S03]  /*14520*/  IMAD.WIDE R160, R154, 0x4, R92 ;  /* 0x000000049aa07825 */ /* 0x008fc600078e025c */
[----:B------:R-:W-:Y:S04]  /*14530*/  STL.64 [R1+0x238], R228 ;  /* 0x000238e401007387 */ /* 0x000fe80000100a00 */
[----:B------:R3:W-:Y:S04]  /*14540*/  STL.64 [R1+0x248], R194 ;  /* 0x000248c201007387 */ /* 0x0007e80000100a00 */
[----:B------:R-:W3:Y:S04]  /*14550*/  LDL.LU.64 R98, [R1+0x400] ;  /* 0x0004000001627983 */ /* 0x000ee80000300a00 */
[----:B------:R-:W3:Y:S01]  /*14560*/  LDL.LU.64 R92, [R1+0x3a0] ;  /* 0x0003a000015c7983 */ /* 0x000ee20000300a00 */
[----:B-1----:R-:W-:-:S03]  /*14570*/  IMAD.WIDE R140, R154, 0x4, R102 ;  /* 0x000000049a8c7825 */ /* 0x002fc600078e0266 */
[----:B------:R-:W-:Y:S04]  /*14580*/  STL.64 [R1+0x230], R232 ;  /* 0x000230e801007387 */ /* 0x000fe80000100a00 */
[----:B------:R-:W-:Y:S01]  /*14590*/  STL.64 [R1+0x250], R148 ;  /* 0x0002509401007387 */ /* 0x000fe20000100a00 */
[----:B----4-:R-:W-:-:S03]  /*145a0*/  IMAD.WIDE R128, R154, 0x4, R8 ;  /* 0x000000049a807825 */ /* 0x010fc600078e0208 */
[----:B------:R-:W4:Y:S04]  /*145b0*/  LDL.LU.64 R8, [R1+0x570] ;  /* 0x0005700001087983 */ /* 0x000f280000300a00 */
[----:B------:R-:W-:Y:S01]  /*145c0*/  STL.64 [R1+0x258], R160 ;  /* 0x000258a001007387 */ /* 0x000fe20000100a00 */
[----:B------:R-:W-:-:S03]  /*145d0*/  IMAD.WIDE R102, R154, 0x4, R100 ;  /* 0x000000049a667825 */ /* 0x000fc600078e0264 */
[----:B------:R-:W4:Y:S01]  /*145e0*/  LDL.LU.64 R100, [R1+0x550] ;  /* 0x0005500001647983 */ /* 0x000f220000300a00 */
[----:B------:R-:W-:-:S03]  /*145f0*/  IMAD.WIDE R226, R154, 0x4, R216 ;  /* 0x000000049ae27825 */ /* 0x000fc600078e02d8 */
[----:B------:R-:W4:Y:S04]  /*14600*/  LDL.LU.64 R216, [R1+0x520] ;  /* 0x0005200001d87983 */ /* 0x000f280000300a00 */
[----:B------:R-:W-:Y:S04]  /*14610*/  STL.64 [R1+0x260], R140 ;  /* 0x0002608c01007387 */ /* 0x000fe80000100a00 */
[----:B------:R-:W-:Y:S01]  /*14620*/  STL.64 [R1+0x268], R128 ;  /* 0x0002688001007387 */ /* 0x000fe20000100a00 */
[----:B------:R-:W-:-:S03]  /*14630*/  IMAD.WIDE R192, R154, 0x4, R120 ;  /* 0x000000049ac07825 */ /* 0x000fc600078e0278 */
[----:B------:R-:W-:Y:S04]  /*14640*/  STL.64 [R1+0x270], R102 ;  /* 0x0002706601007387 */ /* 0x000fe80000100a00 */
[----:B------:R-:W4:Y:S01]  /*14650*/  LDL.LU.64 R138, [R1+0x4e0] ;  /* 0x0004e000018a7983 */ /* 0x000f220000300a00 */
[----:B------:R-:W-:-:S03]  /*14660*/  IMAD.WIDE R146, R154, 0x4, R124 ;  /* 0x000000049a927825 */ /* 0x000fc600078e027c */
[----:B------:R-:W4:Y:S01]  /*14670*/  LDL.LU.64 R120, [R1+0x490] ;  /* 0x0004900001787983 */ /* 0x000f220000300a00 */
[----:B------:R-:W-:-:S03]  /*14680*/  IMAD.WIDE R158, R154, 0x4, R106 ;  /* 0x000000049a9e7825 */ /* 0x000fc600078e026a */
[----:B------:R-:W-:Y:S04]  /*14690*/  STL.64 [R1+0x280], R226 ;  /* 0x000280e201007387 */ /* 0x000fe80000100a00 */
[----:B------:R1:W-:Y:S04]  /*146a0*/  STL.64 [R1+0x288], R192 ;  /* 0x000288c001007387 */ /* 0x0003e80000100a00 */
[----:B------:R-:W4:Y:S04]  /*146b0*/  LDL.LU.64 R106, [R1+0x430] ;  /* 0x00043000016a7983 */ /* 0x000f280000300a00 */
[----:B------:R-:W-:Y:S01]  /*146c0*/  STL.64 [R1+0x278], R224 ;  /* 0x000278e001007387 */ /* 0x000fe20000100a00 */
[----:B------:R-:W-:-:S03]  /*146d0*/  IMAD.WIDE R134, R154, 0x4, R242 ;  /* 0x000000049a867825 */ /* 0x000fc600078e02f2 */
[----:B------:R-:W-:Y:S04]  /*146e0*/  STL.64 [R1+0x298], R146 ;  /* 0x0002989201007387 */ /* 0x000fe80000100a00 */
[----:B------:R-:W4:Y:S04]  /*146f0*/  LDL.LU.64 R242, [R1+0x3d0] ;  /* 0x0003d00001f27983 */ /* 0x000f280000300a00 */
[----:B------:R-:W4:Y:S01]  /*14700*/  LDL.LU.64 R96, [R1+0xd8] ;  /* 0x0000d80001607983 */ /* 0x000f220000300a00 */
[----:B--2---:R-:W-:-:S03]  /*14710*/  IMAD.WIDE R122, R154, 0x4, R10 ;  /* 0x000000049a7a7825 */ /* 0x004fc600078e020a */
[----:B------:R-:W2:Y:S04]  /*14720*/  LDL.LU.64 R10, [R1+0x578] ;  /* 0x00057800010a7983 */ /* 0x000ea80000300a00 */
[----:B------:R-:W-:Y:S04]  /*14730*/  STL.64 [R1+0x2a0], R158 ;  /* 0x0002a09e01007387 */ /* 0x000fe80000100a00 */
[----:B------:R-:W2:Y:S01]  /*14740*/  LDL.LU.64 R142, [R1+0x560] ;  /* 0x00056000018e7983 */ /* 0x000ea20000300a00 */
[----:B---3--:R-:W-:-:S03]  /*14750*/  IMAD.WIDE R98, R154, 0x4, R98 ;  /* 0x000000049a627825 */ /* 0x008fc600078e0262 */
[----:B------:R-:W-:Y:S01]  /*14760*/  STL.64 [R1+0x2a8], R134 ;  /* 0x0002a88601007387 */ /* 0x000fe20000100a00 */
[----:B------:R-:W-:-:S03]  /*14770*/  IMAD.WIDE R92, R154, 0x4, R92 ;  /* 0x000000049a5c7825 */ /* 0x000fc600078e025c */
[----:B------:R-:W-:Y:S01]  /*14780*/  STL.64 [R1+0x2b0], R122 ;  /* 0x0002b07a01007387 */ /* 0x000fe20000100a00 */
[----:B----4-:R-:W-:-:S03]  /*14790*/  IMAD.WIDE R196, R154, 0x4, R8 ;  /* 0x000000049ac47825 */ /* 0x010fc600078e0208 */
[----:B------:R-:W3:Y:S04]  /*147a0*/  LDL.LU.64 R8, [R1+0x538] ;  /* 0x0005380001087983 */ /* 0x000ee80000300a00 */
[----:B------:R-:W-:Y:S04]  /*147b0*/  STL.64 [R1+0x2b8], R98 ;  /* 0x0002b86201007387 */ /* 0x000fe80000100a00 */
[----:B------:R-:W4:Y:S01]  /*147c0*/  LDL.LU.64 R238, [R1+0x500] ;  /* 0x0005000001ee7983 */ /* 0x000f220000300a00 */
[----:B------:R-:W-:-:S03]  /*147d0*/  IMAD.WIDE R144, R154, 0x4, R100 ;  /* 0x000000049a907825 */ /* 0x000fc600078e0264 */
[----:B------:R-:W-:Y:S01]  /*147e0*/  STL.64 [R1+0x2c8], R92 ;  /* 0x0002c85c01007387 */ /* 0x000fe20000100a00 */
[----:B------:R-:W-:-:S03]  /*147f0*/  IMAD.WIDE R208, R154, 0x4, R216 ;  /* 0x000000049ad07825 */ /* 0x000fc600078e02d8 */
[----:B------:R1:W-:Y:S04]  /*14800*/  STL.64 [R1+0x2d0], R196 ;  /* 0x0002d0c401007387 */ /* 0x0003e80000100a00 */
[----:B------:R-:W4:Y:S04]  /*14810*/  LDL.LU.64 R124, [R1+0x4b8] ;  /* 0x0004b800017c7983 */ /* 0x000f280000300a00 */
[----:B------:R-:W4:Y:S04]  /*14820*/  LDL.LU.64 R100, [R1+0x460] ;  /* 0x0004600001647983 */ /* 0x000f280000300a00 */
        /* <DEDUP_REMOVED lines=8> */
[----:B------:R-:W-:Y:S04]  /*148b0*/  STL.64 [R1+0x2f0], R138 ;  /* 0x0002f08a01007387 */ /* 0x000fe80000100a00 */
[----:B------:R-:W-:Y:S01]  /*148c0*/  STL.64 [R1+0x300], R120 ;  /* 0x0003007801007387 */ /* 0x000fe20000100a00 */
[----:B------:R-:W-:-:S03]  /*148d0*/  IMAD.WIDE R242, R154, 0x4, R242 ;  /* 0x000000049af27825 */ /* 0x000fc600078e02f2 */
[----:B------:R-:W-:Y:S04]  /*148e0*/  STL.64 [R1+0x310], R106 ;  /* 0x0003106a01007387 */ /* 0x000fe80000100a00 */
[----:B------:R-:W-:Y:S04]  /*148f0*/  STL.64 [R1+0x320], R242 ;  /* 0x000320f201007387 */ /* 0x000fe80000100a00 */
[----:B------:R-:W4:Y:S04]  /*14900*/  LDL.64 R90, [R1+0x48] ;  /* 0x00004800015a7983 */ /* 0x000f280000100a00 */
[----:B------:R-:W4:Y:S01]  /*14910*/  LDL.64 R114, [R1+0xc0] ;  /* 0x0000c00001727983 */ /* 0x000f220000100a00 */
[----:B------:R-:W-:-:S04]  /*14920*/  IMAD.WIDE R18, R154, 0x4, R96 ;  /* 0x000000049a127825 */ /* 0x000fc800078e0260 */
[----:B--2---:R-:W-:-:S05]  /*14930*/  IMAD.WIDE R10, R154, 0x4, R10 ;  /* 0x000000049a0a7825 */ /* 0x004fca00078e020a */
[----:B------:R2:W-:Y:S01]  /*14940*/  STL.64 [R1+0x340], R10 ;  /* 0x0003400a01007387 */ /* 0x0005e20000100a00 */
[----:B------:R-:W-:-:S03]  /*14950*/  IMAD.WIDE R142, R154, 0x4, R142 ;  /* 0x000000049a8e7825 */ /* 0x000fc600078e028e */
[----:B------:R-:W-:Y:S04]  /*14960*/  STL.64 [R1+0x330], R18 ;  /* 0x0003301201007387 */ /* 0x000fe80000100a00 */
[----:B------:R2:W-:Y:S01]  /*14970*/  STL.64 [R1+0x350], R142 ;  /* 0x0003508e01007387 */ /* 0x0005e20000100a00 */
[----:B---3--:R-:W-:-:S04]  /*14980*/  IMAD.WIDE R8, R154, 0x4, R8 ;  /* 0x000000049a087825 */ /* 0x008fc800078e0208 */
[C---:B----4-:R-:W-:Y:S01]  /*14990*/  IMAD.WIDE R238, R154.reuse, 0x4, R238 ;  /* 0x000000049aee7825 */ /* 0x050fe200078e02ee */
[----:B------:R3:W-:Y:S04]  /*149a0*/  STL.64 [R1+0x360], R8 ;  /* 0x0003600801007387 */ /* 0x0007e80000100a00 */
[----:B------:R4:W-:Y:S04]  /*149b0*/  STL.64 [R1+0x370], R238 ;  /* 0x000370ee01007387 */ /* 0x0009e80000100a00 */
[----:B------:R-:W3:Y:S01]  /*149c0*/  LDL.64 R96, [R1+0x58] ;  /* 0x0000580001607983 */ /* 0x000ee20000100a00 */
[----:B------:R-:W-:-:S04]  /*149d0*/  IMAD.WIDE R124, R154, 0x4, R124 ;  /* 0x000000049a7c7825 */ /* 0x000fc800078e027c */
[C---:B------:R-:W-:Y:S01]  /*149e0*/  IMAD.WIDE R100, R154.reuse, 0x4, R100 ;  /* 0x000000049a647825 */ /* 0x040fe200078e0264 */
[----:B------:R4:W-:Y:S03]  /*149f0*/  STL.64 [R1+0x380], R124 ;  /* 0x0003807c01007387 */ /* 0x0009e60000100a00 */
[C---:B------:R-:W-:Y:S01]  /*14a00*/  IMAD.WIDE R216, R154.reuse, 0x4, R216 ;  /* 0x000000049ad87825 */ /* 0x040fe200078e02d8 */
[----:B------:R4:W-:Y:S04]  /*14a10*/  STL.64 [R1+0x390], R100 ;  /* 0x0003906401007387 */ /* 0x0009e80000100a00 */
[----:B------:R4:W-:Y:S01]  /*14a20*/  STL.64 [R1+0x3a0], R216 ;  /* 0x0003a0d801007387 */ /* 0x0009e20000100a00 */
[----:B------:R-:W-:-:S05]  /*14a30*/  IMAD.WIDE R16, R154, 0x4, R16 ;  /* 0x000000049a107825 */ /* 0x000fca00078e0210 */
[----:B------:R-:W-:Y:S04]  /*14a40*/  STL.64 [R1+0x3b0], R16 ;  /* 0x0003b01001007387 */ /* 0x000fe80000100a00 */
        /* <DEDUP_REMOVED lines=17> */
[----:B-1----:R-:W3:Y:S04]  /*14b60*/  LDL.LU.64 R192, [R1+0xad0] ;  /* 0x000ad00001c07983 */ /* 0x002ee80000300a00 */
[----:B------:R-:W-:Y:S04]  /*14b70*/  LDGSTS.E [R150+0x23800], desc[UR16][R196.64], P5 ;  /* 0x23800000c4967fae */ /* 0x000fe8000a921850 */
[----:B------:R-:W-:Y:S04]  /*14b80*/  LDGSTS.E [R150+0x23c00], desc[UR16][R10.64], P5 ;  /* 0x23c000000a967fae */ /* 0x000fe8000a921850 */
[----:B------:R-:W4:Y:S04]  /*14b90*/  LDL.LU.64 R196, [R1+0xac8] ;  /* 0x000ac80001c47983 */ /* 0x000f280000300a00 */
[----:B--2---:R-:W2:Y:S04]  /*14ba0*/  LDL.LU.64 R10, [R1+0xac0] ;  /* 0x000ac000010a7983 */ /* 0x004ea80000300a00 */
[----:B--2---:R-:W-:Y:S04]  /*14bb0*/  LDGSTS.E [R11+0x20080], desc[UR16][R34.64], P5 ;  /* 0x20080000220b7fae */ /* 0x004fe8000a921850 */
[----:B----4-:R-:W-:Y:S04]  /*14bc0*/  LDGSTS.E [R11+0x20480], desc[UR16][R196.64], P5 ;  /* 0x20480000c40b7fae */ /* 0x010fe8000a921850 */
[----:B---3--:R-:W-:Y:S04]  /*14bd0*/  LDGSTS.E [R11+0x20880], desc[UR16][R192.64], P5 ;  /* 0x20880000c00b7fae */ /* 0x008fe8000a921850 */
[----:B------:R-:W-:Y:S04]  /*14be0*/  LDGSTS.E [R11+0x20c80], desc[UR16][R194.64], P5 ;  /* 0x20c80000c20b7fae */ /* 0x000fe8000a921850 */
        /* <DEDUP_REMOVED lines=16> */
[----:B------:R-:W4:Y:S04]  /*14cf0*/  LDL.LU.64 R12, [R1+0xa88] ;  /* 0x000a8800010c7983 */ /* 0x000f280000300a00 */
[----:B------:R-:W2:Y:S04]  /*14d00*/  LDL.LU.64 R148, [R1+0xa80] ;  /* 0x000a800001947983 */ /* 0x000ea80000300a00 */
[----:B------:R-:W3:Y:S04]  /*14d10*/  LDL.LU.64 R146, [R1+0xa78] ;  /* 0x000a780001927983 */ /* 0x000ee80000300a00 */
[----:B------:R-:W-:Y:S04]  /*14d20*/  LDGSTS.E [R11+0x23880], desc[UR16][R144.64], P5 ;  /* 0x23880000900b7fae */ /* 0x000fe8000a921850 */
[----:B------:R-:W-:Y:S04]  /*14d30*/  LDGSTS.E [R11+0x23c80], desc[UR16][R142.64], P5 ;  /* 0x23c800008e0b7fae */ /* 0x000fe8000a921850 */
[----:B------:R-:W4:Y:S04]  /*14d40*/  LDL.LU.64 R144, [R1+0xa70] ;  /* 0x000a700001907983 */ /* 0x000f280000300a00 */
[----:B------:R-:W2:Y:S04]  /*14d50*/  LDL.LU.64 R142, [R1+0xa68] ;  /* 0x000a6800018e7983 */ /* 0x000ea80000300a00 */
        /* <DEDUP_REMOVED lines=26> */
[----:B------:R-:W3:Y:S04]  /*14f00*/  LDL.LU.64 R8, [R1+0xa10] ;  /* 0x000a100001087983 */ /* 0x000ee80000300a00 */
[----:B------:R-:W-:Y:S04]  /*14f10*/  STL.64 [R1+0x878], R10 ;  /* 0x0008780a01007387 */ /* 0x000fe80000100a00 */
[----:B---3--:R-:W-:Y:S04]  /*14f20*/  LDGSTS.E [R9+0x20180], desc[UR16][R208.64], P5 ;  /* 0x20180000d0097fae */ /* 0x008fe8000a921850 */
[----:B--2---:R-:W-:Y:S04]  /*14f30*/  LDGSTS.E [R9+0x20580], desc[UR16][R158.64], P5 ;  /* 0x205800009e097fae */ /* 0x004fe8000a921850 */
[----:B----4-:R-:W-:Y:S04]  /*14f40*/  LDGSTS.E [R9+0x20980], desc[UR16][R160.64], P5 ;  /* 0x20980000a0097fae */ /* 0x010fe8000a921850 */
        /* <DEDUP_REMOVED lines=12> */
[----:B------:R-:W3:Y:S04]  /*15010*/  LDL.LU.64 R202, [R1+0x9e0] ;  /* 0x0009e00001ca7983 */ /* 0x000ee80000300a00 */
[----:B------:R-:W-:Y:S04]  /*15020*/  LDGSTS.E [R9+0x22980], desc[UR16][R206.64], P5 ;  /* 0x22980000ce097fae */ /* 0x000fe8000a921850 */
[----:B------:R-:W-:Y:S04]  /*15030*/  LDGSTS.E [R9+0x22d80], desc[UR16][R204.64], P5 ;  /* 0x22d80000cc097fae */ /* 0x000fe8000a921850 */
[----:B------:R-:W-:Y:S04]  /*15040*/  LDGSTS.E [R9+0x23180], desc[UR16][R140.64], P5 ;  /* 0x231800008c097fae */ /* 0x000fe8000a921850 */
[----:B------:R-:W4:Y:S04]  /*15050*/  LDL.LU.64 R206, [R1+0x9d8] ;  /* 0x0009d80001ce7983 */ /* 0x000f280000300a00 */
[----:B------:R-:W-:Y:S04]  /*15060*/  LDGSTS.E [R9+0x23580], desc[UR16][R134.64], P5 ;  /* 0x2358000086097fae */ /* 0x000fe8000a921850 */
[----:B------:R-:W-:Y:S04]  /*15070*/  LDGSTS.E [R9+0x23980], desc[UR16][R138.64], P5 ;  /* 0x239800008a097fae */ /* 0x000fe8000a921850 */
[----:B------:R-:W-:Y:S04]  /*15080*/  LDGSTS.E [R9+0x23d80], desc[UR16][R238.64], P5 ;  /* 0x23d80000ee097fae */ /* 0x000fe8000a921850 */
[----:B------:R-:W3:Y:S04]  /*15090*/  LDL.LU.64 R204, [R1+0x9d0] ;  /* 0x0009d00001cc7983 */ /* 0x000ee80000300a00 */
[----:B------:R-:W3:Y:S04]  /*150a0*/  LDL.LU.64 R140, [R1+0x9c8] ;  /* 0x0009c800018c7983 */ /* 0x000ee80000300a00 */
[----:B------:R-:W3:Y:S04]  /*150b0*/  LDL.LU.64 R134, [R1+0x9c0] ;  /* 0x0009c00001867983 */ /* 0x000ee80000300a00 */
[----:B------:R-:W3:Y:S04]  /*150c0*/  LDL.LU.64 R138, [R1+0x9b8] ;  /* 0x0009b800018a7983 */ /* 0x000ee80000300a00 */
[----:B------:R-:W3:Y:S04]  /*150d0*/  LDL.LU.64 R238, [R1+0x9b0] ;  /* 0x0009b00001ee7983 */ /* 0x000ee80000300a00 */
[----:B----4-:R-:W-:Y:S04]  /*150e0*/  LDGSTS.E [R8+0x20200], desc[UR16][R206.64], P5 ;  /* 0x20200000ce087fae */ /* 0x010fe8000a921850 */
[----:B--2---:R-:W-:Y:S04]  /*150f0*/  LDGSTS.E [R8+0x20600], desc[UR16][R166.64], P5 ;  /* 0x20600000a6087fae */ /* 0x004fe8000a921850 */
[----:B------:R-:W-:Y:S04]  /*15100*/  LDGSTS.E [R8+0x20a00], desc[UR16][R168.64], P5 ;  /* 0x20a00000a8087fae */ /* 0x000fe8000a921850 */
[----:B------:R-:W-:Y:S04]  /*15110*/  LDGSTS.E [R8+0x20e00], desc[UR16][R170.64], P5 ;  /* 0x20e00000aa087fae */ /* 0x000fe8000a921850 */
[----:B------:R-:W-:Y:S04]  /*15120*/  LDGSTS.E [R8+0x21200], desc[UR16][R156.64], P5 ;  /* 0x212000009c087fae */ /* 0x000fe8000a921850 */
[----:B------:R-:W-:Y:S04]  /*15130*/  LDGSTS.E [R8+0x21600], desc[UR16][R130.64], P5 ;  /* 0x2160000082087fae */ /* 0x000fe8000a921850 */
[----:B------:R-:W-:Y:S04]  /*15140*/  LDGSTS.E [R8+0x21a00], desc[UR16][R136.64], P5 ;  /* 0x21a0000088087fae */ /* 0x000fe8000a921850 */
[----:B------:R-:W2:Y:S04]  /*15150*/  LDL.LU.64 R156, [R1+0x9a8] ;  /* 0x0009a800019c7983 */ /* 0x000ea80000300a00 */
[----:B------:R-:W4:Y:S04]  /*15160*/  LDL.LU.64 R130, [R1+0x9a0] ;  /* 0x0009a00001827983 */ /* 0x000f280000300a00 */
[----:B------:R-:W2:Y:S04]  /*15170*/  LDL.LU.64 R136, [R1+0x998] ;  /* 0x0009980001887983 */ /* 0x000ea80000300a00 */
[----:B------:R-:W-:Y:S04]  /*15180*/  LDGSTS.E [R8+0x21e00], desc[UR16][R132.64], P5 ;  /* 0x21e0000084087fae */ /* 0x000fe8000a921850 */
[----:B------:R-:W-:Y:S04]  /*15190*/  LDGSTS.E [R8+0x22200], desc[UR16][R210.64], P5 ;  /* 0x22200000d2087fae */ /* 0x000fe8000a921850 */
[----:B------:R-:W-:Y:S04]  /*151a0*/  LDGSTS.E [R8+0x22600], desc[UR16][R126.64], P5 ;  /* 0x226000007e087fae */ /* 0x000fe8000a921850 */
[----:B------:R-:W4:Y:S04]  /*151b0*/  LDL.LU.64 R132, [R1+0x990] ;  /* 0x0009900001847983 */ /* 0x000f280000300a00 */
[----:B------:R-:W2:Y:S04]  /*151c0*/  LDL.LU.64 R210, [R1+0x988] ;  /* 0x0009880001d27983 */ /* 0x000ea80000300a00 */
[----:B------:R-:W4:Y:S04]  /*151d0*/  LDL.LU.64 R126, [R1+0x980] ;  /* 0x00098000017e7983 */ /* 0x000f280000300a00 */
[----:B------:R-:W-:Y:S04]  /*151e0*/  LDGSTS.E [R8+0x22a00], desc[UR16][R6.64], P5 ;  /* 0x22a0000006087fae */ /* 0x000fe8000a921850 */
[----:B------:R-:W-:Y:S04]  /*151f0*/  LDGSTS.E [R8+0x22e00], desc[UR16][R118.64], P5 ;  /* 0x22e0000076087fae */ /* 0x000fe8000a921850 */
[----:B------:R-:W-:Y:S04]  /*15200*/  LDGSTS.E [R8+0x23200], desc[UR16][R128.64], P5 ;  /* 0x2320000080087fae */ /* 0x000fe8000a921850 */
[----:B------:R-:W3:Y:S04]  /*15210*/  LDL.LU.64 R6, [R1+0x978] ;  /* 0x0009780001067983 */ /* 0x000ee80000300a00 */
[----:B------:R-:W-:Y:S04]  /*15220*/  LDGSTS.E [R8+0x23600], desc[UR16][R122.64], P5 ;  /* 0x236000007a087fae */ /* 0x000fe8000a921850 */
[----:B------:R-:W-:Y:S04]  /*15230*/  LDGSTS.E [R8+0x23a00], desc[UR16][R120.64], P5 ;  /* 0x23a0000078087fae */ /* 0x000fe8000a921850 */
[----:B------:R-:W-:Y:S04]  /*15240*/  LDGSTS.E [R8+0x23e00], desc[UR16][R124.64], P5 ;  /* 0x23e000007c087fae */ /* 0x000fe8000a921850 */
[----:B------:R-:W2:Y:S04]  /*15250*/  LDL.LU.64 R118, [R1+0x970] ;  /* 0x0009700001767983 */ /* 0x000ea80000300a00 */
[----:B------:R-:W4:Y:S04]  /*15260*/  LDL.LU.64 R128, [R1+0x968] ;  /* 0x0009680001807983 */ /* 0x000f280000300a00 */
[----:B------:R-:W2:Y:S04]  /*15270*/  LDL.LU.64 R122, [R1+0x960] ;  /* 0x00096000017a7983 */ /* 0x000ea80000300a00 */
[----:B------:R-:W4:Y:S04]  /*15280*/  LDL.LU.64 R120, [R1+0x958] ;  /* 0x0009580001787983 */ /* 0x000f280000300a00 */
[----:B------:R-:W2:Y:S04]  /*15290*/  LDL.LU.64 R124, [R1+0x950] ;  /* 0x00095000017c7983 */ /* 0x000ea80000300a00 */
[----:B------:R1:W-:Y:S04]  /*152a0*/  STL.64 [R1+0x860], R8 ;  /* 0x0008600801007387 */ /* 0x0003e80000100a00 */
        /* <DEDUP_REMOVED lines=9> */
[----:B------:R-:W3:Y:S04]  /*15340*/  LDL.LU.64 R112, [R1+0x948] ;  /* 0x0009480001707983 */ /* 0x000ee80000300a00 */
[----:B------:R-:W-:Y:S04]  /*15350*/  LDGSTS.E [R7+0x22680], desc[UR16][R104.64], P5 ;  /* 0x2268000068077fae */ /* 0x000fe8000a921850 */
[----:B------:R-:W4:Y:S04]  /*15360*/  LDL.LU.64 R114, [R1+0x940] ;  /* 0x0009400001727983 */ /* 0x000f280000300a00 */
[----:B------:R-:W-:Y:S04]  /*15370*/  LDGSTS.E [R7+0x22a80], desc[UR16][R212.64], P5 ;  /* 0x22a80000d4077fae */ /* 0x000fe8000a921850 */
[----:B------:R-:W2:Y:S04]  /*15380*/  LDL.LU.64 R116, [R1+0x938] ;  /* 0x0009380001747983 */ /* 0x000ea80000300a00 */
        /* <DEDUP_REMOVED lines=35> */
[----:B------:R-:W1:Y:S04]  /*155c0*/  LDL.LU.64 R226, [R1+0x3a8] ;  /* 0x0003a80001e27983 */ /* 0x000e680000300a00 */
[----:B------:R-:W2:Y:S04]  /*155d0*/  LDL.LU.64 R234, [R1+0x368] ;  /* 0x0003680001ea7983 */ /* 0x000ea80000300a00 */
[----:B------:R-:W-:Y:S04]  /*155e0*/  LDGSTS.E [R6+0x23f00], desc[UR16][R216.64], P5 ;  /* 0x23f00000d8067fae */ /* 0x000fe8000a921850 */
[----:B------:R-:W3:Y:S01]  /*155f0*/  LDL.LU.64 R228, [R1+0xc8] ;  /* 0x0000c80001e47983 */ /* 0x000ee20000300a00 */
[----:B------:R-:W-:-:S03]  /*15600*/  IMAD.WIDE R222, R154, 0x4, R222 ;  /* 0x000000049ade7825 */ /* 0x000fc600078e02de */
[----:B------:R-:W3:Y:S04]  /*15610*/  LDL.LU.64 R92, [R1+0x8b8] ;  /* 0x0008b800015c7983 */ /* 0x000ee80000300a00 */
[----:B------:R-:W3:Y:S04]  /*15620*/  LDL.LU.64 R242, [R1+0x8b0] ;  /* 0x0008b00001f27983 */ /* 0x000ee80000300a00 */
[----:B------:R-:W3:Y:S04]  /*15630*/  LDL.LU.64 R216, [R1+0x8a8] ;  /* 0x0008a80001d87983 */ /* 0x000ee80000300a00 */
[----:B------:R2:W-:Y:S01]  /*15640*/  STL.64 [R1+0x848], R6 ;  /* 0x0008480601007387 */ /* 0x0005e20000100a00 */
[----:B------:R-:W-:-:S02]  /*15650*/  ISETP.NE.U32.AND P2, PT, R153, RZ, PT ;  /* 0x000000ff9900720c */ /* 0x000fc40003f45070 */
[C---:B------:R-:W-:Y:S02]  /*15660*/  LOP3.LUT R153, R3.reuse, 0x40, RZ, 0xfc, !PT ;  /* 0x0000004003997812 */ /* 0x040fe400078efcff */
[----:B------:R-:W-:Y:S02]  /*15670*/  LOP3.LUT R155, R3, 0x42, RZ, 0xfc, !PT ;  /* 0x00000042039b7812 */ /* 0x000fe400078efcff */
[----:B------:R-:W4:Y:S02]  /*15680*/  S2R R3, SR_TID.X ;  /* 0x0000000000037919 */ /* 0x000f240000002100 */
[----:B----4-:R-:W-:Y:S04]  /*15690*/  LDGSTS.E [R5+0x20380], desc[UR16][R200.64], P5 ;  /* 0x20380000c8057fae */ /* 0x010fe8000a921850 */
[----:B------:R-:W-:Y:S04]  /*156a0*/  LDGSTS.E [R5+0x20780], desc[UR16][R184.64], P5 ;  /* 0x20780000b8057fae */ /* 0x000fe8000a921850 */
[----:B------:R-:W-:Y:S04]  /*156b0*/  LDGSTS.E [R5+0x20b80], desc[UR16][R186.64], P5 ;  /* 0x20b80000ba057fae */ /* 0x000fe8000a921850 */
[----:B------:R-:W-:Y:S04]  /*156c0*/  LDGSTS.E [R5+0x20f80], desc[UR16][R20.64], P5 ;  /* 0x20f8000014057fae */ /* 0x000fe8000a921850 */
[----:B------:R-:W-:Y:S04]  /*156d0*/  LDGSTS.E [R5+0x21380], desc[UR16][R218.64], P5 ;  /* 0x21380000da057fae */ /* 0x000fe8000a921850 */
[----:B------:R-:W-:Y:S04]  /*156e0*/  LDGSTS.E [R5+0x21780], desc[UR16][R244.64], P5 ;  /* 0x21780000f4057fae */ /* 0x000fe8000a921850 */
[----:B------:R-:W-:Y:S04]  /*156f0*/  LDGSTS.E [R5+0x21b80], desc[UR16][R220.64], P5 ;  /* 0x21b80000dc057fae */ /* 0x000fe8000a921850 */
[----:B------:R-:W4:Y:S04]  /*15700*/  LDL.LU.64 R218, [R1+0x8a0] ;  /* 0x0008a00001da7983 */ /* 0x000f280000300a00 */
[----:B------:R-:W4:Y:S04]  /*15710*/  LDL.LU.64 R244, [R1+0x898] ;  /* 0x0008980001f47983 */ /* 0x000f280000300a00 */
[----:B------:R-:W-:Y:S04]  /*15720*/  LDGSTS.E [R5+0x21f80], desc[UR16][R222.64], P5 ;  /* 0x21f80000de057fae */ /* 0x000fe8000a921850 */
[----:B------:R-:W4:Y:S04]  /*15730*/  LDL.LU.64 R220, [R1+0x890] ;  /* 0x0008900001dc7983 */ /* 0x000f280000300a00 */
[----:B------:R-:W-:Y:S04]  /*15740*/  LDGSTS.E [R5+0x22380], desc[UR16][R182.64], P5 ;  /* 0x22380000b6057fae */ /* 0x000fe8000a921850 */
[----:B------:R-:W-:Y:S01]  /*15750*/  LDGSTS.E [R5+0x22780], desc[UR16][R248.64], P5 ;  /* 0x22780000f8057fae */ /* 0x000fe2000a921850 */
[----:B------:R-:W-:-:S02]  /*15760*/  SHF.R.U32.HI R3, RZ, 0x6, R3 ;  /* 0x00000006ff037819 */ /* 0x000fc40000011603 */
[----:B------:R-:W-:Y:S01]  /*15770*/  ISETP.GE.AND P4, PT, R153, UR4, PT ;  /* 0x0000000499007c0c */ /* 0x000fe2000bf86270 */
[----:B------:R-:W-:Y:S04]  /*15780*/  LDGSTS.E [R5+0x22b80], desc[UR16][R236.64], P5 ;  /* 0x22b80000ec057fae */ /* 0x000fe8000a921850 */
[----:B------:R-:W4:Y:S04]  /*15790*/  LDL.LU.64 R182, [R1+0x888] ;  /* 0x0008880001b67983 */ /* 0x000f280000300a00 */
[----:B------:R-:W4:Y:S01]  /*157a0*/  LDL.LU.64 R248, [R1+0x880] ;  /* 0x0008800001f87983 */ /* 0x000f220000300a00 */
[----:B------:R-:W-:-:S02]  /*157b0*/  SGXT.U32 R3, R3, 0x1 ;  /* 0x000000010303781a */ /* 0x000fc40000000000 */
[----:B------:R-:W-:Y:S01]  /*157c0*/  SEL R15, RZ, 0x4, P4 ;  /* 0x00000004ff0f7807 */ /* 0x000fe20002000000 */
[----:B------:R1:W-:Y:S01]  /*157d0*/  LDGSTS.E [R5+0x22f80], desc[UR16][R232.64], P5 ;  /* 0x22f80000e8057fae */ /* 0x0003e2000a921850 */
[----:B------:R-:W-:Y:S02]  /*157e0*/  ISETP.GE.AND P4, PT, R155, UR4, PT ;  /* 0x000000049b007c0c */ /* 0x000fe4000bf86270 */
[----:B------:R-:W-:Y:S01]  /*157f0*/  LOP3.LUT R3, R3, 0x60, RZ, 0xfc, !PT ;  /* 0x0000006003037812 */ /* 0x000fe200078efcff */
[----:B------:R-:W-:Y:S01]  /*15800*/  LDGSTS.E [R5+0x23380], desc[UR16][R224.64], P5 ;  /* 0x23380000e0057fae */ /* 0x000fe2000a921850 */
[----:B------:R-:W-:Y:S02]  /*15810*/  SEL R14, RZ, 0x4, P4 ;  /* 0x00000004ff0e7807 */ /* 0x000fe40002000000 */
[----:B------:R-:W-:Y:S01]  /*15820*/  ISETP.GE.AND P4, PT, R3, UR4, PT ;  /* 0x0000000403007c0c */ /* 0x000fe2000bf86270 */
[----:B------:R-:W-:Y:S01]  /*15830*/  LDGSTS.E [R5+0x23780], desc[UR16][R22.64], P5 ;  /* 0x2378000016057fae */ /* 0x000fe2000a921850 */
[----:B------:R-:W2:Y:S03]  /*15840*/  S2R R3, SR_TID.X ;  /* 0x0000000000037919 */ /* 0x000ea60000002100 */
[----:B------:R3:W-:Y:S04]  /*15850*/  LDGSTS.E [R5+0x23b80], desc[UR16][R18.64], P5 ;  /* 0x23b8000012057fae */ /* 0x0007e8000a921850 */
[----:B------:R3:W-:Y:S04]  /*15860*/  LDGSTS.E [R5+0x23f80], desc[UR16][R16.64], P5 ;  /* 0x23f8000010057fae */ /* 0x0007e8000a921850 */
[----:B------:R-:W0:Y:S01]  /*15870*/  LDGDEPBAR ;  /* 0x00000000000079af */ /* 0x000e220000000000 */
[----:B-1----:R-:W-:Y:S01]  /*15880*/  VIADD R232, R0, UR7 ;  /* 0x0000000700e87c36 */ /* 0x002fe20008000000 */
[----:B------:R-:W-:Y:S01]  /*15890*/  SEL R15, R15, RZ, P0 ;  /* 0x000000ff0f0f7207 */ /* 0x000fe20000000000 */
[----:B------:R-:W-:Y:S01]  /*158a0*/  IMAD.WIDE R8, R152, 0x4, R226 ;  /* 0x0000000498087825 */ /* 0x000fe200078e02e2 */
[----:B------:R-:W-:-:S02]  /*158b0*/  SEL R14, R14, RZ, P0 ;  /* 0x000000ff0e0e7207 */ /* 0x000fc40000000000 */
[----:B---3--:R-:W-:Y:S01]  /*158c0*/  SEL R18, RZ, 0x4, P4 ;  /* 0x00000004ff127807 */ /* 0x008fe20002000000 */
[C---:B------:R-:W-:Y:S01]  /*158d0*/  VIADD R17, R232.reuse, 0x100000 ;  /* 0x00100000e8117836 */ /* 0x040fe20000000000 */
[----:B------:R-:W-:Y:S01]  /*158e0*/  BAR.SYNC.DEFER_BLOCKING 0x0 ;  /* 0x0000000000007b1d */ /* 0x000fe20000010000 */
[----:B------:R-:W-:Y:S01]  /*158f0*/  VIADD R16, R232, 0x100000 ;  /* 0x00100000e8107836 */ /* 0x000fe20000000000 */
[----:B--2---:R-:W-:-:S04]  /*15900*/  SHF.R.U32.HI R3, RZ, 0x6, R3 ;  /* 0x00000006ff037819 */ /* 0x004fc80000011603 */
[----:B------:R-:W-:Y:S01]  /*15910*/  SGXT.U32 R3, R3, 0x1 ;  /* 0x000000010303781a */ /* 0x000fe20000000000 */
[----:B------:R-:W-:Y:S01]  /*15920*/  IMAD.WIDE R6, R152, 0x4, R234 ;  /* 0x0000000498067825 */ /* 0x000fe200078e02ea */
[----:B------:R1:W-:Y:S02]  /*15930*/  STL.64 [R1+0x850], R4 ;  /* 0x0008500401007387 */ /* 0x0003e40000100a00 */
[----:B------:R-:W-:Y:S02]  /*15940*/  LOP3.LUT R233, R3, 0x62, RZ, 0xfc, !PT ;  /* 0x0000006203e97812 */ /* 0x000fe400078efcff */
[----:B------:R-:W-:Y:S01]  /*15950*/  ISETP.NE.U32.AND P5, PT, R15, RZ, PT ;  /* 0x000000ff0f00720c */ /* 0x000fe20003fa5070 */
[----:B------:R-:W-:Y:S01]  /*15960*/  VIADD R15, R232, 0x100000 ;  /* 0x00100000e80f7836 */ /* 0x000fe20000000000 */
[----:B------:R-:W-:Y:S01]  /*15970*/  ISETP.NE.U32.AND P4, PT, R14, RZ, PT ;  /* 0x000000ff0e00720c */ /* 0x000fe20003f85070 */
[----:B------:R-:W-:Y:S01]  /*15980*/  @!PT LDS RZ, [RZ] ;  /* 0x00000000fffff984 */ /* 0x000fe20000000800 */
[----:B------:R-:W-:Y:S01]  /*15990*/  @!PT LDS RZ, [RZ] ;  /* 0x00000000fffff984 */ /* 0x000fe20000000800 */
[----:B------:R-:W-:Y:S01]  /*159a0*/  @!PT LDS RZ, [RZ] ;  /* 0x00000000fffff984 */ /* 0x000fe20000000800 */
[----:B------:R-:W-:Y:S01]  /*159b0*/  LDGSTS.E [R17+-0x78000], desc[UR16][R8.64], P3 ;  /* 0x8800000008117fae */ /* 0x000fe20009921850 */
[----:B------:R-:W-:-:S02]  /*159c0*/  SEL R14, R18, RZ, P0 ;  /* 0x000000ff120e7207 */ /* 0x000fc40000000000 */
[----:B------:R-:W-:Y:S01]  /*159d0*/  ISETP.GE.AND P3, PT, R233, UR4, PT ;  /* 0x00000004e9007c0c */ /* 0x000fe2000bf66270 */
[----:B------:R2:W-:Y:S01]  /*159e0*/  LDGSTS.E [R16+-0x77ff8], desc[UR16][R6.64], P6 ;  /* 0x8800800006107fae */ /* 0x0005e2000b121850 */
[----:B-1----:R-:W-:Y:S01]  /*159f0*/  IMAD.WIDE R4, R152, 0x4, R228 ;  /* 0x0000000498047825 */ /* 0x002fe200078e02e4 */
[----:B------:R-:W-:Y:S02]  /*15a00*/  LOP3.LUT R233, R3, 0x6, RZ, 0xfc, !PT ;  /* 0x0000000603e97812 */ /* 0x000fe400078efcff */
[----:B------:R-:W-:Y:S02]  /*15a10*/  ISETP.NE.U32.AND P6, PT, R14, RZ, PT ;  /* 0x000000ff0e00720c */ /* 0x000fe40003fc5070 */
[----:B------:R1:W-:Y:S01]  /*15a20*/  LDGSTS.E [R15+-0x76000], desc[UR16][R4.64], P2 ;  /* 0x8a000000040f7fae */ /* 0x0003e20009121850 */
[----:B------:R-:W-:Y:S02]  /*15a30*/  SEL R14, RZ, 0x4, P3 ;  /* 0x00000004ff0e7807 */ /* 0x000fe40001800000 */
[----:B------:R-:W-:Y:S01]  /*15a40*/  ISETP.GE.AND P3, PT, R233, UR4, PT ;  /* 0x00000004e9007c0c */ /* 0x000fe2000bf66270 */
[----:B------:R3:W-:Y:S01]  /*15a50*/  STL.64 [R1+0x3c0], R8 ;  /* 0x0003c00801007387 */ /* 0x0007e20000100a00 */
[----:B--2---:R-:W-:-:S03]  /*15a60*/  SEL R16, R14, RZ, P0 ;  /* 0x000000ff0e107207 */ /* 0x004fc60000000000 */
[----:B------:R-:W-:Y:S01]  /*15a70*/  STL.64 [R1+0x3d0], R6 ;  /* 0x0003d00601007387 */ /* 0x000fe20000100a00 */
[----:B------:R-:W-:Y:S02]  /*15a80*/  SEL R14, RZ, 0x4, P3 ;  /* 0x00000004ff0e7807 */ /* 0x000fe40001800000 */
[----:B------:R-:W-:Y:S01]  /*15a90*/  ISETP.GE.AND P3, PT, R252, UR4, PT ;  /* 0x00000004fc007c0c */ /* 0x000fe2000bf66270 */
[----:B------:R2:W-:Y:S01]  /*15aa0*/  STL.64 [R1+0x408], R4 ;  /* 0x0004080401007387 */ /* 0x0005e20000100a00 */
[----:B------:R-:W-:Y:S02]  /*15ab0*/  SEL R14, R14, RZ, P0 ;  /* 0x000000ff0e0e7207 */ /* 0x000fe40000000000 */
[----:B------:R-:W-:Y:S01]  /*15ac0*/  SEL R18, RZ, 0x4, P3 ;  /* 0x00000004ff127807 */ /* 0x000fe20001800000 */
[----:B---3--:R-:W-:Y:S01]  /*15ad0*/  IMAD.WIDE R8, R152, 0x4, R38 ;  /* 0x0000000498087825 */ /* 0x008fe200078e0226 */
[----:B------:R-:W-:Y:S02]  /*15ae0*/  LOP3.LUT R233, R3, 0x26, RZ, 0xfc, !PT ;  /* 0x0000002603e97812 */ /* 0x000fe400078efcff */
[----:B------:R-:W-:-:S02]  /*15af0*/  ISETP.NE.U32.AND P3, PT, R14, RZ, PT ;  /* 0x000000ff0e00720c */ /* 0x000fc40003f65070 */
[----:B------:R-:W-:Y:S02]  /*15b00*/  SEL R14, R18, RZ, P0 ;  /* 0x000000ff120e7207 */ /* 0x000fe40000000000 */
[----:B------:R-:W-:Y:S02]  /*15b10*/  LOP3.LUT R229, R3, 0x44, RZ, 0xfc, !PT ;  /* 0x0000004403e57812 */ /* 0x000fe400078efcff */
[----:B----4-:R-:W-:-:S04]  /*15b20*/  ISETP.GE.AND P2, PT, R245, UR4, PT ;  /* 0x00000004f5007c0c */ /* 0x010fc8000bf46270 */
[----:B-1----:R-:W-:Y:S02]  /*15b30*/  SEL R15, RZ, 0x4, P2 ;  /* 0x00000004ff0f7807 */ /* 0x002fe40001000000 */
[----:B------:R-:W-:Y:S02]  /*15b40*/  ISETP.NE.U32.AND P2, PT, R16, RZ, PT ;  /* 0x000000ff1000720c */ /* 0x000fe40003f45070 */
[----:B------:R-:W-:Y:S01]  /*15b50*/  SEL R15, R15, RZ, P0 ;  /* 0x000000ff0f0f7207 */ /* 0x000fe20000000000 */
[----:B------:R-:W-:Y:S02]  /*15b60*/  VIADD R16, R232, 0x100000 ;  /* 0x00100000e8107836 */ /* 0x000fe40000000000 */
[----:B--2---:R-:W-:-:S04]  /*15b70*/  IMAD.WIDE R4, R152, 0x4, R248 ;  /* 0x0000000498047825 */ /* 0x004fc800078e02f8 */
[----:B------:R-:W-:Y:S01]  /*15b80*/  IMAD.WIDE R6, R152, 0x4, R182 ;  /* 0x0000000498067825 */ /* 0x000fe200078e02b6 */
[----:B------:R1:W-:Y:S01]  /*15b90*/  LDGSTS.E [R17+-0x75ff8], desc[UR16][R4.64], P1 ;  /* 0x8a00800004117fae */ /* 0x0003e20008921850 */
[----:B------:R-:W-:Y:S02]  /*15ba0*/  ISETP.NE.U32.AND P1, PT, R15, RZ, PT ;  /* 0x000000ff0f00720c */ /* 0x000fe40003f25070 */
[----:B------:R-:W-:Y:S01]  /*15bb0*/  VIADD R15, R232, 0x100000 ;  /* 0x00100000e80f7836 */ /* 0x000fe20000000000 */
[----:B------:R1:W-:Y:S04]  /*15bc0*/  STL.64 [R1+0x530], R4 ;  /* 0x0005300401007387 */ /* 0x0003e80000100a00 */
[----:B------:R-:W-:Y:S01]  /*15bd0*/  LDGSTS.E [R17+-0x74000], desc[UR16][R8.64], P5 ;  /* 0x8c00000008117fae */ /* 0x000fe2000a921850 */
[----:B------:R-:W-:-:S02]  /*15be0*/  ISETP.GE.AND P5, PT, R233, UR4, PT ;  /* 0x00000004e9007c0c */ /* 0x000fc4000bfa6270 */
[----:B------:R-:W-:Y:S01]  /*15bf0*/  LOP3.LUT R233, R3, 0x46, RZ, 0xfc, !PT ;  /* 0x0000004603e97812 */ /* 0x000fe200078efcff */
[----:B------:R2:W-:Y:S01]  /*15c00*/  LDGSTS.E [R16+-0x73ff8], desc[UR16][R6.64], P4 ;  /* 0x8c00800006107fae */ /* 0x0005e2000a121850 */
[----:B-1----:R-:W-:Y:S01]  /*15c10*/  IMAD.WIDE R4, R152, 0x4, R36 ;  /* 0x0000000498047825 */ /* 0x002fe200078e0224 */
[----:B------:R-:W-:Y:S02]  /*15c20*/  ISETP.NE.U32.AND P4, PT, R14, RZ, PT ;  /* 0x000000ff0e00720c */ /* 0x000fe40003f85070 */
[----:B------:R1:W-:Y:S01]  /*15c30*/  STL.64 [R1+0x4d8], R8 ;  /* 0x0004d80801007387 */ /* 0x0003e20000100a00 */
[----:B------:R-:W-:Y:S02]  /*15c40*/  SEL R14, RZ, 0x4, P5 ;  /* 0x00000004ff0e7807 */ /* 0x000fe40002800000 */
[----:B------:R-:W-:Y:S01]  /*15c50*/  ISETP.GE.AND P5, PT, R229, UR4, PT ;  /* 0x00000004e5007c0c */ /* 0x000fe2000bfa6270 */
[----:B------:R3:W-:Y:S01]  /*15c60*/  LDGSTS.E [R15+-0x72000], desc[UR16][R4.64], P6 ;  /* 0x8e000000040f7fae */ /* 0x0007e2000b121850 */
[----:B------:R-:W-:-:S02]  /*15c70*/  ISETP.GE.AND P6, PT, R233, UR4, PT ;  /* 0x00000004e9007c0c */ /* 0x000fc4000bfc6270 */
[----:B------:R-:W-:Y:S01]  /*15c80*/  LOP3.LUT R233, R3, 0x64, RZ, 0xfc, !PT ;  /* 0x0000006403e97812 */ /* 0x000fe200078efcff */
[----:B------:R-:W-:Y:S01]  /*15c90*/  STL.64 [R1+0x4d0], R6 ;  /* 0x0004d00601007387 */ /* 0x000fe20000100a00 */
[----:B--2---:R-:W-:-:S03]  /*15ca0*/  SEL R16, R14, RZ, P0 ;  /* 0x000000ff0e107207 */ /* 0x004fc60000000000 */
[----:B------:R2:W-:Y:S01]  /*15cb0*/  STL.64 [R1+0x478], R4 ;  /* 0x0004780401007387 */ /* 0x0005e20000100a00 */
[----:B------:R-:W-:Y:S02]  /*15cc0*/  SEL R14, RZ, 0x4, P6 ;  /* 0x00000004ff0e7807 */ /* 0x000fe40003000000 */
[----:B------:R-:W-:Y:S02]  /*15cd0*/  ISETP.GE.AND P6, PT, R233, UR4, PT ;  /* 0x00000004e9007c0c */ /* 0x000fe4000bfc6270 */
[----:B---3--:R-:W-:Y:S01]  /*15ce0*/  SEL R15, RZ, 0x4, P5 ;  /* 0x00000004ff0f7807 */ /* 0x008fe20002800000 */
[----:B-1----:R-:W-:-:S04]  /*15cf0*/  IMAD.WIDE R8, R152, 0x4, R44 ;  /* 0x0000000498087825 */ /* 0x002fc800078e022c */
[----:B--2---:R-:W-:Y:S01]  /*15d00*/  IMAD.WIDE R4, R152, 0x4, R40 ;  /* 0x0000000498047825 */ /* 0x004fe200078e0228 */
[----:B------:R-:W-:Y:S02]  /*15d10*/  SEL R15, R15, RZ, P0 ;  /* 0x000000ff0f0f7207 */ /* 0x000fe40000000000 */
[----:B------:R-:W-:Y:S02]  /*15d20*/  SEL R14, R14, RZ, P0 ;  /* 0x000000ff0e0e7207 */ /* 0x000fe40000000000 */
[----:B------:R1:W-:Y:S01]  /*15d30*/  LDGSTS.E [R17+-0x71ff8], desc[UR16][R4.64], P2 ;  /* 0x8e00800004117fae */ /* 0x0003e20009121850 */
[----:B------:R-:W-:Y:S01]  /*15d40*/  SEL R18, RZ, 0x4, P6 ;  /* 0x00000004ff127807 */ /* 0x000fe20003000000 */
[----:B------:R-:W-:Y:S01]  /*15d50*/  IMAD.WIDE R6, R152, 0x4, R50 ;  /* 0x0000000498067825 */ /* 0x000fe200078e0232 */
[----:B------:R-:W-:Y:S02]  /*15d60*/  ISETP.NE.U32.AND P5, PT, R16, RZ, PT ;  /* 0x000000ff1000720c */ /* 0x000fe40003fa5070 */
[----:B------:R-:W-:Y:S01]  /*15d70*/  LOP3.LUT R233, R3, 0x66, RZ, 0xfc, !PT ;  /* 0x0000006603e97812 */ /* 0x000fe200078efcff */
[C---:B------:R-:W-:Y:S01]  /*15d80*/  VIADD R16, R244.reuse, 0x100000 ;  /* 0x00100000f4107836 */ /* 0x040fe20000000000 */
[----:B------:R2:W-:Y:S01]  /*15d90*/  STL.64 [R1+0x470], R4 ;  /* 0x0004700401007387 */ /* 0x0005e20000100a00 */
[----:B------:R-:W-:Y:S01]  /*15da0*/  ISETP.NE.U32.AND P2, PT, R15, RZ, PT ;  /* 0x000000ff0f00720c */ /* 0x000fe20003f45070 */
[----:B-1----:R-:W-:Y:S01]  /*15db0*/  VIADD R17, R244, 0x100000 ;  /* 0x00100000f4117836 */ /* 0x002fe20000000000 */
[----:B------:R-:W-:Y:S01]  /*15dc0*/  ISETP.NE.U32.AND P6, PT, R14, RZ, PT ;  /* 0x000000ff0e00720c */ /* 0x000fe20003fc5070 */
[----:B------:R-:W-:Y:S01]  /*15dd0*/  VIADD R15, R244, 0x100000 ;  /* 0x00100000f40f7836 */ /* 0x000fe20000000000 */
[----:B------:R-:W-:-:S02]  /*15de0*/  SEL R14, R18, RZ, P0 ;  /* 0x000000ff120e7207 */ /* 0x000fc40000000000 */
[----:B------:R-:W-:Y:S01]  /*15df0*/  LDGSTS.E [R17+-0x78000], desc[UR16][R8.64], P1 ;  /* 0x8800000008117fae */ /* 0x000fe20008921850 */
[----:B------:R-:W-:Y:S01]  /*15e00*/  ISETP.GE.AND P1, PT, R233, UR4, PT ;  /* 0x00000004e9007c0c */ /* 0x000fe2000bf26270 */
[----:B--2---:R-:W-:Y:S01]  /*15e10*/  IMAD.WIDE R4, R152, 0x4, R42 ;  /* 0x0000000498047825 */ /* 0x004fe200078e022a */
[C---:B------:R-:W-:Y:S01]  /*15e20*/  LOP3.LUT R232, R3.reuse, 0x8, RZ, 0xfc, !PT ;  /* 0x0000000803e87812 */ /* 0x040fe200078efcff */
[----:B------:R1:W-:Y:S01]  /*15e30*/  LDGSTS.E [R16+-0x77ff8], desc[UR16][R6.64], P3 ;  /* 0x8800800006107fae */ /* 0x0003e20009921850 */
[----:B------:R-:W-:Y:S02]  /*15e40*/  LOP3.LUT R233, R3, 0xa, RZ, 0xfc, !PT ;  /* 0x0000000a03e97812 */ /* 0x000fe400078efcff */
[----:B------:R-:W-:Y:S01]  /*15e50*/  ISETP.NE.U32.AND P3, PT, R14, RZ, PT ;  /* 0x000000ff0e00720c */ /* 0x000fe20003f65070 */
[----:B------:R2:W-:Y:S01]  /*15e60*/  LDGSTS.E [R15+-0x76000], desc[UR16][R4.64], P4 ;  /* 0x8a000000040f7fae */ /* 0x0005e2000a121850 */
[----:B------:R-:W-:Y:S02]  /*15e70*/  SEL R14, RZ, 0x4, P1 ;  /* 0x00000004ff0e7807 */ /* 0x000fe40000800000 */
[----:B------:R-:W-:-:S02]  /*15e80*/  ISETP.GE.AND P1, PT, R232, UR4, PT ;  /* 0x00000004e8007c0c */ /* 0x000fc4000bf26270 */
[----:B------:R-:W-:Y:S02]  /*15e90*/  ISETP.GE.AND P4, PT, R233, UR4, PT ;  /* 0x00000004e9007c0c */ /* 0x000fe4000bf86270 */
[----:B------:R-:W-:Y:S01]  /*15ea0*/  LOP3.LUT R233, R3, 0x28, RZ, 0xfc, !PT ;  /* 0x0000002803e97812 */ /* 0x000fe200078efcff */
[----:B------:R3:W-:Y:S01]  /*15eb0*/  STL.64 [R1+0x588], R8 ;  /* 0x0005880801007387 */ /* 0x0007e20000100a00 */
[----:B-1----:R-:W-:Y:S02]  /*15ec0*/  SEL R16, R14, RZ, P0 ;  /* 0x000000ff0e107207 */ /* 0x002fe40000000000 */
[----:B------:R-:W-:Y:S01]  /*15ed0*/  SEL R14, RZ, 0x4, P4 ;  /* 0x00000004ff0e7807 */ /* 0x000fe20002000000 */
[----:B------:R-:W-:Y:S01]  /*15ee0*/  STL.64 [R1+0x580], R6 ;  /* 0x0005800601007387 */ /* 0x000fe20000100a00 */
[----:B--2---:R-:W-:Y:S02]  /*15ef0*/  SEL R15, RZ, 0x4, P1 ;  /* 0x00000004ff0f7807 */ /* 0x004fe40000800000 */
[----:B------:R-:W-:Y:S01]  /*15f00*/  ISETP.GE.AND P4, PT, R233, UR4, PT ;  /* 0x00000004e9007c0c */ /* 0x000fe2000bf86270 */
[----:B------:R1:W-:Y:S01]  /*15f10*/  STL.64 [R1+0x528], R4 ;  /* 0x0005280401007387 */ /* 0x0003e20000100a00 */
[----:B------:R-:W-:-:S02]  /*15f20*/  SEL R15, R15, RZ, P0 ;  /* 0x000000ff0f0f7207 */ /* 0x000fc40000000000 */
[----:B------:R-:W-:Y:S01]  /*15f30*/  SEL R14, R14, RZ, P0 ;  /* 0x000000ff0e0e7207 */ /* 0x000fe20000000000 */
[----:B---3--:R-:W-:Y:S01]  /*15f40*/  IMAD.WIDE R8, R152, 0x4, R52 ;  /* 0x0000000498087825 */ /* 0x008fe200078e0234 */
[----:B------:R-:W-:Y:S02]  /*15f50*/  SEL R18, RZ, 0x4, P4 ;  /* 0x00000004ff127807 */ /* 0x000fe40002000000 */
[----:B------:R-:W-:Y:S01]  /*15f60*/  ISETP.NE.U32.AND P1, PT, R16, RZ, PT ;  /* 0x000000ff1000720c */ /* 0x000fe20003f25070 */
[----:B-1----:R-:W-:Y:S01]  /*15f70*/  IMAD.WIDE R4, R152, 0x4, R46 ;  /* 0x0000000498047825 */ /* 0x002fe200078e022e */
[----:B------:R-:W-:Y:S02]  /*15f80*/  LOP3.LUT R233, R3, 0x2a, RZ, 0xfc, !PT ;  /* 0x0000002a03e97812 */ /* 0x000fe400078efcff */
[----:B------:R-:W-:Y:S01]  /*15f90*/  ISETP.NE.U32.AND P4, PT, R14, RZ, PT ;  /* 0x000000ff0e00720c */ /* 0x000fe20003f85070 */
[----:B------:R-:W-:Y:S01]  /*15fa0*/  VIADD R16, R244, 0x100000 ;  /* 0x00100000f4107836 */ /* 0x000fe20000000000 */
[----:B------:R1:W-:Y:S01]  /*15fb0*/  LDGSTS.E [R17+-0x75ff8], desc[UR16][R4.64], P5 ;  /* 0x8a00800004117fae */ /* 0x0003e2000a921850 */
[----:B------:R-:W-:Y:S01]  /*15fc0*/  IMAD.WIDE R6, R152, 0x4, R220 ;  /* 0x0000000498067825 */ /* 0x000fe200078e02dc */
[----:B------:R-:W-:-:S02]  /*15fd0*/  ISETP.NE.U32.AND P5, PT, R15, RZ, PT ;  /* 0x000000ff0f00720c */ /* 0x000fc40003fa5070 */
[----:B------:R1:W-:Y:S01]  /*15fe0*/  STL.64 [R1+0x520], R4 ;  /* 0x0005200401007387 */ /* 0x0003e20000100a00 */
[----:B------:R-:W-:Y:S01]  /*15ff0*/  VIADD R15, R244, 0x100000 ;  /* 0x00100000f40f7836 */ /* 0x000fe20000000000 */
[----:B------:R-:W-:Y:S02]  /*16000*/  SEL R14, R18, RZ, P0 ;  /* 0x000000ff120e7207 */ /* 0x000fe40000000000 */
[----:B------:R-:W-:Y:S01]  /*16010*/  LDGSTS.E [R17+-0x74000], desc[UR16][R8.64], P2 ;  /* 0x8c00000008117fae */ /* 0x000fe20009121850 */
[----:B------:R-:W-:Y:S02]  /*16020*/  ISETP.GE.AND P2, PT, R233, UR4, PT ;  /* 0x00000004e9007c0c */ /* 0x000fe4000bf46270 */
[C---:B------:R-:W-:Y:S01]  /*16030*/  LOP3.LUT R232, R3.reuse, 0x48, RZ, 0xfc, !PT ;  /* 0x0000004803e87812 */ /* 0x040fe200078efcff */
[----:B------:R2:W-:Y:S01]  /*16040*/  LDGSTS.E [R16+-0x73ff8], desc[UR16][R6.64], P6 ;  /* 0x8c00800006107fae */ /* 0x0005e2000b121850 */
[----:B------:R-:W-:Y:S01]  /*16050*/  LOP3.LUT R233, R3, 0x4a, RZ, 0xfc, !PT ;  /* 0x0000004a03e97812 */ /* 0x000fe200078efcff */
[----:B-1----:R-:W-:Y:S01]  /*16060*/  IMAD.WIDE R4, R152, 0x4, R48 ;  /* 0x0000000498047825 */ /* 0x002fe200078e0230 */
[----:B------:R-:W-:Y:S01]  /*16070*/  ISETP.NE.U32.AND P6, PT, R14, RZ, PT ;  /* 0x000000ff0e00720c */ /* 0x000fe20003fc5070 */
[----:B------:R1:W-:Y:S01]  /*16080*/  STL.64 [R1+0x4c8], R8 ;  /* 0x0004c80801007387 */ /* 0x0003e20000100a00 */
[----:B------:R-:W-:-:S02]  /*16090*/  SEL R14, RZ, 0x4, P2 ;  /* 0x00000004ff0e7807 */ /* 0x000fc40001000000 */
[----:B------:R-:W-:Y:S01]  /*160a0*/  ISETP.GE.AND P2, PT, R232, UR4, PT ;  /* 0x00000004e8007c0c */ /* 0x000fe2000bf46270 */
[----:B------:R3:W-:Y:S01]  /*160b0*/  LDGSTS.E [R15+-0x72000], desc[UR16][R4.64], P3 ;  /* 0x8e000000040f7fae */ /* 0x0007e20009921850 */
[----:B------:R-:W-:Y:S02]  /*160c0*/  ISETP.GE.AND P3, PT, R233, UR4, PT ;  /* 0x00000004e9007c0c */ /* 0x000fe4000bf66270 */
        /* <DEDUP_REMOVED lines=14> */
[----:B------:R-:W-:Y:S01]  /*161b0*/  ISETP.NE.U32.AND P2, PT, R16, RZ, PT ;  /* 0x000000ff1000720c */ /* 0x000fe20003f45070 */
[----:B------:R-:W-:Y:S01]  /*161c0*/  STL.64 [R1+0x838], R244 ;  /* 0x000838f401007387 */ /* 0x000fe20000100a00 */
[----:B------:R-:W-:Y:S01]  /*161d0*/  LOP3.LUT R233, R3, 0x6a, RZ, 0xfc, !PT ;  /* 0x0000006a03e97812 */ /* 0x000fe200078efcff */
[----:B------:R-:W-:Y:S01]  /*161e0*/  VIADD R16, R243, 0x100000 ;  /* 0x00100000f3107836 */ /* 0x000fe20000000000 */
[----:B------:R-:W-:Y:S01]  /*161f0*/  ISETP.NE.U32.AND P1, PT, R15, RZ, PT ;  /* 0x000000ff0f00720c */ /* 0x000fe20003f25070 */
[----:B------:R2:W-:Y:S01]  /*16200*/  STL.64 [R1+0x460], R4 ;  /* 0x0004600401007387 */ /* 0x0005e20000100a00 */
[C---:B-1----:R-:W-:Y:S01]  /*16210*/  VIADD R17, R243.reuse, 0x100000 ;  /* 0x00100000f3117836 */ /* 0x042fe20000000000 */
        /* <DEDUP_REMOVED lines=216> */
[----:B------:R-:W-:Y:S02]  /*16fa0*/  ISETP.NE.U32.AND P4, PT, R14, RZ, PT ;  /* 0x000000ff0e00720c */ /* 0x000fe40003f85070 */
[----:B------:R-:W-:Y:S01]  /*16fb0*/  LOP3.LUT R232, R3, 0x18, RZ, 0xfc, !PT ;  /* 0x0000001803e87812 */ /* 0x000fe200078efcff */
[----:B------:R2:W-:Y:S01]  /*16fc0*/  LDGSTS.E [R15+-0x76000], desc[UR16][R4.64], P6 ;  /* 0x8a000000040f7fae */ /* 0x0005e2000b121850 */
[----:B------:R-:W-:Y:S02]  /*16fd0*/  SEL R14, RZ, 0x4, P5 ;  /* 0x00000004ff0e7807 */ /* 0x000fe40002800000 */
[----:B------:R-:W-:-:S02]  /*16fe0*/  ISETP.GE.AND P6, PT, R233, UR4, PT ;  /* 0x00000004e9007c0c */ /* 0x000fc4000bfc6270 */
[----:B------:R-:W-:Y:S02]  /*16ff0*/  LOP3.LUT R233, R3, 0x38, RZ, 0xfc, !PT ;  /* 0x0000003803e97812 */ /* 0x000fe400078efcff */
[----:B------:R-:W-:Y:S01]  /*17000*/  ISETP.GE.AND P5, PT, R232, UR4, PT ;  /* 0x00000004e8007c0c */ /* 0x000fe2000bfa6270 */
[----:B------:R3:W-:Y:S01]  /*17010*/  STL.64 [R1+0x548], R8 ;  /* 0x0005480801007387 */ /* 0x0007e20000100a00 */
[----:B-1----:R-:W-:Y:S02]  /*17020*/  SEL R16, R14, RZ, P0 ;  /* 0x000000ff0e107207 */ /* 0x002fe40000000000 */
[----:B------:R-:W-:Y:S01]  /*17030*/  SEL R14, RZ, 0x4, P6 ;  /* 0x00000004ff0e7807 */ /* 0x000fe20003000000 */
[----:B------:R-:W-:Y:S01]  /*17040*/  STL.64 [R1+0x540], R6 ;  /* 0x0005400601007387 */ /* 0x000fe20000100a00 */
[----:B------:R-:W-:Y:S02]  /*17050*/  ISETP.GE.AND P6, PT, R233, UR4, PT ;  /* 0x00000004e9007c0c */ /* 0x000fe4000bfc6270 */
[----:B--2---:R-:W-:Y:S01]  /*17060*/  SEL R15, RZ, 0x4, P5 ;  /* 0x00000004ff0f7807 */ /* 0x004fe20002800000 */
[----:B------:R1:W-:Y:S01]  /*17070*/  STL.64 [R1+0x4e8], R4 ;  /* 0x0004e80401007387 */ /* 0x0003e20000100a00 */
[----:B------:R-:W-:-:S02]  /*17080*/  SEL R14, R14, RZ, P0 ;  /* 0x000000ff0e0e7207 */ /* 0x000fc40000000000 */
[----:B------:R-:W-:Y:S01]  /*17090*/  SEL R18, RZ, 0x4, P6 ;  /* 0x00000004ff127807 */ /* 0x000fe20003000000 */
[----:B---3--:R-:W-:Y:S01]  /*170a0*/  IMAD.WIDE R8, R152, 0x4, R108 ;  /* 0x0000000498087825 */ /* 0x008fe200078e026c */
[----:B------:R-:W-:Y:S02]  /*170b0*/  ISETP.NE.U32.AND P5, PT, R16, RZ, PT ;  /* 0x000000ff1000720c */ /* 0x000fe40003fa5070 */
[----:B------:R-:W-:Y:S01]  /*170c0*/  SEL R15, R15, RZ, P0 ;  /* 0x000000ff0f0f7207 */ /* 0x000fe20000000000 */
[----:B------:R-:W-:Y:S01]  /*170d0*/  VIADD R16, R240, 0x100000 ;  /* 0x00100000f0107836 */ /* 0x000fe20000000000 */
[----:B------:R-:W-:Y:S01]  /*170e0*/  LOP3.LUT R233, R3, 0x3a, RZ, 0xfc, !PT ;  /* 0x0000003a03e97812 */ /* 0x000fe200078efcff */
[----:B-1----:R-:W-:Y:S01]  /*170f0*/  IMAD.WIDE R4, R152, 0x4, R102 ;  /* 0x0000000498047825 */ /* 0x002fe200078e0266 */
[----:B------:R-:W-:-:S03]  /*17100*/  ISETP.NE.U32.AND P6, PT, R14, RZ, PT ;  /* 0x000000ff0e00720c */ /* 0x000fc60003fc5070 */
[----:B------:R-:W-:Y:S01]  /*17110*/  IMAD.WIDE R6, R152, 0x4, R212 ;  /* 0x0000000498067825 */ /* 0x000fe200078e02d4 */
[----:B------:R1:W-:Y:S01]  /*17120*/  LDGSTS.E [R17+-0x75ff8], desc[UR16][R4.64], P2 ;  /* 0x8a00800004117fae */ /* 0x0003e20009121850 */
[----:B------:R-:W-:Y:S02]  /*17130*/  SEL R14, R18, RZ, P0 ;  /* 0x000000ff120e7207 */ /* 0x000fe40000000000 */
[----:B------:R-:W-:Y:S01]  /*17140*/  ISETP.NE.U32.AND P2, PT, R15, RZ, PT ;  /* 0x000000ff0f00720c */ /* 0x000fe20003f45070 */
[----:B------:R-:W-:Y:S01]  /*17150*/  LDGSTS.E [R17+-0x74000], desc[UR16][R8.64], P1 ;  /* 0x8c00000008117fae */ /* 0x000fe20008921850 */
[----:B------:R-:W-:Y:S01]  /*17160*/  ISETP.GE.AND P1, PT, R233, UR4, PT ;  /* 0x00000004e9007c0c */ /* 0x000fe2000bf26270 */
[----:B------:R-:W-:Y:S01]  /*17170*/  VIADD R15, R240, 0x100000 ;  /* 0x00100000f00f7836 */ /* 0x000fe20000000000 */
[C---:B------:R-:W-:Y:S01]  /*17180*/  LOP3.LUT R232, R3.reuse, 0x58, RZ, 0xfc, !PT ;  /* 0x0000005803e87812 */ /* 0x040fe200078efcff */
[----:B------:R1:W-:Y:S01]  /*17190*/  STL.64 [R1+0x4e0], R4 ;  /* 0x0004e00401007387 */ /* 0x0003e20000100a00 */
[----:B------:R-:W-:-:S03]  /*171a0*/  LOP3.LUT R233, R3, 0x5a, RZ, 0xfc, !PT ;  /* 0x0000005a03e97812 */ /* 0x000fc600078efcff */
[----:B------:R2:W-:Y:S01]  /*171b0*/  LDGSTS.E [R16+-0x73ff8], desc[UR16][R6.64], P3 ;  /* 0x8c00800006107fae */ /* 0x0005e20009921850 */
[----:B------:R-:W-:Y:S02]  /*171c0*/  ISETP.NE.U32.AND P3, PT, R14, RZ, PT ;  /* 0x000000ff0e00720c */ /* 0x000fe40003f65070 */
[----:B------:R-:W-:Y:S01]  /*171d0*/  SEL R14, RZ, 0x4, P1 ;  /* 0x00000004ff0e7807 */ /* 0x000fe20000800000 */
[----:B-1----:R-:W-:Y:S01]  /*171e0*/  IMAD.WIDE R4, R152, 0x4, R104 ;  /* 0x0000000498047825 */ /* 0x002fe200078e0268 */
[----:B------:R-:W-:Y:S01]  /*171f0*/  ISETP.GE.AND P1, PT, R232, UR4, PT ;  /* 0x00000004e8007c0c */ /* 0x000fe2000bf26270 */
[----:B------:R-:W-:Y:S04]  /*17200*/  STL.64 [R1+0x488], R8 ;  /* 0x0004880801007387 */ /* 0x000fe80000100a00 */
[----:B------:R1:W-:Y:S01]  /*17210*/  LDGSTS.E [R15+-0x72000], desc[UR16][R4.64], P4 ;  /* 0x8e000000040f7fae */ /* 0x0003e2000a121850 */
[----:B------:R-:W-:-:S03]  /*17220*/  ISETP.GE.AND P4, PT, R233, UR4, PT ;  /* 0x00000004e9007c0c */ /* 0x000fc6000bf86270 */
[----:B------:R-:W-:Y:S01]  /*17230*/  STL.64 [R1+0x480], R6 ;  /* 0x0004800601007387 */ /* 0x000fe20000100a00 */
[----:B--2---:R-:W-:-:S03]  /*17240*/  SEL R16, R14, RZ, P0 ;  /* 0x000000ff0e107207 */ /* 0x004fc60000000000 */
[----:B------:R2:W-:Y:S01]  /*17250*/  STL.64 [R1+0x428], R4 ;  /* 0x0004280401007387 */ /* 0x0005e20000100a00 */
[----:B------:R-:W-:Y:S02]  /*17260*/  LOP3.LUT R233, R3, 0x78, RZ, 0xfc, !PT ;  /* 0x0000007803e97812 */ /* 0x000fe400078efcff */
[----:B-1----:R-:W-:Y:S02]  /*17270*/  SEL R15, RZ, 0x4, P1 ;  /* 0x00000004ff0f7807 */ /* 0x002fe40000800000 */
[----:B------:R-:W-:Y:S02]  /*17280*/  SEL R14, RZ, 0x4, P4 ;  /* 0x00000004ff0e7807 */ /* 0x000fe40002000000 */
[----:B------:R-:W-:Y:S01]  /*17290*/  SEL R15, R15, RZ, P0 ;  /* 0x000000ff0f0f7207 */ /* 0x000fe20000000000 */
[----:B--2---:R-:W-:Y:S01]  /*172a0*/  IMAD.WIDE R4, R152, 0x4, R110 ;  /* 0x0000000498047825 */ /* 0x004fe200078e026e */
[----:B------:R-:W-:Y:S02]  /*172b0*/  ISETP.GE.AND P4, PT, R233, UR4, PT ;  /* 0x00000004e9007c0c */ /* 0x000fe4000bf86270 */
[----:B------:R-:W-:Y:S01]  /*172c0*/  ISETP.NE.U32.AND P1, PT, R16, RZ, PT ;  /* 0x000000ff1000720c */ /* 0x000fe20003f25070 */
[----:B------:R-:W-:Y:S01]  /*172d0*/  IMAD.WIDE R8, R152, 0x4, R116 ;  /* 0x0000000498087825 */ /* 0x000fe200078e0274 */
[----:B------:R1:W-:Y:S01]  /*172e0*/  LDGSTS.E [R17+-0x71ff8], desc[UR16][R4.64], P5 ;  /* 0x8e00800004117fae */ /* 0x0003e2000a921850 */
[----:B------:R-:W-:-:S02]  /*172f0*/  SEL R14, R14, RZ, P0 ;  /* 0x000000ff0e0e7207 */ /* 0x000fc40000000000 */
[----:B------:R-:W-:Y:S01]  /*17300*/  VIADD R16, R239, 0x100000 ;  /* 0x00100000ef107836 */ /* 0x000fe20000000000 */
[----:B------:R-:W-:Y:S01]  /*17310*/  ISETP.NE.U32.AND P5, PT, R15, RZ, PT ;  /* 0x000000ff0f00720c */ /* 0x000fe20003fa5070 */
[----:B------:R-:W-:Y:S01]  /*17320*/  IMAD.WIDE R6, R152, 0x4, R114 ;  /* 0x0000000498067825 */ /* 0x000fe200078e0272 */
[----:B------:R-:W-:Y:S01]  /*17330*/  STL.64 [R1+0x858], R240 ;  /* 0x000858f001007387 */ /* 0x000fe20000100a00 */
[----:B------:R-:W-:Y:S02]  /*17340*/  SEL R15, RZ, 0x4, P4 ;  /* 0x00000004ff0f7807 */ /* 0x000fe40002000000 */
[----:B------:R-:W-:Y:S01]  /*17350*/  LOP3.LUT R232, R3, 0x7a, RZ, 0xfc, !PT ;  /* 0x0000007a03e87812 */ /* 0x000fe200078efcff */
[C---:B-1----:R-:W-:Y:S01]  /*17360*/  VIADD R17, R239.reuse, 0x100000 ;  /* 0x00100000ef117836 */ /* 0x042fe20000000000 */
[----:B------:R1:W-:Y:S01]  /*17370*/  STL.64 [R1+0x420], R4 ;  /* 0x0004200401007387 */ /* 0x0003e20000100a00 */
[----:B------:R-:W-:Y:S01]  /*17380*/  ISETP.NE.U32.AND P4, PT, R14, RZ, PT ;  /* 0x000000ff0e00720c */ /* 0x000fe20003f85070 */
[----:B------:R-:W-:-:S02]  /*17390*/  VIADD R14, R239, 0x100000 ;  /* 0x00100000ef0e7836 */ /* 0x000fc40000000000 */
[----:B------:R-:W-:Y:S01]  /*173a0*/  LDGSTS.E [R17+-0x78000], desc[UR16][R8.64], P2 ;  /* 0x8800000008117fae */ /* 0x000fe20009121850 */
[----:B------:R-:W-:-:S03]  /*173b0*/  LOP3.LUT R233, R3, 0x1c, RZ, 0xfc, !PT ;  /* 0x0000001c03e97812 */ /* 0x000fc600078efcff */
[----:B------:R-:W-:Y:S01]  /*173c0*/  LDGSTS.E [R16+-0x77ff8], desc[UR16][R6.64], P6 ;  /* 0x8800800006107fae */ /* 0x000fe2000b121850 */
[----:B------:R-:W-:Y:S01]  /*173d0*/  ISETP.GE.AND P6, PT, R232, UR4, PT ;  /* 0x00000004e8007c0c */ /* 0x000fe2000bfc6270 */
[----:B-1----:R-:W-:Y:S01]  /*173e0*/  IMAD.WIDE R4, R152, 0x4, R112 ;  /* 0x0000000498047825 */ /* 0x002fe200078e0270 */
[----:B------:R-:W-:-:S04]  /*173f0*/  SEL R15, R15, RZ, P0 ;  /* 0x000000ff0f0f7207 */ /* 0x000fc80000000000 */
[----:B------:R1:W-:Y:S01]  /*17400*/  LDGSTS.E [R14+-0x76000], desc[UR16][R4.64], P3 ;  /* 0x8a000000040e7fae */ /* 0x0003e20009921850 */
[----:B------:R-:W-:Y:S02]  /*17410*/  ISETP.GE.AND P3, PT, R233, UR4, PT ;  /* 0x00000004e9007c0c */ /* 0x000fe4000bf66270 */
[----:B------:R-:W-:Y:S02]  /*17420*/  LOP3.LUT R233, R3, 0x1e, RZ, 0xfc, !PT ;  /* 0x0000001e03e97812 */ /* 0x000fe400078efcff */
[----:B------:R-:W-:Y:S02]  /*17430*/  ISETP.NE.U32.AND P2, PT, R15, RZ, PT ;  /* 0x000000ff0f00720c */ /* 0x000fe40003f45070 */
[----:B-1----:R-:W-:Y:S02]  /*17440*/  SEL R14, RZ, 0x4, P6 ;  /* 0x00000004ff0e7807 */ /* 0x002fe40003000000 */
[----:B------:R-:W-:Y:S02]  /*17450*/  ISETP.GE.AND P6, PT, R233, UR4, PT ;  /* 0x00000004e9007c0c */ /* 0x000fe4000bfc6270 */
[----:B------:R-:W-:Y:S01]  /*17460*/  SEL R14, R14, RZ, P0 ;  /* 0x000000ff0e0e7207 */ /* 0x000fe20000000000 */
[----:B------:R-:W-:Y:S01]  /*17470*/  STL.64 [R1+0x538], R8 ;  /* 0x0005380801007387 */ /* 0x000fe20000100a00 */
[----:B------:R-:W-:-:S02]  /*17480*/  SEL R15, RZ, 0x4, P3 ;  /* 0x00000004ff0f7807 */ /* 0x000fc40001800000 */
[----:B------:R-:W-:Y:S01]  /*17490*/  ISETP.NE.U32.AND P3, PT, R14, RZ, PT ;  /* 0x000000ff0e00720c */ /* 0x000fe20003f65070 */
[----:B------:R1:W-:Y:S01]  /*174a0*/  STL.64 [R1+0x418], R6 ;  /* 0x0004180601007387 */ /* 0x0003e20000100a00 */
[----:B------:R-:W-:Y:S02]  /*174b0*/  SEL R14, RZ, 0x4, P6 ;  /* 0x00000004ff0e7807 */ /* 0x000fe40003000000 */
[----:B------:R-:W-:Y:S01]  /*174c0*/  LOP3.LUT R233, R3, 0x3c, RZ, 0xfc, !PT ;  /* 0x0000003c03e97812 */ /* 0x000fe200078efcff */
[----:B------:R2:W-:Y:S01]  /*174d0*/  STL.64 [R1+0x400], R4 ;  /* 0x0004000401007387 */ /* 0x0005e20000100a00 */
[----:B------:R-:W-:Y:S02]  /*174e0*/  SEL R14, R14, RZ, P0 ;  /* 0x000000ff0e0e7207 */ /* 0x000fe40000000000 */
[----:B------:R-:W-:Y:S01]  /*174f0*/  ISETP.GE.AND P6, PT, R233, UR4, PT ;  /* 0x00000004e9007c0c */ /* 0x000fe2000bfc6270 */
[----:B-1----:R-:W-:-:S04]  /*17500*/  IMAD.WIDE R6, R152, 0x4, R124 ;  /* 0x0000000498067825 */ /* 0x002fc800078e027c */
[----:B--2---:R-:W-:Y:S01]  /*17510*/  IMAD.WIDE R4, R152, 0x4, R120 ;  /* 0x0000000498047825 */ /* 0x004fe200078e0278 */
[----:B------:R-:W-:Y:S01]  /*17520*/  SEL R15, R15, RZ, P0 ;  /* 0x000000ff0f0f7207 */ /* 0x000fe20000000000 */
[----:B------:R1:W-:Y:S01]  /*17530*/  LDGSTS.E [R17+-0x75ff8], desc[UR16][R6.64], P1 ;  /* 0x8a00800006117fae */ /* 0x0003e20008921850 */
[----:B------:R-:W-:-:S03]  /*17540*/  LOP3.LUT R233, R3, 0x5c, RZ, 0xfc, !PT ;  /* 0x0000005c03e97812 */ /* 0x000fc600078efcff */
[----:B------:R1:W-:Y:S01]  /*17550*/  STL.64 [R1+0x3f8], R6 ;  /* 0x0003f80601007387 */ /* 0x0003e20000100a00 */
[----:B------:R-:W-:-:S03]  /*17560*/  ISETP.NE.U32.AND P1, PT, R15, RZ, PT ;  /* 0x000000ff0f00720c */ /* 0x000fc60003f25070 */
[----:B------:R2:W-:Y:S01]  /*17570*/  LDGSTS.E [R16+-0x74000], desc[UR16][R4.64], P5 ;  /* 0x8c00000004107fae */ /* 0x0005e2000a921850 */
[----:B------:R-:W-:Y:S02]  /*17580*/  ISETP.NE.U32.AND P5, PT, R14, RZ, PT ;  /* 0x000000ff0e00720c */ /* 0x000fe40003fa5070 */
[----:B------:R-:W-:Y:S01]  /*17590*/  SEL R14, RZ, 0x4, P6 ;  /* 0x00000004ff0e7807 */ /* 0x000fe20003000000 */
[----:B------:R2:W-:Y:S01]  /*175a0*/  STL.64 [R1+0x3f0], R4 ;  /* 0x0003f00401007387 */ /* 0x0005e20000100a00 */
[----:B------:R-:W-:Y:S02]  /*175b0*/  VIADD R15, R239, 0x100000 ;  /* 0x00100000ef0f7836 */ /* 0x000fe40000000000 */
[----:B-1----:R-:W-:Y:S01]  /*175c0*/  IMAD.WIDE R6, R152, 0x4, R122 ;  /* 0x0000000498067825 */ /* 0x002fe200078e027a */
[----:B------:R-:W-:-:S04]  /*175d0*/  SEL R14, R14, RZ, P0 ;  /* 0x000000ff0e0e7207 */ /* 0x000fc80000000000 */
[----:B------:R1:W-:Y:S01]  /*175e0*/  LDGSTS.E [R16+-0x73ff8], desc[UR16][R6.64], P4 ;  /* 0x8c00800006107fae */ /* 0x0003e2000a121850 */
[C---:B--2---:R-:W-:Y:S01]  /*175f0*/  IMAD.WIDE R4, R152.reuse, 0x4, R128 ;  /* 0x0000000498047825 */ /* 0x044fe200078e0280 */
[----:B------:R-:W-:Y:S02]  /*17600*/  ISETP.GE.AND P4, PT, R233, UR4, PT ;  /* 0x00000004e9007c0c */ /* 0x000fe4000bf86270 */
[----:B------:R-:W-:Y:S01]  /*17610*/  LOP3.LUT R233, R3, 0x7c, RZ, 0xfc, !PT ;  /* 0x0000007c03e97812 */ /* 0x000fe200078efcff */
[----:B------:R1:W-:Y:S01]  /*17620*/  STL.64 [R1+0x3e8], R6 ;  /* 0x0003e80601007387 */ /* 0x0003e20000100a00 */
[----:B------:R-:W-:Y:S02]  /*17630*/  VIADD R19, R239, 0x100000 ;  /* 0x00100000ef137836 */ /* 0x000fe40000000000 */
[----:B------:R-:W-:Y:S01]  /*17640*/  IMAD.WIDE R8, R152, 0x4, R118 ;  /* 0x0000000498087825 */ /* 0x000fe200078e0276 */
[----:B------:R2:W-:Y:S01]  /*17650*/  LDGSTS.E [R15+-0x72000], desc[UR16][R4.64], P2 ;  /* 0x8e000000040f7fae */ /* 0x0005e20009121850 */
[----:B------:R-:W-:-:S02]  /*17660*/  ISETP.NE.U32.AND P2, PT, R14, RZ, PT ;  /* 0x000000ff0e00720c */ /* 0x000fc40003f45070 */
[----:B------:R-:W-:Y:S01]  /*17670*/  SEL R14, RZ, 0x4, P4 ;  /* 0x00000004ff0e7807 */ /* 0x000fe20002000000 */
[----:B------:R2:W-:Y:S01]  /*17680*/  STL.64 [R1+0x3e0], R4 ;  /* 0x0003e00401007387 */ /* 0x0005e20000100a00 */
[C---:B------:R-:W-:Y:S01]  /*17690*/  VIADD R18, R238.reuse, 0x100000 ;  /* 0x00100000ee127836 */ /* 0x040fe20000000000 */
[----:B------:R-:W-:Y:S01]  /*176a0*/  ISETP.GE.AND P4, PT, R233, UR4, PT ;  /* 0x00000004e9007c0c */ /* 0x000fe2000bf86270 */
[----:B------:R-:W-:Y:S02]  /*176b0*/  VIADD R17, R238, 0x100000 ;  /* 0x00100000ee117836 */ /* 0x000fe40000000000 */
[C---:B-1----:R-:W-:Y:S01]  /*176c0*/  IMAD.WIDE R6, R152.reuse, 0x4, R126 ;  /* 0x0000000498067825 */ /* 0x042fe200078e027e */
[----:B------:R-:W-:Y:S01]  /*176d0*/  LOP3.LUT R233, R3, 0x7e, RZ, 0xfc, !PT ;  /* 0x0000007e03e97812 */ /* 0x000fe200078efcff */
[----:B------:R1:W-:Y:S04]  /*176e0*/  LDGSTS.E [R19+-0x71ff8], desc[UR16][R8.64], P3 ;  /* 0x8e00800008137fae */ /* 0x0003e80009921850 */
[----:B------:R3:W-:Y:S01]  /*176f0*/  LDGSTS.E [R18+-0x78000], desc[UR16][R6.64], P1 ;  /* 0x8800000006127fae */ /* 0x0007e20008921850 */
[----:B--2---:R-:W-:-:S05]  /*17700*/  IMAD.WIDE R4, R152, 0x4, R210 ;  /* 0x0000000498047825 */ /* 0x004fca00078e02d2 */
[----:B------:R2:W-:Y:S01]  /*17710*/  LDGSTS.E [R17+-0x77ff8], desc[UR16][R4.64], P5 ;  /* 0x8800800004117fae */ /* 0x0005e2000a921850 */
[----:B------:R-:W-:Y:S02]  /*17720*/  ISETP.GE.AND P5, PT, R233, UR4, PT ;  /* 0x00000004e9007c0c */ /* 0x000fe4000bfa6270 */
[----:B------:R-:W4:Y:S01]  /*17730*/  S2R R233, SR_TID.X ;  /* 0x0000000000e97919 */ /* 0x000f220000002100 */
[----:B------:R-:W-:-:S04]  /*17740*/  LOP3.LUT R232, R3, 0x3e, RZ, 0xfc, !PT ;  /* 0x0000003e03e87812 */ /* 0x000fc800078efcff */
[----:B------:R-:W-:Y:S02]  /*17750*/  ISETP.GE.AND P6, PT, R232, UR4, PT ;  /* 0x00000004e8007c0c */ /* 0x000fe4000bfc6270 */
[----:B------:R-:W-:Y:S02]  /*17760*/  LOP3.LUT R232, R3, 0x5e, RZ, 0xfc, !PT ;  /* 0x0000005e03e87812 */ /* 0x000fe400078efcff */
[----:B------:R-:W-:Y:S02]  /*17770*/  SEL R15, RZ, 0x4, P6 ;  /* 0x00000004ff0f7807 */ /* 0x000fe40003000000 */
[----:B------:R-:W-:Y:S02]  /*17780*/  ISETP.GE.AND P6, PT, R232, UR4, PT ;  /* 0x00000004e8007c0c */ /* 0x000fe4000bfc6270 */
[----:B------:R-:W-:Y:S02]  /*17790*/  SEL R14, R14, RZ, P0 ;  /* 0x000000ff0e0e7207 */ /* 0x000fe40000000000 */
[----:B------:R-:W-:-:S02]  /*177a0*/  SEL R22, RZ, 0x4, P4 ;  /* 0x00000004ff167807 */ /* 0x000fc40002000000 */
[----:B------:R-:W-:Y:S02]  /*177b0*/  SEL R15, R15, RZ, P0 ;  /* 0x000000ff0f0f7207 */ /* 0x000fe40000000000 */
[----:B------:R-:W-:Y:S02]  /*177c0*/  SEL R16, RZ, 0x4, P6 ;  /* 0x00000004ff107807 */ /* 0x000fe40003000000 */
[----:B------:R-:W-:Y:S02]  /*177d0*/  ISETP.NE.U32.AND P4, PT, R14, RZ, PT ;  /* 0x000000ff0e00720c */ /* 0x000fe40003f85070 */
[----:B------:R-:W-:Y:S02]  /*177e0*/  SEL R14, R22, RZ, P0 ;  /* 0x000000ff160e7207 */ /* 0x000fe40000000000 */
[----:B------:R-:W-:Y:S02]  /*177f0*/  ISETP.NE.U32.AND P6, PT, R15, RZ, PT ;  /* 0x000000ff0f00720c */ /* 0x000fe40003fc5070 */
[----:B------:R-:W-:-:S02]  /*17800*/  SEL R15, R16, RZ, P0 ;  /* 0x000000ff100f7207 */ /* 0x000fc40000000000 */
[----:B------:R-:W-:Y:S01]  /*17810*/  ISETP.NE.U32.AND P1, PT, R14, RZ, PT ;  /* 0x000000ff0e00720c */ /* 0x000fe20003f25070 */
[----:B------:R1:W-:Y:S01]  /*17820*/  STL.64 [R1+0x3d8], R8 ;  /* 0x0003d80801007387 */ /* 0x0003e20000100a00 */
[----:B------:R-:W-:Y:S02]  /*17830*/  SEL R14, RZ, 0x4, P5 ;  /* 0x00000004ff0e7807 */ /* 0x000fe40002800000 */
[----:B------:R-:W-:Y:S01]  /*17840*/  ISETP.NE.U32.AND P3, PT, R15, RZ, PT ;  /* 0x000000ff0f00720c */ /* 0x000fe20003f65070 */
[C---:B------:R-:W-:Y:S01]  /*17850*/  VIADD R15, R238.reuse, 0x100000 ;  /* 0x00100000ee0f7836 */ /* 0x040fe20000000000 */
[----:B------:R3:W-:Y:S01]  /*17860*/  STL.64 [R1+0x410], R6 ;  /* 0x0004100601007387 */ /* 0x0007e20000100a00 */
[----:B----4-:R-:W-:Y:S01]  /*17870*/  LOP3.LUT R233, R233, 0x7f, RZ, 0xc0, !PT ;  /* 0x0000007fe9e97812 */ /* 0x010fe200078ec0ff */
[----:B------:R-:W-:Y:S01]  /*17880*/  VIADD R16, R238, 0x100000 ;  /* 0x00100000ee107836 */ /* 0x000fe20000000000 */
[----:B------:R-:W-:Y:S01]  /*17890*/  SEL R14, R14, RZ, P0 ;  /* 0x000000ff0e0e7207 */ /* 0x000fe20000000000 */
[----:B------:R2:W-:Y:S01]  /*178a0*/  STL.64 [R1+0x3c8], R4 ;  /* 0x0003c80401007387 */ /* 0x0005e20000100a00 */
[----:B-1----:R-:W-:Y:S01]  /*178b0*/  IMAD.WIDE R8, R152, 0x4, R132 ;  /* 0x0000000498087825 */ /* 0x002fe200078e0284 */
[----:B------:R-:W-:-:S03]  /*178c0*/  ISETP.GE.AND P5, PT, R233, UR4, PT ;  /* 0x00000004e9007c0c */ /* 0x000fc6000bfa6270 */
[C---:B---3--:R-:W-:Y:S01]  /*178d0*/  IMAD.WIDE R6, R152.reuse, 0x4, R136 ;  /* 0x0000000498067825 */ /* 0x048fe200078e0288 */
[----:B------:R-:W-:Y:S03]  /*178e0*/  LDGSTS.E [R15+-0x76000], desc[UR16][R8.64], P2 ;  /* 0x8a000000080f7fae */ /* 0x000fe60009121850 */
[----:B--2---:R-:W-:Y:S01]  /*178f0*/  IMAD.WIDE R4, R152, 0x4, R130 ;  /* 0x0000000498047825 */ /* 0x004fe200078e0282 */
[----:B------:R-:W-:Y:S01]  /*17900*/  STL.64 [R1+0x3b8], R8 ;  /* 0x0003b80801007387 */ /* 0x000fe20000100a00 */
[----:B------:R-:W-:Y:S01]  /*17910*/  ISETP.NE.U32.AND P2, PT, R14, RZ, PT ;  /* 0x000000ff0e00720c */ /* 0x000fe20003f45070 */
[----:B------:R-:W-:Y:S01]  /*17920*/  UIADD3 UR4, UR5, -0x200, URZ ;  /* 0xfffffe0005047890 */ /* 0x000fe2000fffe03f */
[----:B------:R-:W-:Y:S01]  /*17930*/  VIADD R19, R238, 0x100000 ;  /* 0x00100000ee137836 */ /* 0x000fe20000000000 */
[----:B------:R1:W-:Y:S04]  /*17940*/  STL.64 [R1+0x3a8], R6 ;  /* 0x0003a80601007387 */ /* 0x0003e80000100a00 */
[----:B------:R1:W-:Y:S04]  /*17950*/  LDGSTS.E [R17+-0x75ff8], desc[UR16][R6.64], P6 ;  /* 0x8a00800006117fae */ /* 0x0003e8000b121850 */
[----:B------:R2:W-:Y:S04]  /*17960*/  STL.64 [R1+0x398], R4 ;  /* 0x0003980401007387 */ /* 0x0005e80000100a00 */
[----:B------:R2:W-:Y:S01]  /*17970*/  LDGSTS.E [R16+-0x74000], desc[UR16][R4.64], P4 ;  /* 0x8c00000004107fae */ /* 0x0005e2000a121850 */
[----:B-1----:R-:W-:-:S03]  /*17980*/  IMAD.WIDE R6, R152, 0x4, R138 ;  /* 0x0000000498067825 */ /* 0x002fc600078e028a */
[----:B------:R1:W-:Y:S01]  /*17990*/  STL.64 [R1+0x868], R2 ;  /* 0x0008680201007387 */ /* 0x0003e20000100a00 */
[C---:B------:R-:W-:Y:S02]  /*179a0*/  LOP3.LUT R233, R3.reuse, 0x2, RZ, 0xfc, !PT ;  /* 0x0000000203e97812 */ /* 0x040fe400078efcff */
[----:B------:R-:W-:Y:S01]  /*179b0*/  ISETP.GE.AND P4, PT, R3, UR4, PT ;  /* 0x0000000403007c0c */ /* 0x000fe2000bf86270 */
[----:B------:R-:W-:Y:S01]  /*179c0*/  STL.64 [R1+0x870], R238 ;  /* 0x000870ee01007387 */ /* 0x000fe20000100a00 */
[----:B--2---:R-:W-:-:S03]  /*179d0*/  IMAD.WIDE R4, R152, 0x4, R134 ;  /* 0x0000000498047825 */ /* 0x004fc600078e0286 */
[----:B------:R2:W-:Y:S04]  /*179e0*/  STL.64 [R1+0x388], R6 ;  /* 0x0003880601007387 */ /* 0x0005e80000100a00 */
[----:B------:R2:W-:Y:S01]  /*179f0*/  LDGSTS.E [R19+-0x73ff8], desc[UR16][R6.64], P3 ;  /* 0x8c00800006137fae */ /* 0x0005e20009921850 */
[----:B-1----:R-:W-:-:S03]  /*17a00*/  IMAD.WIDE R2, R152, 0x4, R140 ;  /* 0x0000000498027825 */ /* 0x002fc600078e028c */
[----:B------:R1:W-:Y:S04]  /*17a10*/  STL.64 [R1+0x378], R4 ;  /* 0x0003780401007387 */ /* 0x0003e80000100a00 */
[----:B------:R1:W-:Y:S04]  /*17a20*/  LDGSTS.E [R18+-0x72000], desc[UR16][R4.64], P1 ;  /* 0x8e00000004127fae */ /* 0x0003e80008921850 */
[----:B------:R3:W-:Y:S01]  /*17a30*/  STL.64 [R1+0x368], R2 ;  /* 0x0003680201007387 */ /* 0x0007e20000100a00 */
[----:B--2---:R-:W-:-:S03]  /*17a40*/  IMAD.WIDE R6, R154, 0x4, R34 ;  /* 0x000000049a067825 */ /* 0x004fc600078e0222 */
[----:B------:R3:W-:Y:S01]  /*17a50*/  LDGSTS.E [R17+-0x71ff8], desc[UR16][R2.64], P2 ;  /* 0x8e00800002117fae */ /* 0x0007e20009121850 */
[C---:B-1----:R-:W-:Y:S01]  /*17a60*/  IMAD.WIDE R4, R154.reuse, 0x4, R164 ;  /* 0x000000049a047825 */ /* 0x042fe200078e02a4 */
[----:B------:R-:W-:Y:S02]  /*17a70*/  SEL R14, RZ, 0x4, P5 ;  /* 0x00000004ff0e7807 */ /* 0x000fe40002800000 */
[----:B------:R-:W0:Y:S04]  /*17a80*/  LDGDEPBAR ;  /* 0x00000000000079af */ /* 0x000e280000000000 */
[----:B------:R1:W-:Y:S01]  /*17a90*/  STL.64 [R1+0x358], R4 ;  /* 0x0003580401007387 */ /* 0x0003e20000100a00 */
[----:B---3--:R-:W-:-:S03]  /*17aa0*/  IMAD.WIDE R2, R154, 0x4, R142 ;  /* 0x000000049a027825 */ /* 0x008fc600078e028e */
[----:B------:R2:W-:Y:S04]  /*17ab0*/  STL.64 [R1+0x348], R6 ;  /* 0x0003480601007387 */ /* 0x0005e80000100a00 */
[----:B------:R3:W-:Y:S01]  /*17ac0*/  STL.64 [R1+0x338], R2 ;  /* 0x0003380201007387 */ /* 0x0007e20000100a00 */
[----:B-1----:R-:W-:-:S04]  /*17ad0*/  IMAD.WIDE R4, R154, 0x4, R208 ;  /* 0x000000049a047825 */ /* 0x002fc800078e02d0 */
[C---:B--2---:R-:W-:Y:S01]  /*17ae0*/  IMAD.WIDE R6, R154.reuse, 0x4, R206 ;  /* 0x000000049a067825 */ /* 0x044fe200078e02ce */
[----:B------:R1:W-:Y:S03]  /*17af0*/  STL.64 [R1+0x328], R4 ;  /* 0x0003280401007387 */ /* 0x0003e60000100a00 */
[C---:B---3--:R-:W-:Y:S01]  /*17b00*/  IMAD.WIDE R2, R154.reuse, 0x4, R204 ;  /* 0x000000049a027825 */ /* 0x048fe200078e02cc */
[----:B------:R-:W-:Y:S04]  /*17b10*/  STL.64 [R1+0x318], R6 ;  /* 0x0003180601007387 */ /* 0x000fe80000100a00 */
[----:B------:R2:W-:Y:S01]  /*17b20*/  STL.64 [R1+0x308], R2 ;  /* 0x0003080201007387 */ /* 0x0005e20000100a00 */
[----:B-1----:R-:W-:-:S05]  /*17b30*/  IMAD.WIDE R4, R154, 0x4, R202 ;  /* 0x000000049a047825 */ /* 0x002fca00078e02ca */
[----:B------:R1:W-:Y:S04]  /*17b40*/  STL.64 [R1+0x2f8], R4 ;  /* 0x0002f80401007387 */ /* 0x0003e80000100a00 */
[----:B------:R-:W3:Y:S01]  /*17b50*/  LDL.LU.64 R216, [R1+0x8] ;  /* 0x0000080001d87983 */ /* 0x000ee20000300a00 */
[----:B------:R-:W-:Y:S02]  /*17b60*/  SEL R14, R14, RZ, P0 ;  /* 0x000000ff0e0e7207 */ /* 0x000fe40000000000 */
[----:B------:R-:W-:Y:S01]  /*17b70*/  ISETP.GE.AND P6, PT, R233, UR4, PT ;  /* 0x00000004e9007c0c */ /* 0x000fe2000bfc6270 */
[----:B--2---:R-:W-:Y:S01]  /*17b80*/  IMAD.WIDE R2, R154, 0x4, R198 ;  /* 0x000000049a027825 */ /* 0x004fe200078e02c6 */
[----:B------:R-:W-:Y:S02]  /*17b90*/  ISETP.NE.U32.AND P5, PT, R14, RZ, PT ;  /* 0x000000ff0e00720c */ /* 0x000fe40003fa5070 */
[----:B------:R-:W-:-:S02]  /*17ba0*/  ISETP.GT.AND P0, PT, R151, 0x27f, PT ;  /* 0x0000027f9700780c */ /* 0x000fc40003f04270 */
[----:B------:R-:W-:Y:S02]  /*17bb0*/  SEL R15, RZ, 0x4, P4 ;  /* 0x00000004ff0f7807 */ /* 0x000fe40002000000 */
[----:B------:R-:W-:Y:S01]  /*17bc0*/  SEL R14, RZ, 0x4, P6 ;  /* 0x00000004ff0e7807 */ /* 0x000fe20003000000 */
[----:B-1----:R-:W-:Y:S01]  /*17bd0*/  IMAD.WIDE R4, R154, 0x4, R196 ;  /* 0x000000049a047825 */ /* 0x002fe200078e02c4 */
[----:B------:R-:W-:Y:S02]  /*17be0*/  ISETP.GE.AND P6, PT, R156, UR4, PT ;  /* 0x000000049c007c0c */ /* 0x000fe4000bfc6270 */
[----:B------:R-:W-:Y:S01]  /*17bf0*/  ISETP.GE.AND P4, PT, R157, UR4, PT ;  /* 0x000000049d007c0c */ /* 0x000fe2000bf86270 */
[----:B------:R-:W-:Y:S01]  /*17c00*/  IMAD.WIDE R242, R154, 0x4, R200 ;  /* 0x000000049af27825 */ /* 0x000fe200078e02c8 */
[----:B------:R1:W-:Y:S01]  /*17c10*/  STL.64 [R1+0x290], R2 ;  /* 0x0002900201007387 */ /* 0x0003e20000100a00 */
[----:B------:R-:W-:Y:S02]  /*17c20*/  SEL R15, R15, RZ, P0 ;  /* 0x000000ff0f0f7207 */ /* 0x000fe40000000000 */
[----:B------:R-:W-:Y:S01]  /*17c30*/  SEL R14, R14, RZ, P0 ;  /* 0x000000ff0e0e7207 */ /* 0x000fe20000000000 */
[----:B------:R-:W-:Y:S01]  /*17c40*/  IMAD.WIDE R240, R154, 0x4, R158 ;  /* 0x000000049af07825 */ /* 0x000fe200078e029e */
[----:B------:R-:W-:-:S02]  /*17c50*/  SEL R16, RZ, 0x4, P6 ;  /* 0x00000004ff107807 */ /* 0x000fc40003000000 */
[----:B------:R-:W-:Y:S01]  /*17c60*/  SEL R22, RZ, 0x4, P4 ;  /* 0x00000004ff167807 */ /* 0x000fe20002000000 */
[C---:B------:R-:W-:Y:S01]  /*17c70*/  IMAD.WIDE R6, R154.reuse, 0x4, R166 ;  /* 0x000000049a067825 */ /* 0x040fe200078e02a6 */
[----:B------:R2:W-:Y:S03]  /*17c80*/  STL.64 [R1+0xd8], R4 ;  /* 0x0000d80401007387 */ /* 0x0005e60000100a00 */
[----:B-1----:R-:W-:Y:S01]  /*17c90*/  IMAD.WIDE R2, R154, 0x4, R144 ;  /* 0x000000049a027825 */ /* 0x002fe200078e0290 */
[----:B------:R-:W-:Y:S01]  /*17ca0*/  ISETP.NE.U32.AND P6, PT, R15, RZ, PT ;  /* 0x000000ff0f00720c */ /* 0x000fe20003fc5070 */
[----:B------:R-:W-:Y:S01]  /*17cb0*/  STL.64 [R1+0x2e8], R242 ;  /* 0x0002e8f201007387 */ /* 0x000fe20000100a00 */
[----:B------:R-:W-:Y:S01]  /*17cc0*/  ISETP.NE.U32.AND P4, PT, R14, RZ, PT ;  /* 0x000000ff0e00720c */ /* 0x000fe20003f85070 */
[----:B------:R-:W-:Y:S01]  /*17cd0*/  IMAD.WIDE R220, R154, 0x4, R172 ;  /* 0x000000049adc7825 */ /* 0x000fe200078e02ac */
[----:B------:R-:W-:Y:S01]  /*17ce0*/  SEL R15, R16, RZ, P0 ;  /* 0x000000ff100f7207 */ /* 0x000fe20000000000 */
[----:B------:R-:W-:Y:S01]  /*17cf0*/  STL.64 [R1+0xc8], R2 ;  /* 0x0000c80201007387 */ /* 0x000fe20000100a00 */
[----:B------:R-:W-:Y:S01]  /*17d00*/  SEL R14, R22, RZ, P0 ;  /* 0x000000ff160e7207 */ /* 0x000fe20000000000 */
[----:B------:R-:W-:-:S02]  /*17d10*/  IMAD.WIDE R218, R154, 0x4, R178 ;  /* 0x000000049ada7825 */ /* 0x000fc400078e02b2 */
[----:B------:R-:W-:Y:S02]  /*17d20*/  STL.64 [R1+0xb8], R240 ;  /* 0x0000b8f001007387 */ /* 0x000fe40000100a00 */
[C---:B------:R-:W-:Y:S02]  /*17d30*/  IMAD.WIDE R10, R154.reuse, 0x4, R188 ;  /* 0x000000049a0a7825 */ /* 0x040fe400078e02bc */
[----:B------:R-:W-:Y:S02]  /*17d40*/  STL.64 [R1+0x98], R6 ;  /* 0x0000980601007387 */ /* 0x000fe40000100a00 */
[C---:B------:R-:W-:Y:S01]  /*17d50*/  IMAD.WIDE R244, R154.reuse, 0x4, R184 ;  /* 0x000000049af47825 */ /* 0x040fe200078e02b8 */
[----:B------:R-:W-:Y:S01]  /*17d60*/  ISETP.NE.U32.AND P3, PT, R15, RZ, PT ;  /* 0x000000ff0f00720c */ /* 0x000fe20003f65070 */
[----:B------:R-:W-:Y:S02]  /*17d70*/  STL.64 [R1+0x90], R220 ;  /* 0x000090dc01007387 */ /* 0x000fe40000100a00 */
[----:B------:R-:W-:Y:S01]  /*17d80*/  IMAD.WIDE R238, R154, 0x4, R192 ;  /* 0x000000049aee7825 */ /* 0x000fe200078e02c0 */
[----:B------:R-:W-:Y:S01]  /*17d90*/  ISETP.NE.U32.AND P1, PT, R14, RZ, PT ;  /* 0x000000ff0e00720c */ /* 0x000fe20003f25070 */
[----:B------:R-:W-:Y:S02]  /*17da0*/  STL.64 [R1+0x80], R218 ;  /* 0x000080da01007387 */ /* 0x000fe40000100a00 */
[----:B------:R-:W-:-:S02]  /*17db0*/  IMAD.WIDE R14, R154, 0x4, R168 ;  /* 0x000000049a0e7825 */ /* 0x000fc400078e02a8 */
[----:B------:R-:W-:Y:S04]  /*17dc0*/  STL.64 [R1+0x60], R10 ;  /* 0x0000600a01007387 */ /* 0x000fe80000100a00 */
[----:B------:R-:W-:Y:S04]  /*17dd0*/  STL.64 [R1+0x70], R244 ;  /* 0x000070f401007387 */ /* 0x000fe80000100a00 */
[----:B------:R-:W-:Y:S01]  /*17de0*/  STL.64 [R1+0x50], R238 ;  /* 0x000050ee01007387 */ /* 0x000fe20000100a00 */
[----:B------:R-:W-:-:S03]  /*17df0*/  IMAD.WIDE R8, R154, 0x4, R146 ;  /* 0x000000049a087825 */ /* 0x000fc600078e0292 */
[----:B------:R-:W4:Y:S01]  /*17e00*/  LDL.LU.64 R94, [R1+0x18] ;  /* 0x00001800015e7983 */ /* 0x000f220000300a00 */
[----:B--2---:R-:W-:-:S03]  /*17e10*/  IMAD.WIDE R4, R154, 0x4, R160 ;  /* 0x000000049a047825 */ /* 0x004fc600078e02a0 */
[----:B------:R-:W2:Y:S04]  /*17e20*/  LDL.LU.64 R92, [R1+0x38] ;  /* 0x00003800015c7983 */ /* 0x000ea80000300a00 */
[----:B------:R1:W-:Y:S04]  /*17e30*/  STL.64 [R1+0x10], R14 ;  /* 0x0000100e01007387 */ /* 0x0003e80000100a00 */
[----:B------:R-:W2:Y:S04]  /*17e40*/  LDL.LU.64 R182, [R1+0x30] ;  /* 0x0000300001b67983 */ /* 0x000ea80000300a00 */
[----:B------:R-:W2:Y:S04]  /*17e50*/  LDL.LU.64 R210, [R1+0x28] ;  /* 0x0000280001d27983 */ /* 0x000ea80000300a00 */
[----:B------:R-:W2:Y:S04]  /*17e60*/  LDL.LU.64 R126, [R1+0x48] ;  /* 0x00004800017e7983 */ /* 0x000ea80000300a00 */
[----:B------:R-:W2:Y:S04]  /*17e70*/  LDL.LU.64 R214, [R1+0x58] ;  /* 0x0000580001d67983 */ /* 0x000ea80000300a00 */
[----:B------:R-:W2:Y:S04]  /*17e80*/  LDL.LU.64 R88, [R1+0x68] ;  /* 0x0000680001587983 */ /* 0x000ea80000300a00 */
[----:B------:R-:W-:Y:S04]  /*17e90*/  STL.64 [R1+0x40], R8 ;  /* 0x0000400801007387 */ /* 0x000fe80000100a00 */
[----:B------:R-:W-:Y:S04]  /*17ea0*/  STL.64 [R1+0x20], R4 ;  /* 0x0000200401007387 */ /* 0x000fe80000100a00 */
[----:B------:R-:W2:Y:S04]  /*17eb0*/  LDL.LU.64 R118, [R1+0x78] ;  /* 0x0000780001767983 */ /* 0x000ea80000300a00 */
        /* <DEDUP_REMOVED lines=15> */
[----:B------:R-:W2:Y:S01]  /*17fb0*/  LDL.LU.64 R96, [R1+0x128] ;  /* 0x0001280001607983 */ /* 0x000ea20000300a00 */
[----:B---3--:R-:W-:-:S03]  /*17fc0*/  IMAD.WIDE R22, R154, 0x4, R216 ;  /* 0x000000049a167825 */ /* 0x008fc600078e02d8 */
[----:B------:R-:W3:Y:S04]  /*17fd0*/  LDL.LU.64 R216, [R1+0x130] ;  /* 0x0001300001d87983 */ /* 0x000ee80000300a00 */
[----:B------:R-:W3:Y:S01]  /*17fe0*/  LDL.LU.64 R90, [R1+0x140] ;  /* 0x00014000015a7983 */ /* 0x000ee20000300a00 */
[----:B----4-:R-:W-:-:S03]  /*17ff0*/  IMAD.WIDE R24, R154, 0x4, R94 ;  /* 0x000000049a187825 */ /* 0x010fc600078e025e */
[----:B------:R-:W4:Y:S01]  /*18000*/  LDL.LU.64 R94, [R1+0x138] ;  /* 0x00013800015e7983 */ /* 0x000f220000300a00 */
[----:B--2---:R-:W-:-:S03]  /*18010*/  IMAD.WIDE R26, R154, 0x4, R92 ;  /* 0x000000049a1a7825 */ /* 0x004fc600078e025c */
[----:B------:R-:W2:Y:S01]  /*18020*/  LDL.LU.64 R92, [R1+0x148] ;  /* 0x00014800015c7983 */ /* 0x000ea20000300a00 */
[----:B------:R-:W-:-:S03]  /*18030*/  IMAD.WIDE R28, R154, 0x4, R182 ;  /* 0x000000049a1c7825 */ /* 0x000fc600078e02b6 */
[----:B------:R-:W2:Y:S01]  /*18040*/  LDL.LU.64 R182, [R1+0x150] ;  /* 0x0001500001b67983 */ /* 0x000ea20000300a00 */
[----:B------:R-:W-:-:S03]  /*18050*/  IMAD.WIDE R34, R154, 0x4, R214 ;  /* 0x000000049a227825 */ /* 0x000fc600078e02d6 */
[----:B------:R-:W2:Y:S01]  /*18060*/  LDL.LU.64 R214, [R1+0x158] ;  /* 0x0001580001d67983 */ /* 0x000ea20000300a00 */
[----:B------:R-:W-:-:S03]  /*18070*/  IMAD.WIDE R36, R154, 0x4, R88 ;  /* 0x000000049a247825 */ /* 0x000fc600078e0258 */
[----:B------:R-:W2:Y:S01]  /*18080*/  LDL.LU.64 R88, [R1+0x160] ;  /* 0x0001600001587983 */ /* 0x000ea20000300a00 */
[----:B---3--:R-:W-:-:S03]  /*18090*/  IMAD.WIDE R72, R154, 0x4, R216 ;  /* 0x000000049a487825 */ /* 0x008fc600078e02d8 */
[----:B------:R-:W3:Y:S01]  /*180a0*/  LDL.LU.64 R216, [R1+0x168] ;  /* 0x0001680001d87983 */ /* 0x000ee20000300a00 */
[----:B------:R-:W-:-:S03]  /*180b0*/  IMAD.WIDE R74, R154, 0x4, R90 ;  /* 0x000000049a4a7825 */ /* 0x000fc600078e025a */
[----:B------:R-:W3:Y:S01]  /*180c0*/  LDL.LU.64 R90, [R1+0x180] ;  /* 0x00018000015a7983 */ /* 0x000ee20000300a00 */
[----:B------:R-:W-:-:S04]  /*180d0*/  IMAD.WIDE R70, R154, 0x4, R96 ;  /* 0x000000049a467825 */ /* 0x000fc800078e0260 */
        /* <DEDUP_REMOVED lines=11> */
[----:B----4-:R-:W-:-:S04]  /*18190*/  IMAD.WIDE R76, R154, 0x4, R94 ;  /* 0x000000049a4c7825 */ /* 0x010fc800078e025e */
[C---:B--2---:R-:W-:Y:S02]  /*181a0*/  IMAD.WIDE R80, R154.reuse, 0x4, R92 ;  /* 0x000000049a507825 */ /* 0x044fe400078e025c */
[----:B------:R-:W2:Y:S04]  /*181b0*/  LDL.LU.64 R92, [R1+0x178] ;  /* 0x00017800015c7983 */ /* 0x000ea80000300a00 */
[----:B------:R-:W4:Y:S01]  /*181c0*/  LDL.LU.64 R94, [R1+0x170] ;  /* 0x00017000015e7983 */ /* 0x000f220000300a00 */
[----:B------:R-:W-:-:S03]  /*181d0*/  IMAD.WIDE R82, R154, 0x4, R182 ;  /* 0x000000049a527825 */ /* 0x000fc600078e02b6 */
[----:B------:R-:W2:Y:S04]  /*181e0*/  LDL.LU.64 R96, [R1+0x188] ;  /* 0x0001880001607983 */ /* 0x000ea80000300a00 */
[----:B------:R-:W4:Y:S04]  /*181f0*/  LDL.LU.64 R182, [R1+0x190] ;  /* 0x0001900001b67983 */ /* 0x000f280000300a00 */
[----:B------:R-:W2:Y:S04]  /*18200*/  LDL.LU.64 R100, [R1+0x198] ;  /* 0x0001980001647983 */ /* 0x000ea80000300a00 */
[----:B------:R-:W2:Y:S04]  /*18210*/  LDL.LU.64 R102, [R1+0x1a0] ;  /* 0x0001a00001667983 */ /* 0x000ea80000300a00 */
[----:B------:R-:W2:Y:S04]  /*18220*/  LDL.LU.64 R104, [R1+0x1a8] ;  /* 0x0001a80001687983 */ /* 0x000ea80000300a00 */
[----:B------:R-:W2:Y:S04]  /*18230*/  LDL.LU.64 R106, [R1+0x1c0] ;  /* 0x0001c000016a7983 */ /* 0x000ea80000300a00 */
[----:B------:R-:W2:Y:S04]  /*18240*/  LDL.LU.64 R108, [R1+0x1b8] ;  /* 0x0001b800016c7983 */ /* 0x000ea80000300a00 */
[----:B------:R-:W2:Y:S04]  /*18250*/  LDL.LU.64 R110, [R1+0x1b0] ;  /* 0x0001b000016e7983 */ /* 0x000ea80000300a00 */
[----:B------:R-:W2:Y:S01]  /*18260*/  LDL.LU.64 R112, [R1+0x1c8] ;  /* 0x0001c80001707983 */ /* 0x000ea20000300a00 */
[----:B------:R-:W-:-:S03]  /*18270*/  IMAD.WIDE R42, R154, 0x4, R122 ;  /* 0x000000049a2a7825 */ /* 0x000fc600078e027a */
[----:B------:R-:W2:Y:S01]  /*18280*/  LDL.LU.64 R114, [R1+0x1d0] ;  /* 0x0001d00001727983 */ /* 0x000ea20000300a00 */
[----:B------:R-:W-:-:S03]  /*18290*/  IMAD.WIDE R46, R154, 0x4, R124 ;  /* 0x000000049a2e7825 */ /* 0x000fc600078e027c */
[----:B------:R-:W2:Y:S01]  /*182a0*/  LDL.LU.64 R116, [R1+0x1d8] ;  /* 0x0001d80001747983 */ /* 0x000ea20000300a00 */
[----:B------:R-:W-:-:S03]  /*182b0*/  IMAD.WIDE R32, R154, 0x4, R126 ;  /* 0x000000049a207825 */ /* 0x000fc600078e027e */
[----:B------:R-:W2:Y:S01]  /*182c0*/  LDL.LU.64 R118, [R1+0x1e0] ;  /* 0x0001e00001767983 */ /* 0x000ea20000300a00 */
[----:B------:R-:W-:-:S03]  /*182d0*/  IMAD.WIDE R40, R154, 0x4, R128 ;  /* 0x000000049a287825 */ /* 0x000fc600078e0280 */
[----:B------:R-:W2:Y:S04]  /*182e0*/  LDL.LU.64 R120, [R1+0x1e8] ;  /* 0x0001e80001787983 */ /* 0x000ea80000300a00 */
[----:B------:R-:W2:Y:S04]  /*182f0*/  LDL.LU.64 R122, [R1+0x200] ;  /* 0x00020000017a7983 */ /* 0x000ea80000300a00 */
[----:B------:R-:W2:Y:S01]  /*18300*/  LDL.LU.64 R124, [R1+0x1f8] ;  /* 0x0001f800017c7983 */ /* 0x000ea20000300a00 */
[----:B------:R-:W-:-:S03]  /*18310*/  IMAD.WIDE R84, R154, 0x4, R214 ;  /* 0x000000049a547825 */ /* 0x000fc600078e02d6 */
[----:B------:R-:W2:Y:S04]  /*18320*/  LDL.LU.64 R126, [R1+0x1f0] ;  /* 0x0001f000017e7983 */ /* 0x000ea80000300a00 */
[----:B------:R-:W2:Y:S01]  /*18330*/  LDL.LU.64 R128, [R1+0x208] ;  /* 0x0002080001807983 */ /* 0x000ea20000300a00 */
[----:B------:R-:W-:-:S03]  /*18340*/  IMAD.WIDE R86, R154, 0x4, R88 ;  /* 0x000000049a567825 */ /* 0x000fc600078e0258 */
        /* <DEDUP_REMOVED lines=8> */
[----:B------:R-:W-:-:S03]  /*183d0*/  IMAD.WIDE R30, R154, 0x4, R210 ;  /* 0x000000049a1e7825 */ /* 0x000fc600078e02d2 */
[----:B------:R-:W3:Y:S01]  /*183e0*/  LDL.LU.64 R210, [R1+0x248] ;  /* 0x0002480001d27983 */ /* 0x000ee20000300a00 */
[----:B------:R-:W-:-:S03]  /*183f0*/  IMAD.WIDE R58, R154, 0x4, R212 ;  /* 0x000000049a3a7825 */ /* 0x000fc600078e02d4 */
[----:B------:R-:W3:Y:S01]  /*18400*/  LDL.LU.64 R212, [R1+0x250] ;  /* 0x0002500001d47983 */ /* 0x000ee20000300a00 */
[----:B------:R-:W-:-:S04]  /*18410*/  IMAD.WIDE R64, R154, 0x4, R98 ;  /* 0x000000049a407825 */ /* 0x000fc800078e0262 */
[C---:B----4-:R-:W-:Y:S02]  /*18420*/  IMAD.WIDE R98, R154.reuse, 0x4, R182 ;  /* 0x000000049a627825 */ /* 0x050fe400078e02b6 */
[----:B------:R-:W4:Y:S02]  /*18430*/  LDL.LU.64 R182, [R1+0x258] ;  /* 0x0002580001b67983 */ /* 0x000f240000300a00 */
[C---:B--2---:R-:W-:Y:S02]  /*18440*/  IMAD.WIDE R134, R154.reuse, 0x4, R214 ;  /* 0x000000049a867825 */ /* 0x044fe400078e02d6 */
[----:B------:R-:W2:Y:S02]  /*18450*/  LDL.LU.64 R214, [R1+0x260] ;  /* 0x0002600001d67983 */ /* 0x000ea40000300a00 */
[C---:B---3--:R-:W-:Y:S02]  /*18460*/  IMAD.WIDE R140, R154.reuse, 0x4, R216 ;  /* 0x000000049a8c7825 */ /* 0x048fe400078e02d8 */
[----:B------:R-:W3:Y:S02]  /*18470*/  LDL.LU.64 R216, [R1+0x268] ;  /* 0x0002680001d87983 */ /* 0x000ee40000300a00 */
[----:B------:R-:W-:-:S02]  /*18480*/  IMAD.WIDE R226, R154, 0x4, R162 ;  /* 0x000000049ae27825 */ /* 0x000fc400078e02a2 */
[----:B------:R-:W3:Y:S02]  /*18490*/  LDL.LU.64 R162, [R1+0x270] ;  /* 0x0002700001a27983 */ /* 0x000ee40000300a00 */
[C---:B------:R-:W-:Y:S02]  /*184a0*/  IMAD.WIDE R142, R154.reuse, 0x4, R164 ;  /* 0x000000049a8e7825 */ /* 0x040fe400078e02a4 */
[----:B------:R-:W3:Y:S02]  /*184b0*/  LDL.LU.64 R164, [R1+0x280] ;  /* 0x0002800001a47983 */ /* 0x000ee40000300a00 */
[C---:B------:R-:W-:Y:S02]  /*184c0*/  IMAD.WIDE R224, R154.reuse, 0x4, R170 ;  /* 0x000000049ae07825 */ /* 0x040fe400078e02aa */
[----:B------:R-:W3:Y:S02]  /*184d0*/  LDL.LU.64 R166, [R1+0x278] ;  /* 0x0002780001a67983 */ /* 0x000ee40000300a00 */
[----:B------:R-:W-:-:S02]  /*184e0*/  IMAD.WIDE R156, R154, 0x4, R174 ;  /* 0x000000049a9c7825 */ /* 0x000fc400078e02ae */
[----:B------:R-:W3:Y:S04]  /*184f0*/  LDL.LU.64 R168, [R1+0x288] ;  /* 0x0002880001a87983 */ /* 0x000ee80000300a00 */
[----:B------:R-:W3:Y:S01]  /*18500*/  LDL.LU.64 R170, [R1+0x298] ;  /* 0x0002980001aa7983 */ /* 0x000ee20000300a00 */
[----:B------:R-:W-:-:S03]  /*18510*/  IMAD.WIDE R248, R154, 0x4, R180 ;  /* 0x000000049af87825 */ /* 0x000fc600078e02b4 */
[----:B------:R-:W3:Y:S01]  /*18520*/  LDL.LU.64 R172, [R1+0x2a0] ;  /* 0x0002a00001ac7983 */ /* 0x000ee20000300a00 */
[----:B------:R-:W-:-:S03]  /*18530*/  IMAD.WIDE R228, R154, 0x4, R148 ;  /* 0x000000049ae47825 */ /* 0x000fc600078e0294 */
[----:B------:R-:W3:Y:S01]  /*18540*/  LDL.LU.64 R174, [R1+0x2a8] ;  /* 0x0002a80001ae7983 */ /* 0x000ee20000300a00 */
[----:B------:R-:W-:-:S03]  /*18550*/  IMAD.WIDE R236, R154, 0x4, R186 ;  /* 0x000000049aec7825 */ /* 0x000fc600078e02ba */
[----:B------:R-:W3:Y:S04]  /*18560*/  LDL.LU.64 R178, [R1+0x2b0] ;  /* 0x0002b00001b27983 */ /* 0x000ee80000300a00 */
[----:B------:R-:W3:Y:S01]  /*18570*/  LDL.LU.64 R180, [R1+0x2b8] ;  /* 0x0002b80001b47983 */ /* 0x000ee20000300a00 */
[----:B------:R-:W-:-:S04]  /*18580*/  IMAD.WIDE R234, R154, 0x4, R190 ;  /* 0x000000049aea7825 */ /* 0x000fc800078e02be */
[----:B------:R-:W-:-:S04]  /*18590*/  IMAD.WIDE R232, R154, 0x4, R194 ;  /* 0x000000049ae87825 */ /* 0x000fc800078e02c2 */
[----:B------:R-:W-:-:S04]  /*185a0*/  IMAD.WIDE R144, R154, 0x4, R210 ;  /* 0x000000049a907825 */ /* 0x000fc800078e02d2 */
[----:B------:R-:W-:-:S04]  /*185b0*/  IMAD.WIDE R146, R154, 0x4, R212 ;  /* 0x000000049a927825 */ /* 0x000fc800078e02d4 */
[----:B------:R-:W-:-:S04]  /*185c0*/  IMAD.WIDE R18, R154, 0x4, R250 ;  /* 0x000000049a127825 */ /* 0x000fc800078e02fa */
[----:B------:R-:W-:-:S04]  /*185d0*/  IMAD.WIDE R16, R154, 0x4, R246 ;  /* 0x000000049a107825 */ /* 0x000fc800078e02f6 */
[C---:B----4-:R-:W-:Y:S02]  /*185e0*/  IMAD.WIDE R148, R154.reuse, 0x4, R182 ;  /* 0x000000049a947825 */ /* 0x050fe400078e02b6 */
[----:B------:R-:W4:Y:S04]  /*185f0*/  LDL.LU.64 R182, [R1+0x2c8] ;  /* 0x0002c80001b67983 */ /* 0x000f280000300a00 */
        /* <DEDUP_REMOVED lines=18> */
[----:B------:R-:W3:Y:S04]  /*18720*/  LDL.LU.64 R216, [R1+0x3b0] ;  /* 0x0003b00001d87983 */ /* 0x000ee80000300a00 */
[----:B------:R-:W4:Y:S04]  /*18730*/  LDL.64 R250, [R1+0x358] ;  /* 0x0003580001fa7983 */ /* 0x000f280000100a00 */
[----:B------:R-:W2:Y:S01]  /*18740*/  LDL.64 R246, [R1+0x290] ;  /* 0x0002900001f67983 */ /* 0x000ea20000100a00 */
[----:B-1----:R-:W-:-:S03]  /*18750*/  IMAD.WIDE R14, R154, 0x4, R230 ;  /* 0x000000049a0e7825 */ /* 0x002fc600078e02e6 */
[----:B------:R-:W3:Y:S01]  /*18760*/  LDL.64 R230, [R1+0xd8] ;  /* 0x0000d80001e67983 */ /* 0x000ee20000100a00 */
[----:B------:R-:W-:-:S04]  /*18770*/  IMAD.WIDE R96, R154, 0x4, R96 ;  /* 0x000000049a607825 */ /* 0x000fc800078e0260 */
[----:B------:R-:W-:-:S04]  /*18780*/  IMAD.WIDE R112, R154, 0x4, R112 ;  /* 0x000000049a707825 */ /* 0x000fc800078e0270 */
[C---:B------:R-:W-:Y:S01]  /*18790*/  IMAD.WIDE R128, R154.reuse, 0x4, R128 ;  /* 0x000000049a807825 */ /* 0x040fe200078e0280 */
[----:B----4-:R-:W-:Y:S04]  /*187a0*/  LDGSTS.E [R150+0x30000], desc[UR16][R250.64], P5 ;  /* 0x30000000fa967fae */ /* 0x010fe8000a921850 */
[----:B--2---:R-:W-:Y:S04]  /*187b0*/  LDGSTS.E [R150+0x30400], desc[UR16][R246.64], P5 ;  /* 0x30400000f6967fae */ /* 0x004fe8000a921850 */
[----:B------:R-:W-:Y:S04]  /*187c0*/  LDGSTS.E [R150+0x30800], desc[UR16][R10.64], P5 ;  /* 0x308000000a967fae */ /* 0x000fe8000a921850 */
[----:B------:R-:W-:Y:S04]  /*187d0*/  LDGSTS.E [R150+0x30c00], desc[UR16][R234.64], P5 ;  /* 0x30c00000ea967fae */ /* 0x000fe8000a921850 */
[----:B------:R-:W-:Y:S04]  /*187e0*/  LDGSTS.E [R150+0x31000], desc[UR16][R14.64], P5 ;  /* 0x310000000e967fae */ /* 0x000fe8000a921850 */
[----:B------:R-:W-:Y:S04]  /*187f0*/  LDGSTS.E [R150+0x31400], desc[UR16][R32.64], P5 ;  /* 0x3140000020967fae */ /* 0x000fe8000a921850 */
[----:B------:R-:W2:Y:S04]  /*18800*/  LDL.LU.64 R10, [R1+0x878] ;  /* 0x00087800010a7983 */ /* 0x000ea80000300a00 */
[----:B------:R-:W-:Y:S04]  /*18810*/  LDGSTS.E [R150+0x31800], desc[UR16][R48.64], P5 ;  /* 0x3180000030967fae */ /* 0x000fe8000a921850 */
[----:B------:R-:W-:Y:S04]  /*18820*/  STL.64 [R1+0x7f0], R234 ;  /* 0x0007f0ea01007387 */ /* 0x000fe80000100a00 */
[----:B------:R-:W-:Y:S04]  /*18830*/  LDGSTS.E [R150+0x31c00], desc[UR16][R64.64], P5 ;  /* 0x31c0000040967fae */ /* 0x000fe8000a921850 */
[----:B------:R-:W-:Y:S04]  /*18840*/  STL.64 [R1+0x7f8], R14 ;  /* 0x0007f80e01007387 */ /* 0x000fe80000100a00 */
[----:B------:R-:W-:Y:S04]  /*18850*/  LDGSTS.E [R150+0x32000], desc[UR16][R80.64], P5 ;  /* 0x3200000050967fae */ /* 0x000fe8000a921850 */
[----:B------:R-:W-:Y:S04]  /*18860*/  LDGSTS.E [R150+0x32400], desc[UR16][R96.64], P5 ;  /* 0x3240000060967fae */ /* 0x000fe8000a921850 */
[----:B------:R-:W-:Y:S04]  /*18870*/  STL.64 [R1+0x800], R96 ;  /* 0x0008006001007387 */ /* 0x000fe80000100a00 */
[----:B------:R-:W-:Y:S04]  /*18880*/  LDGSTS.E [R150+0x32800], desc[UR16][R112.64], P5 ;  /* 0x3280000070967fae */ /* 0x000fe8000a921850 */
[----:B------:R-:W-:Y:S04]  /*18890*/  STL.64 [R1+0x808], R112 ;  /* 0x0008087001007387 */ /* 0x000fe80000100a00 */
[----:B------:R-:W-:Y:S04]  /*188a0*/  LDGSTS.E [R150+0x32c00], desc[UR16][R128.64], P5 ;  /* 0x32c0000080967fae */ /* 0x000fe8000a921850 */
[----:B------:R1:W-:Y:S04]  /*188b0*/  STL.64 [R1+0x810], R128 ;  /* 0x0008108001007387 */ /* 0x0003e80000100a00 */
[----:B------:R-:W-:Y:S04]  /*188c0*/  LDGSTS.E [R150+0x33000], desc[UR16][R144.64], P5 ;  /* 0x3300000090967fae */ /* 0x000fe8000a921850 */
[----:B-1----:R-:W4:Y:S04]  /*188d0*/  LDL.LU.64 R128, [R1+0x338] ;  /* 0x0003380001807983 */ /* 0x002f280000300a00 */
[----:B------:R1:W-:Y:S04]  /*188e0*/  STL.64 [R1+0x818], R144 ;  /* 0x0008189001007387 */ /* 0x0003e80000100a00 */
[----:B-1----:R-:W2:Y:S01]  /*188f0*/  LDL.LU.64 R144, [R1+0x348] ;  /* 0x0003480001907983 */ /* 0x002ea20000300a00 */
[----:B------:R-:W-:-:S04]  /*18900*/  IMAD.WIDE R168, R154, 0x4, R168 ;  /* 0x000000049aa87825 */ /* 0x000fc800078e02a8 */
[C---:B------:R-:W-:Y:S01]  /*18910*/  IMAD.WIDE R186, R154.reuse, 0x4, R186 ;  /* 0x000000049aba7825 */ /* 0x040fe200078e02ba */
[----:B------:R-:W-:Y:S03]  /*18920*/  LDGSTS.E [R150+0x33400], desc[UR16][R168.64], P5 ;  /* 0x33400000a8967fae */ /* 0x000fe6000a921850 */
[C---:B------:R-:W-:Y:S01]  /*18930*/  IMAD.WIDE R202, R154.reuse, 0x4, R202 ;  /* 0x000000049aca7825 */ /* 0x040fe200078e02ca */
[----:B------:R-:W-:Y:S04]  /*18940*/  LDGSTS.E [R150+0x33800], desc[UR16][R186.64], P5 ;  /* 0x33800000ba967fae */ /* 0x000fe8000a921850 */
[----:B------:R-:W-:Y:S01]  /*18950*/  LDGSTS.E [R150+0x33c00], desc[UR16][R202.64], P5 ;  /* 0x33c00000ca967fae */ /* 0x000fe2000a921850 */
[----:B------:R-:W-:-:S04]  /*18960*/  IMAD.WIDE R114, R154, 0x4, R114 ;  /* 0x000000049a727825 */ /* 0x000fc800078e0272 */
[----:B------:R-:W-:-:S04]  /*18970*/  IMAD.WIDE R130, R154, 0x4, R130 ;  /* 0x000000049a827825 */ /* 0x000fc800078e0282 */
[----:B------:R-:W-:-:S04]  /*18980*/  IMAD.WIDE R170, R154, 0x4, R170 ;  /* 0x000000049aaa7825 */ /* 0x000fc800078e02aa */
[C---:B------:R-:W-:Y:S01]  /*18990*/  IMAD.WIDE R188, R154.reuse, 0x4, R188 ;  /* 0x000000049abc7825 */ /* 0x040fe200078e02bc */
[----:B------:R-:W-:Y:S03]  /*189a0*/  STL.64 [R1+0x820], R168 ;  /* 0x000820a801007387 */ /* 0x000fe60000100a00 */
[C---:B------:R-:W-:Y:S01]  /*189b0*/  IMAD.WIDE R204, R154.reuse, 0x4, R204 ;  /* 0x000000049acc7825 */ /* 0x040fe200078e02cc */
[----:B------:R-:W-:Y:S04]  /*189c0*/  STL.64 [R1+0x828], R186 ;  /* 0x000828ba01007387 */ /* 0x000fe80000100a00 */
[----:B------:R-:W-:Y:S04]  /*189d0*/  STL.64 [R1+0x830], R202 ;  /* 0x000830ca01007387 */ /* 0x000fe80000100a00 */
[----:B--2---:R-:W-:Y:S04]  /*189e0*/  LDGSTS.E [R11+0x30080], desc[UR16][R144.64], P5 ;  /* 0x30080000900b7fae */ /* 0x004fe8000a921850 */
        /* <DEDUP_REMOVED lines=15> */
[----:B------:R-:W2:Y:S04]  /*18ae0*/  LDL.LU.64 R238, [R1+0x870] ;  /* 0x0008700001ee7983 */ /* 0x000ea80000300a00 */
[----:B----4-:R-:W-:Y:S04]  /*18af0*/  LDGSTS.E [R10+0x30100], desc[UR16][R128.64], P5 ;  /* 0x30100000800a7fae */ /* 0x010fe8000a921850 */
[----:B------:R-:W3:Y:S04]  /*18b00*/  LDL.LU.64 R112, [R1+0x328] ;  /* 0x0003280001707983 */ /* 0x000ee80000300a00 */
[----:B------:R-:W-:Y:S04]  /*18b10*/  LDGSTS.E [R10+0x30500], desc[UR16][R2.64], P5 ;  /* 0x30500000020a7fae */ /* 0x000fe8000a921850 */
[----:B------:R-:W-:Y:S01]  /*18b20*/  LDGSTS.E [R10+0x30900], desc[UR16][R8.64], P5 ;  /* 0x30900000080a7fae */ /* 0x000fe2000a921850 */
[----:B------:R-:W-:-:S03]  /*18b30*/  IMAD.WIDE R100, R154, 0x4, R100 ;  /* 0x000000049a647825 */ /* 0x000fc600078e0264 */
[----:B------:R-:W-:Y:S04]  /*18b40*/  LDGSTS.E [R10+0x30d00], desc[UR16][R228.64], P5 ;  /* 0x30d00000e40a7fae */ /* 0x000fe8000a921850 */
[----:B------:R-:W4:Y:S04]  /*18b50*/  LDL.LU.64 R2, [R1+0x868] ;  /* 0x0008680001027983 */ /* 0x000f280000300a00 */
[----:B------:R-:W3:Y:S04]  /*18b60*/  LDL.LU.64 R8, [R1+0x860] ;  /* 0x0008600001087983 */ /* 0x000ee80000300a00 */
[----:B------:R-:W2:Y:S01]  /*18b70*/  LDL.LU.64 R96, [R1+0x318] ;  /* 0x0003180001607983 */ /* 0x000ea20000300a00 */
[----:B------:R-:W-:-:S03]  /*18b80*/  IMAD.WIDE R116, R154, 0x4, R116 ;  /* 0x000000049a747825 */ /* 0x000fc600078e0274 */
        /* <DEDUP_REMOVED lines=16> */
[----:B------:R-:W-:-:S03]  /*18c90*/  IMAD.WIDE R102, R154, 0x4, R102 ;  /* 0x000000049a667825 */ /* 0x000fc600078e0266 */
[----:B------:R1:W-:Y:S01]  /*18ca0*/  STL.64 [R1+0x7e8], R10 ;  /* 0x0007e80a01007387 */ /* 0x0003e20000100a00 */
[----:B------:R-:W-:-:S04]  /*18cb0*/  IMAD.WIDE R118, R154, 0x4, R118 ;  /* 0x000000049a767825 */ /* 0x000fc800078e0276 */
[C---:B------:R-:W-:Y:S01]  /*18cc0*/  IMAD.WIDE R174, R154.reuse, 0x4, R174 ;  /* 0x000000049aae7825 */ /* 0x040fe200078e02ae */
[----:B-1----:R-:W4:Y:S03]  /*18cd0*/  LDL.LU.64 R10, [R1+0x10] ;  /* 0x00001000010a7983 */ /* 0x002f260000300a00 */
[----:B------:R-:W-:-:S04]  /*18ce0*/  IMAD.WIDE R192, R154, 0x4, R192 ;  /* 0x000000049ac07825 */ /* 0x000fc800078e02c0 */
[C---:B------:R-:W-:Y:S01]  /*18cf0*/  IMAD.WIDE R208, R154.reuse, 0x4, R208 ;  /* 0x000000049ad07825 */ /* 0x040fe200078e02d0 */
        /* <DEDUP_REMOVED lines=17> */
[----:B------:R-:W3:Y:S04]  /*18e10*/  LDL.LU.64 R4, [R1+0x850] ;  /* 0x0008500001047983 */ /* 0x000ee80000300a00 */
[----:B--2---:R-:W-:Y:S04]  /*18e20*/  LDGSTS.E [R8+0x30200], desc[UR16][R96.64], P5 ;  /* 0x3020000060087fae */ /* 0x004fe8000a921850 */
[----:B------:R-:W2:Y:S04]  /*18e30*/  LDL.LU.64 R14, [R1+0x308] ;  /* 0x00030800010e7983 */ /* 0x000ea80000300a00 */
[----:B------:R-:W-:Y:S01]  /*18e40*/  LDGSTS.E [R8+0x30600], desc[UR16][R6.64], P5 ;  /* 0x3060000006087fae */ /* 0x000fe2000a921850 */
[----:B------:R-:W-:-:S03]  /*18e50*/  IMAD.WIDE R104, R154, 0x4, R104 ;  /* 0x000000049a687825 */ /* 0x000fc600078e0268 */
[----:B----4-:R-:W-:Y:S01]  /*18e60*/  LDGSTS.E [R8+0x30a00], desc[UR16][R10.64], P5 ;  /* 0x30a000000a087fae */ /* 0x010fe2000a921850 */
[----:B------:R-:W-:-:S03]  /*18e70*/  IMAD.WIDE R120, R154, 0x4, R120 ;  /* 0x000000049a787825 */ /* 0x000fc600078e0278 */
[----:B------:R-:W-:Y:S04]  /*18e80*/  LDGSTS.E [R8+0x30e00], desc[UR16][R224.64], P5 ;  /* 0x30e00000e0087fae */ /* 0x000fe8000a921850 */
[----:B------:R-:W2:Y:S04]  /*18e90*/  LDL.LU.64 R6, [R1+0x848] ;  /* 0x0008480001067983 */ /* 0x000ea80000300a00 */
[----:B------:R-:W4:Y:S01]  /*18ea0*/  LDL.LU.64 R234, [R1+0x2f8] ;  /* 0x0002f80001ea7983 */ /* 0x000f220000300a00 */
        /* <DEDUP_REMOVED lines=30> */
[----:B------:R-:W-:Y:S03]  /*19090*/  STL.64 [R1+0x7e0], R8 ;  /* 0x0007e00801007387 */ /* 0x000fe60000100a00 */
[----:B------:R-:W-:-:S04]  /*190a0*/  IMAD.WIDE R182, R154, 0x4, R182 ;  /* 0x000000049ab67825 */ /* 0x000fc800078e02b6 */
[----:B------:R-:W-:-:S04]  /*190b0*/  IMAD.WIDE R198, R154, 0x4, R198 ;  /* 0x000000049ac67825 */ /* 0x000fc800078e02c6 */
[C---:B------:R-:W-:Y:S01]  /*190c0*/  IMAD.WIDE R214, R154.reuse, 0x4, R214 ;  /* 0x000000049ad67825 */ /* 0x040fe200078e02d6 */
        /* <DEDUP_REMOVED lines=16> */
[----:B----4-:R-:W-:Y:S04]  /*191d0*/  LDGSTS.E [R6+0x30300], desc[UR16][R234.64], P5 ;  /* 0x30300000ea067fae */ /* 0x010fe8000a921850 */
[----:B------:R2:W-:Y:S04]  /*191e0*/  LDGSTS.E [R6+0x30700], desc[UR16][R218.64], P5 ;  /* 0x30700000da067fae */ /* 0x0005e8000a921850 */
        /* <DEDUP_REMOVED lines=11> */
[----:B------:R-:W-:Y:S04]  /*192a0*/  LDGSTS.E [R6+0x33300], desc[UR16][R164.64], P5 ;  /* 0x33300000a4067fae */ /* 0x000fe8000a921850 */
[----:B------:R-:W4:Y:S04]  /*192b0*/  LDL.LU.64 R220, [R1+0x3d0] ;  /* 0x0003d00001dc7983 */ /* 0x000f280000300a00 */
[----:B------:R-:W-:Y:S04]  /*192c0*/  LDGSTS.E [R6+0x33700], desc[UR16][R182.64], P5 ;  /* 0x33700000b6067fae */ /* 0x000fe8000a921850 */
[----:B------:R-:W-:Y:S04]  /*192d0*/  LDGSTS.E [R6+0x33b00], desc[UR16][R198.64], P5 ;  /* 0x33b00000c6067fae */ /* 0x000fe8000a921850 */
[----:B------:R-:W-:Y:S04]  /*192e0*/  LDGSTS.E [R6+0x33f00], desc[UR16][R214.64], P5 ;  /* 0x33f00000d6067fae */ /* 0x000fe8000a921850 */
[----:B------:R1:W-:Y:S04]  /*192f0*/  STL.64 [R1+0x7c8], R6 ;  /* 0x0007c80601007387 */ /* 0x0003e80000100a00 */
[----:B---3--:R-:W-:Y:S04]  /*19300*/  LDGSTS.E [R5+0x30380], desc[UR16][R242.64], P5 ;  /* 0x30380000f2057fae */ /* 0x008fe8000a921850 */
[----:B------:R-:W-:Y:S01]  /*19310*/  LDGSTS.E [R5+0x30780], desc[UR16][R244.64], P5 ;  /* 0x30780000f4057fae */ /* 0x000fe2000a921850 */
[----:B------:R-:W-:-:S03]  /*19320*/  IMAD.WIDE R20, R154, 0x4, R20 ;  /* 0x000000049a147825 */ /* 0x000fc600078e0214 */
[----:B------:R-:W-:Y:S04]  /*19330*/  LDGSTS.E [R5+0x30b80], desc[UR16][R236.64], P5 ;  /* 0x30b80000ec057fae */ /* 0x000fe8000a921850 */
[----:B------:R-:W3:Y:S04]  /*19340*/  LDL.LU.64 R242, [R1+0x840] ;  /* 0x0008400001f27983 */ /* 0x000ee80000300a00 */
[----:B------:R-:W3:Y:S04]  /*19350*/  LDL.LU.64 R244, [R1+0x838] ;  /* 0x0008380001f47983 */ /* 0x000ee80000300a00 */
[----:B------:R-:W3:Y:S04]  /*19360*/  LDL.LU.64 R168, [R1+0x408] ;  /* 0x0004080001a87983 */ /* 0x000ee80000300a00 */
[----:B------:R-:W3:Y:S01]  /*19370*/  LDL.LU.64 R230, [R1+0x530] ;  /* 0x0005300001e67983 */ /* 0x000ee20000300a00 */
        /* <DEDUP_REMOVED lines=21> */
[----:B------:R-:W0:Y:S01]  /*194d0*/  LDGDEPBAR ;  /* 0x00000000000079af */ /* 0x000e220000000000 */
[----:B-1----:R-:W-:-:S03]  /*194e0*/  VIADD R7, R0, UR7 ;  /* 0x0000000700077c36 */ /* 0x002fc60008000000 */
[----:B------:R-:W-:Y:S01]  /*194f0*/  STL.64 [R1+0x768], R4 ;  /* 0x0007680401007387 */ /* 0x000fe20000100a00 */
[----:B------:R-:W-:-:S03]  /*19500*/  VIADD R222, R7, 0x100000 ;  /* 0x0010000007de7836 */ /* 0x000fc60000000000 */
[----:B------:R-:W3:Y:S01]  /*19510*/  LDL.LU.64 R186, [R1+0x4d8] ;  /* 0x0004d80001ba7983 */ /* 0x000ee20000300a00 */
[----:B------:R-:W-:-:S03]  /*19520*/  VIADD R223, R7, 0x100000 ;  /* 0x0010000007df7836 */ /* 0x000fc60000000000 */
[----:B------:R-:W3:Y:S01]  /*19530*/  LDL.LU.64 R250, [R1+0x4d0] ;  /* 0x0004d00001fa7983 */ /* 0x000ee20000300a00 */
[C---:B--2---:R-:W-:Y:S01]  /*19540*/  IMAD.WIDE R218, R152.reuse, 0x4, R218 ;  /* 0x0000000498da7825 */ /* 0x044fe200078e02da */
[----:B------:R-:W-:Y:S03]  /*19550*/  BAR.SYNC.DEFER_BLOCKING 0x0 ;  /* 0x0000000000007b1d */ /* 0x000fe60000010000 */
[----:B----4-:R-:W-:-:S05]  /*19560*/  IMAD.WIDE R220, R152, 0x4, R220 ;  /* 0x0000000498dc7825 */ /* 0x010fca00078e02dc */
[----:B------:R1:W-:Y:S04]  /*19570*/  STL.64 [R1+0x738], R220 ;  /* 0x000738dc01007387 */ /* 0x0003e80000100a00 */
[----:B------:R-:W-:Y:S01]  /*19580*/  @!PT LDS RZ, [RZ] ;  /* 0x00000000fffff984 */ /* 0x000fe20000000800 */
[----:B------:R-:W-:Y:S01]  /*19590*/  @!PT LDS RZ, [RZ] ;  /* 0x00000000fffff984 */ /* 0x000fe20000000800 */
[----:B------:R-:W-:Y:S01]  /*195a0*/  @!PT LDS RZ, [RZ] ;  /* 0x00000000fffff984 */ /* 0x000fe20000000800 */
[----:B------:R-:W-:Y:S04]  /*195b0*/  LDGSTS.E [R222+-0x70000], desc[UR16][R218.64], P6 ;  /* 0x90000000dade7fae */ /* 0x000fe8000b121850 */
[----:B------:R3:W-:Y:S02]  /*195c0*/  LDGSTS.E [R223+-0x6fff8], desc[UR16][R220.64], P4 ;  /* 0x90008000dcdf7fae */ /* 0x0007e4000a121850 */
[----:B---3--:R-:W-:-:S02]  /*195d0*/  IMAD.WIDE R222, R152, 0x4, R168 ;  /* 0x0000000498de7825 */ /* 0x008fc400078e02a8 */
[----:B------:R-:W1:Y:S04]  /*195e0*/  LDL.LU.64 R168, [R1+0x478] ;  /* 0x0004780001a87983 */ /* 0x000e680000300a00 */
[----:B------:R-:W-:Y:S04]  /*195f0*/  STL.64 [R1+0x740], R222 ;  /* 0x000740de01007387 */ /* 0x000fe80000100a00 */
[----:B------:R-:W2:Y:S01]  /*19600*/  LDL.LU.64 R8, [R1+0x470] ;  /* 0x0004700001087983 */ /* 0x000ea20000300a00 */
[----:B------:R-:W-:-:S05]  /*19610*/  IMAD.WIDE R230, R152, 0x4, R230 ;  /* 0x0000000498e67825 */ /* 0x000fca00078e02e6 */
[----:B------:R-:W-:Y:S04]  /*19620*/  STL.64 [R1+0x748], R230 ;  /* 0x000748e601007387 */ /* 0x000fe80000100a00 */
[----:B------:R-:W3:Y:S01]  /*19630*/  LDL.LU.64 R202, [R1+0x588] ;  /* 0x0005880001ca7983 */ /* 0x000ee20000300a00 */
[----:B------:R-:W-:Y:S02]  /*19640*/  ISETP.GE.AND P2, PT, R153, UR4, PT ;  /* 0x0000000499007c0c */ /* 0x000fe4000bf46270 */
[----:B------:R-:W-:Y:S02]  /*19650*/  LOP3.LUT R247, R3, 0x60, RZ, 0xfc, !PT ;  /* 0x0000006003f77812 */ /* 0x000fe400078efcff */
[----:B------:R-:W-:Y:S02]  /*19660*/  SEL R153, RZ, 0x4, P2 ;  /* 0x00000004ff997807 */ /* 0x000fe40001000000 */
[----:B------:R-:W-:-:S02]  /*19670*/  ISETP.GE.AND P2, PT, R155, UR4, PT ;  /* 0x000000049b007c0c */ /* 0x000fc4000bf46270 */
[----:B------:R-:W-:Y:S02]  /*19680*/  SEL R153, R153, RZ, P0 ;  /* 0x000000ff99997207 */ /* 0x000fe40000000000 */
[----:B------:R-:W-:Y:S02]  /*19690*/  SEL R155, RZ, 0x4, P2 ;  /* 0x00000004ff9b7807 */ /* 0x000fe40001000000 */
[----:B------:R-:W-:Y:S02]  /*196a0*/  ISETP.GE.AND P2, PT, R247, UR4, PT ;  /* 0x00000004f7007c0c */ /* 0x000fe4000bf46270 */
[----:B------:R-:W-:Y:S02]  /*196b0*/  LOP3.LUT R247, R3, 0x62, RZ, 0xfc, !PT ;  /* 0x0000006203f77812 */ /* 0x000fe400078efcff */
[----:B------:R-:W-:Y:S02]  /*196c0*/  ISETP.NE.U32.AND P5, PT, R153, RZ, PT ;  /* 0x000000ff9900720c */ /* 0x000fe40003fa5070 */
[----:B------:R-:W-:-:S02]  /*196d0*/  SEL R155, R155, RZ, P0 ;  /* 0x000000ff9b9b7207 */ /* 0x000fc40000000000 */
[----:B------:R-:W-:Y:S02]  /*196e0*/  SEL R153, RZ, 0x4, P2 ;  /* 0x00000004ff997807 */ /* 0x000fe40001000000 */
[----:B------:R-:W-:Y:S02]  /*196f0*/  ISETP.GE.AND P6, PT, R247, UR4, PT ;  /* 0x00000004f7007c0c */ /* 0x000fe4000bfc6270 */
[----:B------:R-:W-:Y:S01]  /*19700*/  ISETP.NE.U32.AND P2, PT, R155, RZ, PT ;  /* 0x000000ff9b00720c */ /* 0x000fe20003f45070 */
[----:B------:R-:W-:Y:S01]  /*19710*/  VIADD R246, R7, 0x100000 ;  /* 0x0010000007f67836 */ /* 0x000fe20000000000 */
[----:B------:R-:W-:Y:S02]  /*19720*/  SEL R153, R153, RZ, P0 ;  /* 0x000000ff99997207 */ /* 0x000fe40000000000 */
[----:B------:R-:W-:Y:S02]  /*19730*/  SEL R155, RZ, 0x4, P6 ;  /* 0x00000004ff9b7807 */ /* 0x000fe40003000000 */
[----:B------:R-:W-:Y:S01]  /*19740*/  ISETP.GE.AND P6, PT, R245, UR4, PT ;  /* 0x00000004f5007c0c */ /* 0x000fe2000bfc6270 */
[----:B------:R4:W-:Y:S01]  /*19750*/  LDGSTS.E [R246+-0x6e000], desc[UR16][R222.64], P3 ;  /* 0x92000000def67fae */ /* 0x0009e20009921850 */
[----:B------:R-:W-:-:S02]  /*19760*/  LOP3.LUT R247, R3, 0x6, RZ, 0xfc, !PT ;  /* 0x0000000603f77812 */ /* 0x000fc400078efcff */
[----:B------:R-:W-:Y:S02]  /*19770*/  ISETP.NE.U32.AND P4, PT, R153, RZ, PT ;  /* 0x000000ff9900720c */ /* 0x000fe40003f85070 */
[----:B------:R-:W-:Y:S02]  /*19780*/  SEL R153, RZ, 0x4, P6 ;  /* 0x00000004ff997807 */ /* 0x000fe40003000000 */
[----:B------:R-:W-:Y:S01]  /*19790*/  ISETP.GE.AND P6, PT, R247, UR4, PT ;  /* 0x00000004f7007c0c */ /* 0x000fe2000bfc6270 */
[C---:B----4-:R-:W-:Y:S02]  /*197a0*/  IMAD.WIDE R246, R152.reuse, 0x4, R186 ;  /* 0x0000000498f67825 */ /* 0x050fe400078e02ba */
[----:B------:R-:W4:Y:S02]  /*197b0*/  LDL.LU.64 R186, [R1+0x580] ;  /* 0x0005800001ba7983 */ /* 0x000f240000300a00 */
[----:B------:R-:W-:Y:S02]  /*197c0*/  IMAD.WIDE R250, R152, 0x4, R250 ;  /* 0x0000000498fa7825 */ /* 0x000fe400078e02fa */
[----:B------:R-:W-:Y:S04]  /*197d0*/  STL.64 [R1+0x750], R246 ;  /* 0x000750f601007387 */ /* 0x000fe80000100a00 */
[----:B------:R-:W-:Y:S01]  /*197e0*/  STL.64 [R1+0x758], R250 ;  /* 0x000758fa01007387 */ /* 0x000fe20000100a00 */
[----:B------:R-:W-:Y:S01]  /*197f0*/  SEL R155, R155, RZ, P0 ;  /* 0x000000ff9b9b7207 */ /* 0x000fe20000000000 */
[----:B------:R-:W-:-:S03]  /*19800*/  VIADD R245, R7, 0x100000 ;  /* 0x0010000007f57836 */ /* 0x000fc60000000000 */
[----:B------:R-:W-:Y:S02]  /*19810*/  ISETP.NE.U32.AND P3, PT, R155, RZ, PT ;  /* 0x000000ff9b00720c */ /* 0x000fe40003f65070 */
[----:B------:R-:W-:Y:S01]  /*19820*/  SEL R155, RZ, 0x4, P6 ;  /* 0x00000004ff9b7807 */ /* 0x000fe20003000000 */
[----:B------:R-:W-:Y:S01]  /*19830*/  LDGSTS.E [R245+-0x6dff8], desc[UR16][R230.64], P1 ;  /* 0x92008000e6f57fae */ /* 0x000fe20008921850 */
[----:B------:R-:W-:Y:S01]  /*19840*/  ISETP.GE.AND P6, PT, R252, UR4, PT ;  /* 0x00000004fc007c0c */ /* 0x000fe2000bfc6270 */
[----:B------:R-:W-:-:S05]  /*19850*/  VIADD R252, R7, 0x100000 ;  /* 0x0010000007fc7836 */ /* 0x000fca0000000000 */
[----:B------:R-:W-:Y:S04]  /*19860*/  LDGSTS.E [R252+-0x6c000], desc[UR16][R246.64], P5 ;  /* 0x94000000f6fc7fae */ /* 0x000fe8000a921850 */
[----:B------:R-:W-:Y:S01]  /*19870*/  LDGSTS.E [R245+-0x6bff8], desc[UR16][R250.64], P2 ;  /* 0x94008000faf57fae */ /* 0x000fe20009121850 */
[----:B-1----:R-:W-:-:S03]  /*19880*/  IMAD.WIDE R220, R152, 0x4, R168 ;  /* 0x0000000498dc7825 */ /* 0x002fc600078e02a8 */
[----:B------:R-:W4:Y:S04]  /*19890*/  LDL.LU.64 R168, [R1+0x528] ;  /* 0x0005280001a87983 */ /* 0x000f280000300a00 */
[----:B------:R3:W-:Y:S01]  /*198a0*/  STL.64 [R1+0x8], R220 ;  /* 0x000008dc01007387 */ /* 0x0007e20000100a00 */
[----:B--2---:R-:W-:-:S03]  /*198b0*/  IMAD.WIDE R4, R152, 0x4, R8 ;  /* 0x0000000498047825 */ /* 0x004fc600078e0208 */
[----:B------:R-:W2:Y:S04]  /*198c0*/  LDL.LU.64 R8, [R1+0x520] ;  /* 0x0005200001087983 */ /* 0x000ea80000300a00 */
[----:B------:R3:W-:Y:S04]  /*198d0*/  LDGSTS.E [R252+-0x6a000], desc[UR16][R220.64], P4 ;  /* 0x96000000dcfc7fae */ /* 0x0007e8000a121850 */
[----:B------:R4:W-:Y:S01]  /*198e0*/  STL.64 [R1+0x18], R4 ;  /* 0x0000180401007387 */ /* 0x0009e20000100a00 */
[----:B------:R-:W-:-:S03]  /*198f0*/  SEL R153, R153, RZ, P0 ;  /* 0x000000ff99997207 */ /* 0x000fc60000000000 */
[----:B------:R4:W-:Y:S01]  /*19900*/  LDGSTS.E [R245+-0x69ff8], desc[UR16][R4.64], P3 ;  /* 0x9600800004f57fae */ /* 0x0009e20009921850 */
[----:B---3--:R-:W-:-:S03]  /*19910*/  IMAD.WIDE R220, R152, 0x4, R202 ;  /* 0x0000000498dc7825 */ /* 0x008fc600078e02ca */
[----:B------:R-:W3:Y:S01]  /*19920*/  LDL.LU.64 R202, [R1+0x4c8] ;  /* 0x0004c80001ca7983 */ /* 0x000ee20000300a00 */
[----:B------:R-:W-:-:S03]  /*19930*/  ISETP.NE.U32.AND P1, PT, R153, RZ, PT ;  /* 0x000000ff9900720c */ /* 0x000fc60003f25070 */
[----:B------:R1:W-:Y:S01]  /*19940*/  STL.64 [R1+0x28], R220 ;  /* 0x000028dc01007387 */ /* 0x0003e20000100a00 */
[----:B------:R-:W-:-:S09]  /*19950*/  VIADD R252, R244, 0x100000 ;  /* 0x00100000f4fc7836 */ /* 0x000fd20000000000 */
[----:B------:R1:W-:Y:S01]  /*19960*/  LDGSTS.E [R252+-0x70000], desc[UR16][R220.64], P1 ;  /* 0x90000000dcfc7fae */ /* 0x0003e20008921850 */
[----:B----4-:R-:W-:-:S03]  /*19970*/  IMAD.WIDE R4, R152, 0x4, R186 ;  /* 0x0000000498047825 */ /* 0x010fc600078e02ba */
[----:B------:R-:W4:Y:S04]  /*19980*/  LDL.LU.64 R186, [R1+0x4c0] ;  /* 0x0004c00001ba7983 */ /* 0x000f280000300a00 */
[----:B------:R2:W-:Y:S01]  /*19990*/  STL.64 [R1+0x30], R4 ;  /* 0x0000300401007387 */ /* 0x0005e20000100a00 */
[----:B------:R-:W-:-:S04]  /*199a0*/  SEL R155, R155, RZ, P0 ;  /* 0x000000ff9b9b7207 */ /* 0x000fc80000000000 */
[----:B------:R-:W-:Y:S01]  /*199b0*/  ISETP.NE.U32.AND P5, PT, R155, RZ, PT ;  /* 0x000000ff9b00720c */ /* 0x000fe20003fa5070 */
[----:B------:R-:W-:-:S12]  /*199c0*/  VIADD R245, R244, 0x100000 ;  /* 0x00100000f4f57836 */ /* 0x000fd80000000000 */
[----:B------:R2:W-:Y:S01]  /*199d0*/  LDGSTS.E [R245+-0x6fff8], desc[UR16][R4.64], P5 ;  /* 0x9000800004f57fae */ /* 0x0005e2000a921850 */
[----:B------:R-:W-:-:S04]  /*199e0*/  SEL R153, RZ, 0x4, P6 ;  /* 0x00000004ff997807 */ /* 0x000fc80003000000 */
[----:B------:R-:W-:-:S04]  /*199f0*/  SEL R153, R153, RZ, P0 ;  /* 0x000000ff99997207 */ /* 0x000fc80000000000 */
[----:B------:R-:W-:Y:S01]  /*19a00*/  ISETP.NE.U32.AND P2, PT, R153, RZ, PT ;  /* 0x000000ff9900720c */ /* 0x000fe20003f45070 */
[C---:B-1----:R-:W-:Y:S02]  /*19a10*/  IMAD.WIDE R220, R152.reuse, 0x4, R168 ;  /* 0x0000000498dc7825 */ /* 0x042fe400078e02a8 */
[----:B------:R-:W4:Y:S04]  /*19a20*/  LDL.LU.64 R168, [R1+0x468] ;  /* 0x0004680001a87983 */ /* 0x000f280000300a00 */
[----:B------:R3:W-:Y:S01]  /*19a30*/  STL.64 [R1+0x38], R220 ;  /* 0x000038dc01007387 */ /* 0x0007e20000100a00 */
[----:B--2---:R-:W-:-:S03]  /*19a40*/  IMAD.WIDE R4, R152, 0x4, R8 ;  /* 0x0000000498047825 */ /* 0x004fc600078e0208 */
[----:B------:R-:W2:Y:S04]  /*19a50*/  LDL.LU.64 R8, [R1+0x460] ;  /* 0x0004600001087983 */ /* 0x000ea80000300a00 */
[----:B------:R3:W-:Y:S04]  /*19a60*/  LDGSTS.E [R252+-0x6e000], desc[UR16][R220.64], P2 ;  /* 0x92000000dcfc7fae */ /* 0x0007e80009121850 */
[----:B------:R4:W-:Y:S01]  /*19a70*/  STL.64 [R1+0x48], R4 ;  /* 0x0000480401007387 */ /* 0x0009e20000100a00 */
[----:B---3--:R-:W-:-:S03]  /*19a80*/  IMAD.WIDE R220, R152, 0x4, R202 ;  /* 0x0000000498dc7825 */ /* 0x008fc600078e02ca */
[----:B------:R-:W3:Y:S01]  /*19a90*/  LDL.LU.64 R202, [R1+0x578] ;  /* 0x0005780001ca7983 */ /* 0x000ee20000300a00 */
[----:B------:R-:W-:-:S04]  /*19aa0*/  LOP3.LUT R6, R3, 0x26, RZ, 0xfc, !PT ;  /* 0x0000002603067812 */ /* 0x000fc800078efcff */
[----:B------:R-:W-:-:S04]  /*19ab0*/  ISETP.GE.AND P6, PT, R6, UR4, PT ;  /* 0x0000000406007c0c */ /* 0x000fc8000bfc6270 */
[----:B------:R-:W-:Y:S02]  /*19ac0*/  SEL R155, RZ, 0x4, P6 ;  /* 0x00000004ff9b7807 */ /* 0x000fe40003000000 */
[----:B------:R-:W-:Y:S02]  /*19ad0*/  LOP3.LUT R6, R3, 0x44, RZ, 0xfc, !PT ;  /* 0x0000004403067812 */ /* 0x000fe400078efcff */
[----:B------:R-:W-:Y:S02]  /*19ae0*/  SEL R155, R155, RZ, P0 ;  /* 0x000000ff9b9b7207 */ /* 0x000fe40000000000 */
[----:B------:R-:W-:Y:S02]  /*19af0*/  ISETP.GE.AND P6, PT, R6, UR4, PT ;  /* 0x0000000406007c0c */ /* 0x000fe4000bfc6270 */
[----:B------:R-:W-:Y:S02]  /*19b00*/  ISETP.NE.U32.AND P4, PT, R155, RZ, PT ;  /* 0x000000ff9b00720c */ /* 0x000fe40003f85070 */
[----:B------:R-:W-:-:S04]  /*19b10*/  SEL R153, RZ, 0x4, P6 ;  /* 0x00000004ff997807 */ /* 0x000fc80003000000 */
[----:B------:R-:W-:Y:S01]  /*19b20*/  SEL R153, R153, RZ, P0 ;  /* 0x000000ff99997207 */ /* 0x000fe20000000000 */
[----:B------:R1:W-:Y:S03]  /*19b30*/  STL.64 [R1+0x58], R220 ;  /* 0x000058dc01007387 */ /* 0x0003e60000100a00 */
[----:B------:R-:W-:-:S03]  /*19b40*/  ISETP.NE.U32.AND P3, PT, R153, RZ, PT ;  /* 0x000000ff9900720c */ /* 0x000fc60003f65070 */
[----:B------:R4:W-:Y:S10]  /*19b50*/  LDGSTS.E [R245+-0x6dff8], desc[UR16][R4.64], P4 ;  /* 0x9200800004f57fae */ /* 0x0009f4000a121850 */
[----:B------:R1:W-:Y:S01]  /*19b60*/  LDGSTS.E [R252+-0x6c000], desc[UR16][R220.64], P3 ;  /* 0x94000000dcfc7fae */ /* 0x0003e20009921850 */
[----:B----4-:R-:W-:-:S03]  /*19b70*/  IMAD.WIDE R4, R152, 0x4, R186 ;  /* 0x0000000498047825 */ /* 0x010fc600078e02ba */
[----:B------:R-:W4:Y:S04]  /*19b80*/  LDL.LU.64 R186, [R1+0x570] ;  /* 0x0005700001ba7983 */ /* 0x000f280000300a00 */
[----:B------:R2:W-:Y:S01]  /*19b90*/  STL.64 [R1+0x68], R4 ;  /* 0x0000680401007387 */ /* 0x0005e20000100a00 */
[----:B------:R-:W-:-:S04]  /*19ba0*/  LOP3.LUT R7, R3, 0x46, RZ, 0xfc, !PT ;  /* 0x0000004603077812 */ /* 0x000fc800078efcff */
[----:B------:R-:W-:-:S04]  /*19bb0*/  ISETP.GE.AND P6, PT, R7, UR4, PT ;  /* 0x0000000407007c0c */ /* 0x000fc8000bfc6270 */
[----:B------:R-:W-:-:S04]  /*19bc0*/  SEL R155, RZ, 0x4, P6 ;  /* 0x00000004ff9b7807 */ /* 0x000fc80003000000 */
[----:B------:R-:W-:-:S04]  /*19bd0*/  SEL R155, R155, RZ, P0 ;  /* 0x000000ff9b9b7207 */ /* 0x000fc80000000000 */
[----:B------:R-:W-:-:S13]  /*19be0*/  ISETP.NE.U32.AND P1, PT, R155, RZ, PT ;  /* 0x000000ff9b00720c */ /* 0x000fda0003f25070 */
[----:B------:R2:W-:Y:S01]  /*19bf0*/  LDGSTS.E [R245+-0x6bff8], desc[UR16][R4.64], P1 ;  /* 0x9400800004f57fae */ /* 0x0005e20008921850 */
[----:B------:R-:W-:-:S04]  /*19c00*/  LOP3.LUT R7, R3, 0x64, RZ, 0xfc, !PT ;  /* 0x0000006403077812 */ /* 0x000fc800078efcff */
[----:B------:R-:W-:-:S04]  /*19c10*/  ISETP.GE.AND P6, PT, R7, UR4, PT ;  /* 0x0000000407007c0c */ /* 0x000fc8000bfc6270 */
        /* <DEDUP_REMOVED lines=23> */
[----:B------:R4:W-:Y:S01]  /*19d90*/  LDGSTS.E [R245+-0x69ff8], desc[UR16][R4.64], P2 ;  /* 0x9600800004f57fae */ /* 0x0009e20009121850 */
[----:B------:R-:W-:-:S09]  /*19da0*/  VIADD R252, R243, 0x100000 ;  /* 0x00100000f3fc7836 */ /* 0x000fd20000000000 */
        /* <DEDUP_REMOVED lines=8> */
[----:B------:R-:W-:Y:S01]  /*19e30*/  ISETP.NE.U32.AND P3, PT, R155, RZ, PT ;  /* 0x000000ff9b00720c */ /* 0x000fe20003f65070 */
[----:B------:R-:W-:-:S12]  /*19e40*/  VIADD R245, R243, 0x100000 ;  /* 0x00100000f3f57836 */ /* 0x000fd80000000000 */
        /* <DEDUP_REMOVED lines=52> */
[----:B------:R-:W-:Y:S02]  /*1a190*/  ISETP.GE.AND P6, PT, R7, UR4, PT ;  /* 0x0000000407007c0c */ /* 0x000fe4000bfc6270 */
[----:B------:R-:W-:Y:S02]  /*1a1a0*/  LOP3.LUT R7, R3, 0xc, RZ, 0xfc, !PT ;  /* 0x0000000c03077812 */ /* 0x000fe400078efcff */
[----:B------:R-:W-:Y:S02]  /*1a1b0*/  SEL R155, RZ, 0x4, P6 ;  /* 0x00000004ff9b7807 */ /* 0x000fe40003000000 */
[----:B------:R-:W-:Y:S02]  /*1a1c0*/  ISETP.GE.AND P6, PT, R7, UR4, PT ;  /* 0x0000000407007c0c */ /* 0x000fe4000bfc6270 */
[----:B------:R-:W-:Y:S02]  /*1a1d0*/  LOP3.LUT R7, R3, 0xe, RZ, 0xfc, !PT ;  /* 0x0000000e03077812 */ /* 0x000fe400078efcff */
[----:B------:R-:W-:-:S02]  /*1a1e0*/  SEL R153, RZ, 0x4, P6 ;  /* 0x00000004ff997807 */ /* 0x000fc40003000000 */
[----:B------:R-:W-:Y:S02]  /*1a1f0*/  SEL R155, R155, RZ, P0 ;  /* 0x000000ff9b9b7207 */ /* 0x000fe40000000000 */
[----:B------:R-:W-:Y:S02]  /*1a200*/  ISETP.GE.AND P6, PT, R7, UR4, PT ;  /* 0x0000000407007c0c */ /* 0x000fe4000bfc6270 */
[----:B------:R-:W-:Y:S02]  /*1a210*/  LOP3.LUT R7, R3, 0x2c, RZ, 0xfc, !PT ;  /* 0x0000002c03077812 */ /* 0x000fe400078efcff */
[----:B------:R-:W-:Y:S02]  /*1a220*/  ISETP.NE.U32.AND P1, PT, R155, RZ, PT ;  /* 0x000000ff9b00720c */ /* 0x000fe40003f25070 */
[----:B------:R-:W-:Y:S02]  /*1a230*/  SEL R153, R153, RZ, P0 ;  /* 0x000000ff99997207 */ /* 0x000fe40000000000 */
[----:B------:R-:W-:-:S02]  /*1a240*/  SEL R155, RZ, 0x4, P6 ;  /* 0x00000004ff9b7807 */ /* 0x000fc40003000000 */
[----:B------:R-:W-:Y:S02]  /*1a250*/  ISETP.GE.AND P6, PT, R7, UR4, PT ;  /* 0x0000000407007c0c */ /* 0x000fe4000bfc6270 */
[----:B------:R-:W-:Y:S02]  /*1a260*/  LOP3.LUT R7, R3, 0x2e, RZ, 0xfc, !PT ;  /* 0x0000002e03077812 */ /* 0x000fe400078efcff */
[----:B------:R-:W-:Y:S02]  /*1a270*/  ISETP.NE.U32.AND P5, PT, R153, RZ, PT ;  /* 0x000000ff9900720c */ /* 0x000fe40003fa5070 */
[----:B------:R-:W-:Y:S01]  /*1a280*/  SEL R153, RZ, 0x4, P6 ;  /* 0x00000004ff997807 */ /* 0x000fe20003000000 */
[----:B------:R4:W-:Y:S01]  /*1a290*/  LDGSTS.E [R245+-0x69ff8], desc[UR16][R4.64], P1 ;  /* 0x9600800004f57fae */ /* 0x0009e20008921850 */
[----:B------:R-:W-:Y:S02]  /*1a2a0*/  SEL R155, R155, RZ, P0 ;  /* 0x000000ff9b9b7207 */ /* 0x000fe40000000000 */
[----:B------:R-:W-:-:S02]  /*1a2b0*/  ISETP.GE.AND P6, PT, R7, UR4, PT ;  /* 0x0000000407007c0c */ /* 0x000fc4000bfc6270 */
[----:B------:R-:W-:Y:S02]  /*1a2c0*/  LOP3.LUT R7, R3, 0x4c, RZ, 0xfc, !PT ;  /* 0x0000004c03077812 */ /* 0x000fe400078efcff */
[----:B------:R-:W-:Y:S02]  /*1a2d0*/  ISETP.NE.U32.AND P2, PT, R155, RZ, PT ;  /* 0x000000ff9b00720c */ /* 0x000fe40003f45070 */
[----:B------:R-:W-:Y:S02]  /*1a2e0*/  SEL R153, R153, RZ, P0 ;  /* 0x000000ff99997207 */ /* 0x000fe40000000000 */
[----:B------:R-:W-:Y:S02]  /*1a2f0*/  SEL R155, RZ, 0x4, P6 ;  /* 0x00000004ff9b7807 */ /* 0x000fe40003000000 */
[----:B------:R-:W-:Y:S02]  /*1a300*/  ISETP.GE.AND P6, PT, R7, UR4, PT ;  /* 0x0000000407007c0c */ /* 0x000fe4000bfc6270 */
[----:B------:R-:W-:-:S02]  /*1a310*/  LOP3.LUT R7, R3, 0x4e, RZ, 0xfc, !PT ;  /* 0x0000004e03077812 */ /* 0x000fc400078efcff */
[----:B------:R-:W-:Y:S02]  /*1a320*/  ISETP.NE.U32.AND P4, PT, R153, RZ, PT ;  /* 0x000000ff9900720c */ /* 0x000fe40003f85070 */
[----:B------:R-:W-:Y:S02]  /*1a330*/  SEL R153, RZ, 0x4, P6 ;  /* 0x00000004ff997807 */ /* 0x000fe40003000000 */
[----:B------:R-:W-:Y:S02]  /*1a340*/  SEL R155, R155, RZ, P0 ;  /* 0x000000ff9b9b7207 */ /* 0x000fe40000000000 */
[----:B------:R-:W-:Y:S02]  /*1a350*/  ISETP.GE.AND P6, PT, R7, UR4, PT ;  /* 0x0000000407007c0c */ /* 0x000fe4000bfc6270 */
[----:B------:R-:W-:Y:S02]  /*1a360*/  LOP3.LUT R7, R3, 0x6c, RZ, 0xfc, !PT ;  /* 0x0000006c03077812 */ /* 0x000fe400078efcff */
[----:B------:R-:W-:Y:S01]  /*1a370*/  ISETP.NE.U32.AND P3, PT, R155, RZ, PT ;  /* 0x000000ff9b00720c */ /* 0x000fe20003f65070 */
[----:B------:R-:W-:Y:S01]  /*1a380*/  STL.64 [R1+0xf8], R220 ;  /* 0x0000f8dc01007387 */ /* 0x000fe20000100a00 */
[----:B------:R-:W-:Y:S01]  /*1a390*/  SEL R153, R153, RZ, P0 ;  /* 0x000000ff99997207 */ /* 0x000fe20000000000 */
[----:B----4-:R-:W-:Y:S01]  /*1a3a0*/  IMAD.WIDE R4, R152, 0x4, R186 ;  /* 0x0000000498047825 */ /* 0x010fe200078e02ba */
[----:B------:R-:W-:Y:S01]  /*1a3b0*/  SEL R155, RZ, 0x4, P6 ;  /* 0x00000004ff9b7807 */ /* 0x000fe20003000000 */
[----:B------:R-:W4:Y:S01]  /*1a3c0*/  LDL.LU.64 R186, [R1+0x4a0] ;  /* 0x0004a00001ba7983 */ /* 0x000f220000300a00 */
[----:B------:R-:W-:Y:S01]  /*1a3d0*/  ISETP.GE.AND P6, PT, R7, UR4, PT ;  /* 0x0000000407007c0c */ /* 0x000fe2000bfc6270 */
[----:B------:R-:W-:Y:S01]  /*1a3e0*/  VIADD R252, R242, 0x100000 ;  /* 0x00100000f2fc7836 */ /* 0x000fe20000000000 */
[----:B------:R-:W-:-:S02]  /*1a3f0*/  LOP3.LUT R7, R3, 0x6e, RZ, 0xfc, !PT ;  /* 0x0000006e03077812 */ /* 0x000fc400078efcff */
[----:B------:R-:W-:Y:S02]  /*1a400*/  ISETP.NE.U32.AND P1, PT, R153, RZ, PT ;  /* 0x000000ff9900720c */ /* 0x000fe40003f25070 */
[----:B------:R-:W-:Y:S01]  /*1a410*/  SEL R153, RZ, 0x4, P6 ;  /* 0x00000004ff997807 */ /* 0x000fe20003000000 */
[----:B------:R-:W-:Y:S01]  /*1a420*/  LDGSTS.E [R252+-0x70000], desc[UR16][R220.64], P5 ;  /* 0x90000000dcfc7fae */ /* 0x000fe2000a921850 */
[----:B------:R-:W-:Y:S02]  /*1a430*/  SEL R155, R155, RZ, P0 ;  /* 0x000000ff9b9b7207 */ /* 0x000fe40000000000 */
[----:B------:R-:W-:Y:S02]  /*1a440*/  ISETP.GE.AND P6, PT, R7, UR4, PT ;  /* 0x0000000407007c0c */ /* 0x000fe4000bfc6270 */
[----:B------:R-:W-:Y:S02]  /*1a450*/  LOP3.LUT R7, R3, 0x10, RZ, 0xfc, !PT ;  /* 0x0000001003077812 */ /* 0x000fe400078efcff */
[----:B------:R-:W-:-:S02]  /*1a460*/  ISETP.NE.U32.AND P5, PT, R155, RZ, PT ;  /* 0x000000ff9b00720c */ /* 0x000fc40003fa5070 */
[----:B------:R-:W-:Y:S01]  /*1a470*/  SEL R155, RZ, 0x4, P6 ;  /* 0x00000004ff9b7807 */ /* 0x000fe20003000000 */
[----:B------:R2:W-:Y:S01]  /*1a480*/  STL.64 [R1+0x100], R4 ;  /* 0x0001000401007387 */ /* 0x0005e20000100a00 */
[----:B------:R-:W-:Y:S01]  /*1a490*/  ISETP.GE.AND P6, PT, R7, UR4, PT ;  /* 0x0000000407007c0c */ /* 0x000fe2000bfc6270 */
[----:B------:R-:W-:-:S05]  /*1a4a0*/  VIADD R245, R242, 0x100000 ;  /* 0x00100000f2f57836 */ /* 0x000fca0000000000 */
[----:B------:R2:W-:Y:S01]  /*1a4b0*/  LDGSTS.E [R245+-0x6fff8], desc[UR16][R4.64], P2 ;  /* 0x9000800004f57fae */ /* 0x0005e20009121850 */
[----:B------:R-:W-:Y:S02]  /*1a4c0*/  SEL R153, R153, RZ, P0 ;  /* 0x000000ff99997207 */ /* 0x000fe40000000000 */
[----:B------:R-:W-:Y:S02]  /*1a4d0*/  SEL R155, R155, RZ, P0 ;  /* 0x000000ff9b9b7207 */ /* 0x000fe40000000000 */
[----:B------:R-:W-:Y:S02]  /*1a4e0*/  ISETP.NE.U32.AND P2, PT, R153, RZ, PT ;  /* 0x000000ff9900720c */ /* 0x000fe40003f45070 */
[----:B------:R-:W-:Y:S01]  /*1a4f0*/  SEL R153, RZ, 0x4, P6 ;  /* 0x00000004ff997807 */ /* 0x000fe20003000000 */
[C---:B------:R-:W-:Y:S02]  /*1a500*/  IMAD.WIDE R6, R152.reuse, 0x4, R168 ;  /* 0x0000000498067825 */ /* 0x040fe400078e02a8 */
[----:B------:R-:W4:Y:S04]  /*1a510*/  LDL.LU.64 R168, [R1+0x448] ;  /* 0x0004480001a87983 */ /* 0x000f280000300a00 */
[----:B------:R1:W-:Y:S01]  /*1a520*/  STL.64 [R1+0x108], R6 ;  /* 0x0001080601007387 */ /* 0x0003e20000100a00 */
[----:B--2---:R-:W-:-:S03]  /*1a530*/  IMAD.WIDE R4, R152, 0x4, R8 ;  /* 0x0000000498047825 */ /* 0x004fc600078e0208 */
[----:B------:R-:W2:Y:S04]  /*1a540*/  LDL.LU.64 R8, [R1+0x440] ;  /* 0x0004400001087983 */ /* 0x000ea80000300a00 */
[----:B------:R1:W-:Y:S01]  /*1a550*/  LDGSTS.E [R252+-0x6e000], desc[UR16][R6.64], P4 ;  /* 0x9200000006fc7fae */ /* 0x0003e2000a121850 */
[----:B------:R-:W-:-:S03]  /*1a560*/  ISETP.NE.U32.AND P4, PT, R155, RZ, PT ;  /* 0x000000ff9b00720c */ /* 0x000fc60003f85070 */
[----:B------:R4:W-:Y:S04]  /*1a570*/  STL.64 [R1+0x110], R4 ;  /* 0x0001100401007387 */ /* 0x0009e80000100a00 */
[----:B------:R4:W-:Y:S01]  /*1a580*/  LDGSTS.E [R245+-0x6dff8], desc[UR16][R4.64], P3 ;  /* 0x9200800004f57fae */ /* 0x0009e20009921850 */
[----:B-1----:R-:W-:-:S04]  /*1a590*/  LOP3.LUT R7, R3, 0x12, RZ, 0xfc, !PT ;  /* 0x0000001203077812 */ /* 0x002fc800078efcff */
[----:B------:R-:W-:Y:S02]  /*1a5a0*/  ISETP.GE.AND P6, PT, R7, UR4, PT ;  /* 0x0000000407007c0c */ /* 0x000fe4000bfc6270 */
[----:B------:R-:W-:Y:S02]  /*1a5b0*/  LOP3.LUT R7, R3, 0x30, RZ, 0xfc, !PT ;  /* 0x0000003003077812 */ /* 0x000fe400078efcff */
[----:B------:R-:W-:Y:S02]  /*1a5c0*/  SEL R155, RZ, 0x4, P6 ;  /* 0x00000004ff9b7807 */ /* 0x000fe40003000000 */
[----:B------:R-:W-:Y:S01]  /*1a5d0*/  ISETP.GE.AND P6, PT, R7, UR4, PT ;  /* 0x0000000407007c0c */ /* 0x000fe2000bfc6270 */
[C---:B---3--:R-:W-:Y:S02]  /*1a5e0*/  IMAD.WIDE R6, R152.reuse, 0x4, R202 ;  /* 0x0000000498067825 */ /* 0x048fe400078e02ca */
[----:B------:R-:W3:Y:S04]  /*1a5f0*/  LDL.LU.64 R202, [R1+0x558] ;  /* 0x0005580001ca7983 */ /* 0x000ee80000300a00 */
[----:B------:R-:W-:Y:S04]  /*1a600*/  STL.64 [R1+0x118], R6 ;  /* 0x0001180601007387 */ /* 0x000fe80000100a00 */
[----:B------:R-:W-:Y:S01]  /*1a610*/  LDGSTS.E [R252+-0x6c000], desc[UR16][R6.64], P1 ;  /* 0x9400000006fc7fae */ /* 0x000fe20008921850 */
[----:B----4-:R-:W-:-:S03]  /*1a620*/  IMAD.WIDE R4, R152, 0x4, R186 ;  /* 0x0000000498047825 */ /* 0x010fc600078e02ba */
[----:B------:R-:W4:Y:S04]  /*1a630*/  LDL.LU.64 R186, [R1+0x550] ;  /* 0x0005500001ba7983 */ /* 0x000f280000300a00 */
[----:B------:R2:W-:Y:S04]  /*1a640*/  STL.64 [R1+0x120], R4 ;  /* 0x0001200401007387 */ /* 0x0005e80000100a00 */
[----:B------:R2:W-:Y:S01]  /*1a650*/  LDGSTS.E [R245+-0x6bff8], desc[UR16][R4.64], P5 ;  /* 0x9400800004f57fae */ /* 0x0005e2000a921850 */
[----:B------:R-:W-:-:S03]  /*1a660*/  IMAD.WIDE R220, R152, 0x4, R168 ;  /* 0x0000000498dc7825 */ /* 0x000fc600078e02a8 */
[----:B------:R-:W4:Y:S04]  /*1a670*/  LDL.LU.64 R168, [R1+0x4f8] ;  /* 0x0004f80001a87983 */ /* 0x000f280000300a00 */
[----:B------:R-:W-:Y:S01]  /*1a680*/  STL.64 [R1+0x760], R242 ;  /* 0x000760f201007387 */ /* 0x000fe20000100a00 */
[----:B--2---:R-:W-:-:S03]  /*1a690*/  IMAD.WIDE R4, R152, 0x4, R8 ;  /* 0x0000000498047825 */ /* 0x004fc600078e0208 */
[----:B------:R3:W-:Y:S04]  /*1a6a0*/  STL.64 [R1+0x128], R220 ;  /* 0x000128dc01007387 */ /* 0x0007e80000100a00 */
        /* <DEDUP_REMOVED lines=11> */
[----:B------:R-:W-:-:S04]  /*1a760*/  SEL R155, R155, RZ, P0 ;  /* 0x000000ff9b9b7207 */ /* 0x000fc80000000000 */
[----:B------:R-:W-:Y:S01]  /*1a770*/  ISETP.NE.U32.AND P1, PT, R155, RZ, PT ;  /* 0x000000ff9b00720c */ /* 0x000fe20003f25070 */
[----:B----4-:R-:W-:Y:S02]  /*1a780*/  IMAD.WIDE R4, R152, 0x4, R186 ;  /* 0x0000000498047825 */ /* 0x010fe400078e02ba */
[----:B------:R-:W4:Y:S04]  /*1a790*/  LDL.LU.64 R186, [R1+0x490] ;  /* 0x0004900001ba7983 */ /* 0x000f280000300a00 */
[----:B------:R2:W-:Y:S01]  /*1a7a0*/  STL.64 [R1+0x140], R4 ;  /* 0x0001400401007387 */ /* 0x0005e20000100a00 */
[----:B------:R-:W-:-:S05]  /*1a7b0*/  VIADD R245, R241, 0x100000 ;  /* 0x00100000f1f57836 */ /* 0x000fca0000000000 */
[----:B------:R2:W-:Y:S01]  /*1a7c0*/  LDGSTS.E [R245+-0x6fff8], desc[UR16][R4.64], P1 ;  /* 0x9000800004f57fae */ /* 0x0005e20008921850 */
[----:B------:R-:W-:-:S04]  /*1a7d0*/  SEL R153, RZ, 0x4, P6 ;  /* 0x00000004ff997807 */ /* 0x000fc80003000000 */
[----:B------:R-:W-:-:S04]  /*1a7e0*/  SEL R153, R153, RZ, P0 ;  /* 0x000000ff99997207 */ /* 0x000fc80000000000 */
[----:B------:R-:W-:Y:S01]  /*1a7f0*/  ISETP.NE.U32.AND P5, PT, R153, RZ, PT ;  /* 0x000000ff9900720c */ /* 0x000fe20003fa5070 */
[C---:B-1----:R-:W-:Y:S02]  /*1a800*/  IMAD.WIDE R220, R152.reuse, 0x4, R168 ;  /* 0x0000000498dc7825 */ /* 0x042fe400078e02a8 */
[----:B------:R-:W4:Y:S04]  /*1a810*/  LDL.LU.64 R168, [R1+0x438] ;  /* 0x0004380001a87983 */ /* 0x000f280000300a00 */
[----:B------:R3:W-:Y:S06]  /*1a820*/  STL.64 [R1+0x148], R220 ;  /* 0x000148dc01007387 */ /* 0x0007ec0000100a00 */
[----:B------:R3:W-:Y:S01]  /*1a830*/  LDGSTS.E [R252+-0x6e000], desc[UR16][R220.64], P5 ;  /* 0x92000000dcfc7fae */ /* 0x0007e2000a921850 */
[----:B--2---:R-:W-:-:S03]  /*1a840*/  IMAD.WIDE R4, R152, 0x4, R8 ;  /* 0x0000000498047825 */ /* 0x004fc600078e0208 */
[----:B------:R-:W2:Y:S04]  /*1a850*/  LDL.LU.64 R8, [R1+0x430] ;  /* 0x0004300001087983 */ /* 0x000ea80000300a00 */
        /* <DEDUP_REMOVED lines=97> */
[----:B------:R1:W-:Y:S04]  /*1ae70*/  STL.64 [R1+0x188], R6 ;  /* 0x0001880601007387 */ /* 0x0003e80000100a00 */
[----:B------:R1:W-:Y:S01]  /*1ae80*/  LDGSTS.E [R252+-0x6e000], desc[UR16][R6.64], P3 ;  /* 0x9200000006fc7fae */ /* 0x0003e20009921850 */
[----:B--2---:R-:W-:-:S03]  /*1ae90*/  IMAD.WIDE R4, R152, 0x4, R8 ;  /* 0x0000000498047825 */ /* 0x004fc600078e0208 */
[----:B------:R-:W2:Y:S01]  /*1aea0*/  LDL.LU.64 R8, [R1+0x420] ;  /* 0x0004200001087983 */ /* 0x000ea20000300a00 */
[----:B------:R-:W-:Y:S02]  /*1aeb0*/  ISETP.NE.U32.AND P3, PT, R155, RZ, PT ;  /* 0x000000ff9b00720c */ /* 0x000fe40003f65070 */
[----:B-1----:R-:W-:Y:S01]  /*1aec0*/  LOP3.LUT R7, R3, 0x1a, RZ, 0xfc, !PT ;  /* 0x0000001a03077812 */ /* 0x002fe200078efcff */
[----:B------:R4:W-:Y:S03]  /*1aed0*/  LDGSTS.E [R245+-0x6dff8], desc[UR16][R4.64], P1 ;  /* 0x9200800004f57fae */ /* 0x0009e60008921850 */
[----:B------:R-:W-:Y:S02]  /*1aee0*/  ISETP.GE.AND P6, PT, R7, UR4, PT ;  /* 0x0000000407007c0c */ /* 0x000fe4000bfc6270 */
[----:B------:R-:W-:Y:S02]  /*1aef0*/  LOP3.LUT R7, R3, 0x38, RZ, 0xfc, !PT ;  /* 0x0000003803077812 */ /* 0x000fe400078efcff */
[----:B------:R-:W-:Y:S01]  /*1af00*/  SEL R155, RZ, 0x4, P6 ;  /* 0x00000004ff9b7807 */ /* 0x000fe20003000000 */
[----:B------:R4:W-:Y:S01]  /*1af10*/  STL.64 [R1+0x190], R4 ;  /* 0x0001900401007387 */ /* 0x0009e20000100a00 */
[----:B------:R-:W-:Y:S01]  /*1af20*/  ISETP.GE.AND P6, PT, R7, UR4, PT ;  /* 0x0000000407007c0c */ /* 0x000fe2000bfc6270 */
[----:B---3--:R-:W-:-:S02]  /*1af30*/  IMAD.WIDE R6, R152, 0x4, R202 ;  /* 0x0000000498067825 */ /* 0x008fc400078e02ca */
        /* <DEDUP_REMOVED lines=9> */
[----:B------:R-:W-:Y:S04]  /*1afd0*/  STL.64 [R1+0x770], R240 ;  /* 0x000770f001007387 */ /* 0x000fe80000100a00 */
[----:B------:R3:W-:Y:S01]  /*1afe0*/  STL.64 [R1+0x1a8], R220 ;  /* 0x0001a8dc01007387 */ /* 0x0007e20000100a00 */
[----:B--2---:R-:W-:-:S03]  /*1aff0*/  IMAD.WIDE R4, R152, 0x4, R8 ;  /* 0x0000000498047825 */ /* 0x004fc600078e0208 */
[----:B------:R-:W2:Y:S04]  /*1b000*/  LDL.LU.64 R8, [R1+0x3f8] ;  /* 0x0003f80001087983 */ /* 0x000ea80000300a00 */
[----:B------:R3:W-:Y:S04]  /*1b010*/  LDGSTS.E [R252+-0x6a000], desc[UR16][R220.64], P4 ;  /* 0x96000000dcfc7fae */ /* 0x0007e8000a121850 */
[----:B------:R4:W-:Y:S01]  /*1b020*/  STL.64 [R1+0x1b0], R4 ;  /* 0x0001b00401007387 */ /* 0x0009e20000100a00 */
[----:B------:R-:W-:Y:S02]  /*1b030*/  SEL R153, R153, RZ, P0 ;  /* 0x000000ff99997207 */ /* 0x000fe40000000000 */
[----:B------:R-:W-:Y:S01]  /*1b040*/  LOP3.LUT R7, R3, 0x3a, RZ, 0xfc, !PT ;  /* 0x0000003a03077812 */ /* 0x000fe200078efcff */
[----:B------:R4:W-:Y:S01]  /*1b050*/  LDGSTS.E [R245+-0x69ff8], desc[UR16][R4.64], P3 ;  /* 0x9600800004f57fae */ /* 0x0009e20009921850 */
[----:B---3--:R-:W-:-:S03]  /*1b060*/  IMAD.WIDE R220, R152, 0x4, R202 ;  /* 0x0000000498dc7825 */ /* 0x008fc600078e02ca */
[----:B------:R-:W3:Y:S01]  /*1b070*/  LDL.LU.64 R202, [R1+0x3f0] ;  /* 0x0003f00001ca7983 */ /* 0x000ee20000300a00 */
[----:B------:R-:W-:Y:S02]  /*1b080*/  ISETP.NE.U32.AND P1, PT, R153, RZ, PT ;  /* 0x000000ff9900720c */ /* 0x000fe40003f25070 */
[----:B------:R-:W-:Y:S02]  /*1b090*/  SEL R153, RZ, 0x4, P6 ;  /* 0x00000004ff997807 */ /* 0x000fe40003000000 */
[----:B------:R-:W-:Y:S02]  /*1b0a0*/  SEL R155, R155, RZ, P0 ;  /* 0x000000ff9b9b7207 */ /* 0x000fe40000000000 */
[----:B------:R-:W-:Y:S02]  /*1b0b0*/  ISETP.GE.AND P6, PT, R7, UR4, PT ;  /* 0x0000000407007c0c */ /* 0x000fe4000bfc6270 */
[----:B------:R-:W-:Y:S02]  /*1b0c0*/  LOP3.LUT R7, R3, 0x58, RZ, 0xfc, !PT ;  /* 0x0000005803077812 */ /* 0x000fe400078efcff */
[----:B------:R-:W-:-:S02]  /*1b0d0*/  ISETP.NE.U32.AND P5, PT, R155, RZ, PT ;  /* 0x000000ff9b00720c */ /* 0x000fc40003fa5070 */
[----:B------:R-:W-:Y:S02]  /*1b0e0*/  SEL R153, R153, RZ, P0 ;  /* 0x000000ff99997207 */ /* 0x000fe40000000000 */
[----:B------:R-:W-:Y:S02]  /*1b0f0*/  SEL R155, RZ, 0x4, P6 ;  /* 0x00000004ff9b7807 */ /* 0x000fe40003000000 */
[----:B------:R-:W-:Y:S02]  /*1b100*/  ISETP.GE.AND P6, PT, R7, UR4, PT ;  /* 0x0000000407007c0c */ /* 0x000fe4000bfc6270 */
[----:B------:R-:W-:Y:S02]  /*1b110*/  LOP3.LUT R7, R3, 0x5a, RZ, 0xfc, !PT ;  /* 0x0000005a03077812 */ /* 0x000fe400078efcff */
[----:B------:R-:W-:Y:S02]  /*1b120*/  ISETP.NE.U32.AND P2, PT, R153, RZ, PT ;  /* 0x000000ff9900720c */ /* 0x000fe40003f45070 */
[----:B------:R-:W-:-:S02]  /*1b130*/  SEL R153, RZ, 0x4, P6 ;  /* 0x00000004ff997807 */ /* 0x000fc40003000000 */
[----:B------:R-:W-:Y:S02]  /*1b140*/  SEL R155, R155, RZ, P0 ;  /* 0x000000ff9b9b7207 */ /* 0x000fe40000000000 */
[----:B------:R-:W-:Y:S02]  /*1b150*/  ISETP.GE.AND P6, PT, R7, UR4, PT ;  /* 0x0000000407007c0c */ /* 0x000fe4000bfc6270 */
[----:B------:R-:W-:Y:S02]  /*1b160*/  LOP3.LUT R7, R3, 0x78, RZ, 0xfc, !PT ;  /* 0x0000007803077812 */ /* 0x000fe400078efcff */
[----:B------:R-:W-:Y:S01]  /*1b170*/  ISETP.NE.U32.AND P4, PT, R155, RZ, PT ;  /* 0x000000ff9b00720c */ /* 0x000fe20003f85070 */
[----:B------:R-:W-:Y:S01]  /*1b180*/  STL.64 [R1+0x1f0], R220 ;  /* 0x0001f0dc01007387 */ /* 0x000fe20000100a00 */
[----:B------:R-:W-:Y:S02]  /*1b190*/  SEL R153, R153, RZ, P0 ;  /* 0x000000ff99997207 */ /* 0x000fe40000000000 */
[----:B------:R-:W-:-:S02]  /*1b1a0*/  SEL R155, RZ, 0x4, P6 ;  /* 0x00000004ff9b7807 */ /* 0x000fc40003000000 */
[----:B------:R-:W-:Y:S01]  /*1b1b0*/  ISETP.GE.AND P6, PT, R7, UR4, PT ;  /* 0x0000000407007c0c */ /* 0x000fe2000bfc6270 */
[----:B------:R-:W-:Y:S01]  /*1b1c0*/  VIADD R252, R239, 0x100000 ;  /* 0x00100000effc7836 */ /* 0x000fe20000000000 */
[----:B------:R-:W-:Y:S02]  /*1b1d0*/  LOP3.LUT R7, R3, 0x7a, RZ, 0xfc, !PT ;  /* 0x0000007a03077812 */ /* 0x000fe400078efcff */
[----:B------:R-:W-:Y:S02]  /*1b1e0*/  ISETP.NE.U32.AND P3, PT, R153, RZ, PT ;  /* 0x000000ff9900720c */ /* 0x000fe40003f65070 */
[----:B------:R-:W-:Y:S01]  /*1b1f0*/  SEL R153, RZ, 0x4, P6 ;  /* 0x00000004ff997807 */ /* 0x000fe20003000000 */
[----:B------:R-:W-:Y:S01]  /*1b200*/  LDGSTS.E [R252+-0x70000], desc[UR16][R220.64], P1 ;  /* 0x90000000dcfc7fae */ /* 0x000fe20008921850 */
[----:B------:R-:W-:Y:S02]  /*1b210*/  SEL R155, R155, RZ, P0 ;  /* 0x000000ff9b9b7207 */ /* 0x000fe40000000000 */
[----:B------:R-:W-:-:S02]  /*1b220*/  ISETP.GE.AND P6, PT, R7, UR4, PT ;  /* 0x0000000407007c0c */ /* 0x000fc4000bfc6270 */
[----:B------:R-:W-:Y:S02]  /*1b230*/  LOP3.LUT R7, R3, 0x1c, RZ, 0xfc, !PT ;  /* 0x0000001c03077812 */ /* 0x000fe400078efcff */
[----:B------:R-:W-:Y:S02]  /*1b240*/  ISETP.NE.U32.AND P1, PT, R155, RZ, PT ;  /* 0x000000ff9b00720c */ /* 0x000fe40003f25070 */
[----:B------:R-:W-:Y:S02]  /*1b250*/  SEL R155, RZ, 0x4, P6 ;  /* 0x00000004ff9b7807 */ /* 0x000fe40003000000 */
[----:B------:R-:W-:Y:S01]  /*1b260*/  ISETP.GE.AND P6, PT, R7, UR4, PT ;  /* 0x0000000407007c0c */ /* 0x000fe2000bfc6270 */
[----:B----4-:R-:W-:Y:S02]  /*1b270*/  IMAD.WIDE R4, R152, 0x4, R186 ;  /* 0x0000000498047825 */ /* 0x010fe400078e02ba */
[----:B------:R-:W4:Y:S04]  /*1b280*/  LDL.LU.64 R186, [R1+0x3e8] ;  /* 0x0003e80001ba7983 */ /* 0x000f280000300a00 */
[----:B------:R2:W-:Y:S01]  /*1b290*/  STL.64 [R1+0x1b8], R4 ;  /* 0x0001b80401007387 */ /* 0x0005e20000100a00 */
        /* <DEDUP_REMOVED lines=12> */
[----:B-1----:R-:W-:-:S03]  /*1b360*/  LOP3.LUT R7, R3, 0x1e, RZ, 0xfc, !PT ;  /* 0x0000001e03077812 */ /* 0x002fc600078efcff */
[----:B------:R4:W-:Y:S01]  /*1b370*/  LDGSTS.E [R245+-0x6dff8], desc[UR16][R4.64], P4 ;  /* 0x9200800004f57fae */ /* 0x0009e2000a121850 */
[----:B------:R-:W-:Y:S02]  /*1b380*/  ISETP.GE.AND P6, PT, R7, UR4, PT ;  /* 0x0000000407007c0c */ /* 0x000fe4000bfc6270 */
[----:B------:R-:W-:Y:S02]  /*1b390*/  LOP3.LUT R7, R3, 0x3c, RZ, 0xfc, !PT ;  /* 0x0000003c03077812 */ /* 0x000fe400078efcff */
[----:B------:R-:W-:Y:S01]  /*1b3a0*/  ISETP.NE.U32.AND P2, PT, R155, RZ, PT ;  /* 0x000000ff9b00720c */ /* 0x000fe20003f45070 */
[----:B------:R4:W-:Y:S01]  /*1b3b0*/  STL.64 [R1+0x1c8], R4 ;  /* 0x0001c80401007387 */ /* 0x0009e20000100a00 */
[----:B------:R-:W-:Y:S02]  /*1b3c0*/  SEL R155, RZ, 0x4, P6 ;  /* 0x00000004ff9b7807 */ /* 0x000fe40003000000 */
[----:B------:R-:W-:Y:S02]  /*1b3d0*/  ISETP.GE.AND P6, PT, R7, UR4, PT ;  /* 0x0000000407007c0c */ /* 0x000fe4000bfc6270 */
[----:B------:R-:W2:Y:S01]  /*1b3e0*/  LDL.LU.64 R6, [R1+0x410] ;  /* 0x0004100001067983 */ /* 0x000ea20000300a00 */
[----:B---3--:R-:W-:-:S05]  /*1b3f0*/  IMAD.WIDE R220, R152, 0x4, R202 ;  /* 0x0000000498dc7825 */ /* 0x008fca00078e02ca */
[----:B------:R-:W-:Y:S04]  /*1b400*/  STL.64 [R1+0x1d0], R220 ;  /* 0x0001d0dc01007387 */ /* 0x000fe80000100a00 */
[----:B------:R-:W3:Y:S01]  /*1b410*/  LDL.LU.64 R202, [R1+0x3c8] ;  /* 0x0003c80001ca7983 */ /* 0x000ee20000300a00 */
[----:B------:R-:W-:-:S03]  /*1b420*/  SEL R153, R153, RZ, P0 ;  /* 0x000000ff99997207 */ /* 0x000fc60000000000 */
[----:B------:R-:W-:Y:S01]  /*1b430*/  LDGSTS.E [R252+-0x6c000], desc[UR16][R220.64], P3 ;  /* 0x94000000dcfc7fae */ /* 0x000fe20009921850 */
[----:B------:R-:W-:Y:S02]  /*1b440*/  ISETP.NE.U32.AND P4, PT, R153, RZ, PT ;  /* 0x000000ff9900720c */ /* 0x000fe40003f85070 */
[----:B------:R-:W-:-:S04]  /*1b450*/  SEL R153, RZ, 0x4, P6 ;  /* 0x00000004ff997807 */ /* 0x000fc80003000000 */
[----:B------:R-:W-:Y:S01]  /*1b460*/  SEL R153, R153, RZ, P0 ;  /* 0x000000ff99997207 */ /* 0x000fe20000000000 */
[----:B----4-:R-:W-:Y:S01]  /*1b470*/  IMAD.WIDE R4, R152, 0x4, R186 ;  /* 0x0000000498047825 */ /* 0x010fe200078e02ba */
[----:B------:R-:W-:-:S04]  /*1b480*/  LOP3.LUT R187, R3, 0x3e, RZ, 0xfc, !PT ;  /* 0x0000003e03bb7812 */ /* 0x000fc800078efcff */
[----:B------:R-:W-:Y:S01]  /*1b490*/  ISETP.GE.AND P6, PT, R187, UR4, PT ;  /* 0x00000004bb007c0c */ /* 0x000fe2000bfc6270 */
[----:B------:R2:W-:Y:S01]  /*1b4a0*/  LDGSTS.E [R245+-0x6bff8], desc[UR16][R4.64], P1 ;  /* 0x9400800004f57fae */ /* 0x0005e20008921850 */
[----:B------:R-:W-:Y:S02]  /*1b4b0*/  LOP3.LUT R187, R3, 0x5c, RZ, 0xfc, !PT ;  /* 0x0000005c03bb7812 */ /* 0x000fe400078efcff */
[----:B------:R-:W-:Y:S02]  /*1b4c0*/  ISETP.NE.U32.AND P1, PT, R153, RZ, PT ;  /* 0x000000ff9900720c */ /* 0x000fe40003f25070 */
[----:B------:R-:W-:Y:S01]  /*1b4d0*/  SEL R153, RZ, 0x4, P6 ;  /* 0x00000004ff997807 */ /* 0x000fe20003000000 */
[----:B------:R2:W-:Y:S01]  /*1b4e0*/  STL.64 [R1+0x1d8], R4 ;  /* 0x0001d80401007387 */ /* 0x0005e20000100a00 */
[----:B------:R-:W-:Y:S02]  /*1b4f0*/  ISETP.GE.AND P6, PT, R187, UR4, PT ;  /* 0x00000004bb007c0c */ /* 0x000fe4000bfc6270 */
[----:B------:R-:W-:-:S04]  /*1b500*/  SEL R155, R155, RZ, P0 ;  /* 0x000000ff9b9b7207 */ /* 0x000fc80000000000 */
[----:B------:R-:W-:Y:S02]  /*1b510*/  ISETP.NE.U32.AND P3, PT, R155, RZ, PT ;  /* 0x000000ff9b00720c */ /* 0x000fe40003f65070 */
[----:B------:R-:W-:Y:S02]  /*1b520*/  SEL R155, R153, RZ, P0 ;  /* 0x000000ff999b7207 */ /* 0x000fe40000000000 */
[----:B------:R-:W-:-:S04]  /*1b530*/  SEL R153, RZ, 0x4, P6 ;  /* 0x00000004ff997807 */ /* 0x000fc80003000000 */
[----:B------:R-:W-:Y:S01]  /*1b540*/  SEL R153, R153, RZ, P0 ;  /* 0x000000ff99997207 */ /* 0x000fe20000000000 */
[C---:B------:R-:W-:Y:S02]  /*1b550*/  IMAD.WIDE R186, R152.reuse, 0x4, R168 ;  /* 0x0000000498ba7825 */ /* 0x040fe400078e02a8 */
[----:B------:R-:W4:Y:S04]  /*1b560*/  LDL.LU.64 R168, [R1+0x3b8] ;  /* 0x0003b80001a87983 */ /* 0x000f280000300a00 */
[----:B------:R1:W-:Y:S04]  /*1b570*/  STL.64 [R1+0x1e0], R186 ;  /* 0x0001e0ba01007387 */ /* 0x0003e80000100a00 */
[----:B------:R1:W-:Y:S01]  /*1b580*/  LDGSTS.E [R252+-0x6a000], desc[UR16][R186.64], P5 ;  /* 0x96000000bafc7fae */ /* 0x0003e2000a921850 */
[----:B--2---:R-:W-:-:S05]  /*1b590*/  IMAD.WIDE R4, R152, 0x4, R8 ;  /* 0x0000000498047825 */ /* 0x004fca00078e0208 */
[----:B------:R3:W-:Y:S01]  /*1b5a0*/  STL.64 [R1+0x1e8], R4 ;  /* 0x0001e80401007387 */ /* 0x0007e20000100a00 */
[----:B------:R-:W-:-:S03]  /*1b5b0*/  LOP3.LUT R9, R3, 0x5e, RZ, 0xfc, !PT ;  /* 0x0000005e03097812 */ /* 0x000fc600078efcff */
[----:B------:R3:W-:Y:S04]  /*1b5c0*/  LDGSTS.E [R245+-0x69ff8], desc[UR16][R4.64], P2 ;  /* 0x9600800004f57fae */ /* 0x0007e80009121850 */
[----:B-1----:R-:W2:Y:S01]  /*1b5d0*/  LDL.LU.64 R186, [R1+0x3a8] ;  /* 0x0003a80001ba7983 */ /* 0x002ea20000300a00 */
[----:B------:R-:W-:Y:S01]  /*1b5e0*/  VIADD R252, R238, 0x100000 ;  /* 0x00100000eefc7836 */ /* 0x000fe20000000000 */
[----:B------:R-:W-:Y:S02]  /*1b5f0*/  ISETP.GE.AND P5, PT, R9, UR4, PT ;  /* 0x0000000409007c0c */ /* 0x000fe4000bfa6270 */
[----:B------:R-:W-:Y:S01]  /*1b600*/  LOP3.LUT R9, R3, 0x7c, RZ, 0xfc, !PT ;  /* 0x0000007c03097812 */ /* 0x000fe200078efcff */
[----:B------:R-:W-:Y:S01]  /*1b610*/  IMAD.WIDE R6, R152, 0x4, R6 ;  /* 0x0000000498067825 */ /* 0x000fe200078e0206 */
[----:B------:R-:W-:-:S02]  /*1b620*/  ISETP.NE.U32.AND P2, PT, R153, RZ, PT ;  /* 0x000000ff9900720c */ /* 0x000fc40003f45070 */
[----:B------:R-:W-:Y:S02]  /*1b630*/  SEL R153, RZ, 0x4, P5 ;  /* 0x00000004ff997807 */ /* 0x000fe40002800000 */
[----:B------:R1:W-:Y:S01]  /*1b640*/  STL.64 [R1+0x1f8], R6 ;  /* 0x0001f80601007387 */ /* 0x0003e20000100a00 */
[----:B---3--:R-:W-:-:S03]  /*1b650*/  IMAD.WIDE R4, R152, 0x4, R202 ;  /* 0x0000000498047825 */ /* 0x008fc600078e02ca */
[----:B------:R-:W-:Y:S01]  /*1b660*/  LDGSTS.E [R252+-0x70000], desc[UR16][R6.64], P4 ;  /* 0x9000000006fc7fae */ /* 0x000fe2000a121850 */
[----:B------:R-:W-:-:S03]  /*1b670*/  ISETP.GE.AND P5, PT, R9, UR4, PT ;  /* 0x0000000409007c0c */ /* 0x000fc6000bfa6270 */
[----:B-1----:R-:W3:Y:S04]  /*1b680*/  LDL.LU.64 R6, [R1+0x398] ;  /* 0x0003980001067983 */ /* 0x002ee80000300a00 */
[----:B------:R-:W-:Y:S04]  /*1b690*/  STL.64 [R1+0x210], R4 ;  /* 0x0002100401007387 */ /* 0x000fe80000100a00 */
[----:B------:R-:W3:Y:S01]  /*1b6a0*/  LDL.LU.64 R8, [R1+0x388] ;  /* 0x0003880001087983 */ /* 0x000ee20000300a00 */
[----:B------:R-:W-:Y:S01]  /*1b6b0*/  VIADD R245, R238, 0x100000 ;  /* 0x00100000eef57836 */ /* 0x000fe20000000000 */
[----:B------:R-:W1:Y:S04]  /*1b6c0*/  S2R R203, SR_TID.X ;  /* 0x0000000000cb7919 */ /* 0x000e680000002100 */
[----:B------:R1:W-:Y:S01]  /*1b6d0*/  LDGSTS.E [R245+-0x6fff8], desc[UR16][R4.64], P3 ;  /* 0x9000800004f57fae */ /* 0x0003e20009921850 */
[----:B------:R-:W-:-:S02]  /*1b6e0*/  ISETP.NE.U32.AND P6, PT, R155, RZ, PT ;  /* 0x000000ff9b00720c */ /* 0x000fc40003fc5070 */
[----:B------:R-:W-:Y:S02]  /*1b6f0*/  SEL R155, R153, RZ, P0 ;  /* 0x000000ff999b7207 */ /* 0x000fe40000000000 */
[----:B------:R-:W-:Y:S02]  /*1b700*/  LOP3.LUT R202, R3, 0x7e, RZ, 0xfc, !PT ;  /* 0x0000007e03ca7812 */ /* 0x000fe400078efcff */
[----:B------:R-:W-:Y:S02]  /*1b710*/  SEL R153, RZ, 0x4, P5 ;  /* 0x00000004ff997807 */ /* 0x000fe40002800000 */
[----:B------:R-:W-:Y:S02]  /*1b720*/  ISETP.GE.AND P5, PT, R202, UR4, PT ;  /* 0x00000004ca007c0c */ /* 0x000fe4000bfa6270 */
[----:B------:R-:W-:Y:S02]  /*1b730*/  SEL R153, R153, RZ, P0 ;  /* 0x000000ff99997207 */ /* 0x000fe40000000000 */
[----:B------:R-:W-:-:S02]  /*1b740*/  ISETP.NE.U32.AND P4, PT, R155, RZ, PT ;  /* 0x000000ff9b00720c */ /* 0x000fc40003f85070 */
[----:B------:R-:W-:Y:S02]  /*1b750*/  SEL R155, RZ, 0x4, P5 ;  /* 0x00000004ff9b7807 */ /* 0x000fe40002800000 */
[----:B------:R-:W-:Y:S02]  /*1b760*/  ISETP.NE.U32.AND P5, PT, R153, RZ, PT ;  /* 0x000000ff9900720c */ /* 0x000fe40003fa5070 */
[----:B-1----:R-:W-:-:S04]  /*1b770*/  LOP3.LUT R203, R203, 0x7f, RZ, 0xc0, !PT ;  /* 0x0000007fcbcb7812 */ /* 0x002fc800078ec0ff */
[----:B------:R-:W-:Y:S01]  /*1b780*/  ISETP.GE.AND P3, PT, R203, UR4, PT ;  /* 0x00000004cb007c0c */ /* 0x000fe2000bf66270 */
[----:B------:R-:W-:-:S03]  /*1b790*/  UIADD3 UR4, UR8, -0x280, URZ ;  /* 0xfffffd8008047890 */ /* 0x000fc6000fffe03f */
[----:B------:R-:W-:Y:S02]  /*1b7a0*/  SEL R153, RZ, 0x4, P3 ;  /* 0x00000004ff997807 */ /* 0x000fe40001800000 */
[----:B------:R-:W-:Y:S02]  /*1b7b0*/  SEL R245, R155, RZ, P0 ;  /* 0x000000ff9bf57207 */ /* 0x000fe40000000000 */
[----:B------:R-:W-:Y:S01]  /*1b7c0*/  SEL R155, R153, RZ, P0 ;  /* 0x000000ff999b7207 */ /* 0x000fe20000000000 */
[C---:B------:R-:W-:Y:S01]  /*1b7d0*/  VIADD R153, R238.reuse, 0x100000 ;  /* 0x00100000ee997836 */ /* 0x040fe20000000000 */
[----:B------:R-:W-:Y:S01]  /*1b7e0*/  ISETP.NE.U32.AND P3, PT, R245, RZ, PT ;  /* 0x000000fff500720c */ /* 0x000fe20003f65070 */
[----:B------:R-:W-:Y:S02]  /*1b7f0*/  VIADD R245, R238, 0x100000 ;  /* 0x00100000eef57836 */ /* 0x000fe40000000000 */
[----:B----4-:R-:W-:-:S05]  /*1b800*/  IMAD.WIDE R168, R152, 0x4, R168 ;  /* 0x0000000498a87825 */ /* 0x010fca00078e02a8 */
[----:B------:R1:W-:Y:S04]  /*1b810*/  STL.64 [R1+0x208], R168 ;  /* 0x000208a801007387 */ /* 0x0003e80000100a00 */
[----:B------:R1:W-:Y:S04]  /*1b820*/  LDGSTS.E [R252+-0x6e000], desc[UR16][R168.64], P1 ;  /* 0x92000000a8fc7fae */ /* 0x0003e80008921850 */
[----:B------:R-:W4:Y:S01]  /*1b830*/  LDL.LU.64 R202, [R1+0x378] ;  /* 0x0003780001ca7983 */ /* 0x000f220000300a00 */
[----:B-1----:R-:W1:Y:S01]  /*1b840*/  S2R R169, SR_TID.X ;  /* 0x0000000000a97919 */ /* 0x002e620000002100 */
[----:B--2---:R-:W-:Y:S01]  /*1b850*/  IMAD.WIDE R4, R152, 0x4, R186 ;  /* 0x0000000498047825 */ /* 0x004fe200078e02ba */
[----:B------:R-:W-:-:S04]  /*1b860*/  ISETP.GE.AND P1, PT, R3, UR4, PT ;  /* 0x0000000403007c0c */ /* 0x000fc8000bf26270 */
[----:B------:R2:W-:Y:S02]  /*1b870*/  LDGSTS.E [R153+-0x6dff8], desc[UR16][R4.64], P6 ;  /* 0x9200800004997fae */ /* 0x0005e4000b121850 */
[----:B--2---:R-:W-:Y:S02]  /*1b880*/  SEL R153, RZ, 0x4, P1 ;  /* 0x00000004ff997807 */ /* 0x004fe40000800000 */
[----:B-1----:R-:W-:-:S04]  /*1b890*/  SHF.R.U32.HI R169, RZ, 0x6, R169 ;  /* 0x00000006ffa97819 */ /* 0x002fc800000116a9 */
[----:B------:R-:W-:-:S04]  /*1b8a0*/  SGXT.U32 R169, R169, 0x1 ;  /* 0x00000001a9a9781a */ /* 0x000fc80000000000 */
[----:B------:R-:W-:-:S04]  /*1b8b0*/  LOP3.LUT R169, R169, 0x2, RZ, 0xfc, !PT ;  /* 0x00000002a9a97812 */ /* 0x000fc800078efcff */
[----:B------:R-:W-:Y:S02]  /*1b8c0*/  ISETP.GE.AND P1, PT, R169, UR4, PT ;  /* 0x00000004a9007c0c */ /* 0x000fe4000bf26270 */
[----:B------:R-:W1:Y:S01]  /*1b8d0*/  S2R R169, SR_TID.X ;  /* 0x0000000000a97919 */ /* 0x000e620000002100 */
[----:B------:R3:W-:Y:S04]  /*1b8e0*/  STL.64 [R1+0x218], R4 ;  /* 0x0002180401007387 */ /* 0x0007e80000100a00 */
[----:B------:R2:W-:Y:S04]  /*1b8f0*/  STL.64 [R1+0x6b8], R2 ;  /* 0x0006b80201007387 */ /* 0x0005e80000100a00 */
[----:B------:R-:W4:Y:S01]  /*1b900*/  LDL.LU.64 R186, [R1+0x368] ;  /* 0x0003680001ba7983 */ /* 0x000f220000300a00 */
[----:B---3--:R-:W-:-:S04]  /*1b910*/  IMAD.WIDE R4, R152, 0x4, R6 ;  /* 0x0000000498047825 */ /* 0x008fc800078e0206 */
[----:B--2---:R-:W-:Y:S01]  /*1b920*/  IMAD.WIDE R2, R152, 0x4, R8 ;  /* 0x0000000498027825 */ /* 0x004fe200078e0208 */
[----:B------:R2:W-:Y:S01]  /*1b930*/  LDGSTS.E [R252+-0x6c000], desc[UR16][R4.64], P2 ;  /* 0x9400000004fc7fae */ /* 0x0005e20009121850 */
[----:B-1----:R-:W-:-:S03]  /*1b940*/  SHF.R.U32.HI R168, RZ, 0x6, R169 ;  /* 0x00000006ffa87819 */ /* 0x002fc600000116a9 */
[----:B------:R-:W-:Y:S01]  /*1b950*/  STL.64 [R1+0x250], R4 ;  /* 0x0002500401007387 */ /* 0x000fe20000100a00 */
[----:B------:R-:W-:Y:S02]  /*1b960*/  SHF.R.U32.HI R169, RZ, 0x6, R169 ;  /* 0x00000006ffa97819 */ /* 0x000fe400000116a9 */
[----:B------:R-:W-:Y:S01]  /*1b970*/  SGXT.U32 R168, R168, 0x1 ;  /* 0x00000001a8a8781a */ /* 0x000fe20000000000 */
[----:B------:R1:W-:Y:S01]  /*1b980*/  LDGSTS.E [R245+-0x6bff8], desc[UR16][R2.64], P4 ;  /* 0x9400800002f57fae */ /* 0x0003e2000a121850 */
[----:B------:R-:W-:Y:S02]  /*1b990*/  SGXT.U32 R169, R169, 0x1 ;  /* 0x00000001a9a9781a */ /* 0x000fe40000000000 */
[----:B------:R-:W-:Y:S02]  /*1b9a0*/  LOP3.LUT R168, R168, 0x20, RZ, 0xfc, !PT ;  /* 0x00000020a8a87812 */ /* 0x000fe400078efcff */
[----:B------:R-:W-:Y:S01]  /*1b9b0*/  LOP3.LUT R169, R169, 0x22, RZ, 0xfc, !PT ;  /* 0x00000022a9a97812 */ /* 0x000fe200078efcff */
[----:B------:R-:W-:Y:S01]  /*1b9c0*/  STL.64 [R1+0x248], R2 ;  /* 0x0002480201007387 */ /* 0x000fe20000100a00 */
[----:B------:R-:W-:-:S02]  /*1b9d0*/  ISETP.GE.AND P2, PT, R168, UR4, PT ;  /* 0x00000004a8007c0c */ /* 0x000fc4000bf46270 */
[----:B------:R-:W-:Y:S02]  /*1b9e0*/  ISETP.GE.AND P4, PT, R169, UR4, PT ;  /* 0x00000004a9007c0c */ /* 0x000fe4000bf86270 */
[----:B------:R-:W3:Y:S01]  /*1b9f0*/  LDL.LU.64 R168, [R1+0x358] ;  /* 0x0003580001a87983 */ /* 0x000ee20000300a00 */
[----:B------:R-:W1:Y:S01]  /*1ba00*/  S2R R9, SR_TID.X ;  /* 0x0000000000097919 */ /* 0x000e620000002100 */
[----:B------:R-:W-:Y:S02]  /*1ba10*/  ISETP.GT.AND P6, PT, R151, 0x2ff, PT ;  /* 0x000002ff9700780c */ /* 0x000fe40003fc4270 */
[----:B------:R-:W-:Y:S02]  /*1ba20*/  ISETP.NE.U32.AND P0, PT, R155, RZ, PT ;  /* 0x000000ff9b00720c */ /* 0x000fe40003f05070 */
[----:B------:R-:W-:Y:S02]  /*1ba30*/  SEL R155, R153, RZ, P6 ;  /* 0x000000ff999b7207 */ /* 0x000fe40003000000 */
[----:B------:R-:W-:-:S02]  /*1ba40*/  SEL R153, RZ, 0x4, P1 ;  /* 0x00000004ff997807 */ /* 0x000fc40000800000 */
[----:B------:R-:W-:Y:S02]  /*1ba50*/  ISETP.NE.U32.AND P1, PT, R155, RZ, PT ;  /* 0x000000ff9b00720c */ /* 0x000fe40003f25070 */
[----:B------:R-:W-:Y:S02]  /*1ba60*/  SEL R155, RZ, 0x4, P2 ;  /* 0x00000004ff9b7807 */ /* 0x000fe40001000000 */
[----:B--2---:R-:W-:Y:S01]  /*1ba70*/  SEL R252, RZ, 0x4, P4 ;  /* 0x00000004fffc7807 */ /* 0x004fe20002000000 */
[----:B------:R2:W-:Y:S01]  /*1ba80*/  STL.64 [R1+0x778], R238 ;  /* 0x000778ee01007387 */ /* 0x0005e20000100a00 */
[----:B-1----:R-:W-:Y:S02]  /*1ba90*/  SEL R245, R155, RZ, P6 ;  /* 0x000000ff9bf57207 */ /* 0x002fe40003000000 */
[----:B------:R-:W-:Y:S01]  /*1baa0*/  SEL R155, R252, RZ, P6 ;  /* 0x000000fffc9b7207 */ /* 0x000fe20003000000 */
[----:B------:R-:W3:Y:S01]  /*1bab0*/  LDL.LU.64 R250, [R1+0x2e8] ;  /* 0x0002e80001fa7983 */ /* 0x000ee20000300a00 */
[----:B------:R-:W-:-:S03]  /*1bac0*/  LOP3.LUT R252, R0, 0x70, RZ, 0x3c, !PT ;  /* 0x0000007000fc7812 */ /* 0x000fc600078e3cff */
[----:B--2---:R-:W2:Y:S04]  /*1bad0*/  LDL.LU.64 R238, [R1+0xd8] ;  /* 0x0000d80001ee7983 */ /* 0x004ea80000300a00 */
[----:B------:R-:W2:Y:S01]  /*1bae0*/  LDL.LU.64 R2, [R1+0xc8] ;  /* 0x0000c80001027983 */ /* 0x000ea20000300a00 */
[----:B------:R-:W-:-:S04]  /*1baf0*/  SHF.R.U32.HI R9, RZ, 0x6, R9 ;  /* 0x00000006ff097819 */ /* 0x000fc80000011609 */
[----:B------:R-:W-:Y:S01]  /*1bb00*/  SGXT.U32 R9, R9, 0x1 ;  /* 0x000000010909781a */ /* 0x000fe20000000000 */
[----:B------:R-:W-:-:S03]  /*1bb10*/  VIADD R252, R252, UR7 ;  /* 0x00000007fcfc7c36 */ /* 0x000fc60008000000 */
[----:B------:R-:W-:Y:S02]  /*1bb20*/  LOP3.LUT R9, R9, 0x40, RZ, 0xfc, !PT ;  /* 0x0000004009097812 */ /* 0x000fe400078efcff */
[----:B------:R-:W-:Y:S02]  /*1bb30*/  SEL R153, R153, RZ, P6 ;  /* 0x000000ff99997207 */ /* 0x000fe40003000000 */
[----:B------:R-:W-:Y:S01]  /*1bb40*/  ISETP.GE.AND P4, PT, R9, UR4, PT ;  /* 0x0000000409007c0c */ /* 0x000fe2000bf86270 */
[----:B------:R-:W-:Y:S01]  /*1bb50*/  VIADD R252, R252, 0x100000 ;  /* 0x00100000fcfc7836 */ /* 0x000fe20000000000 */
[----:B------:R-:W-:Y:S02]  /*1bb60*/  ISETP.NE.U32.AND P2, PT, R153, RZ, PT ;  /* 0x000000ff9900720c */ /* 0x000fe40003f45070 */
[----:B------:R-:W-:Y:S02]  /*1bb70*/  SEL R153, RZ, 0x4, P4 ;  /* 0x00000004ff997807 */ /* 0x000fe40002000000 */
[----:B------:R-:W-:Y:S01]  /*1bb80*/  ISETP.NE.U32.AND P4, PT, R245, RZ, PT ;  /* 0x000000fff500720c */ /* 0x000fe20003f85070 */
[----:B------:R-:W-:-:S04]  /*1bb90*/  IMAD.WIDE R144, R154, 0x4, R144 ;  /* 0x000000049a907825 */ /* 0x000fc800078e0290 */
[----:B------:R-:W-:-:S04]  /*1bba0*/  IMAD.WIDE R128, R154, 0x4, R128 ;  /* 0x000000049a807825 */ /* 0x000fc800078e0280 */
[----:B------:R-:W-:-:S04]  /*1bbb0*/  IMAD.WIDE R112, R154, 0x4, R112 ;  /* 0x000000049a707825 */ /* 0x000fc800078e0270 */
[----:B------:R-:W-:-:S04]  /*1bbc0*/  IMAD.WIDE R96, R154, 0x4, R96 ;  /* 0x000000049a607825 */ /* 0x000fc800078e0260 */
[----:B------:R-:W-:-:S04]  /*1bbd0*/  IMAD.WIDE R14, R154, 0x4, R14 ;  /* 0x000000049a0e7825 */ /* 0x000fc800078e020e */
[----:B------:R-:W-:-:S04]  /*1bbe0*/  IMAD.WIDE R234, R154, 0x4, R234 ;  /* 0x000000049aea7825 */ /* 0x000fc800078e02ea */
[----:B----4-:R-:W-:-:S05]  /*1bbf0*/  IMAD.WIDE R202, R152, 0x4, R202 ;  /* 0x0000000498ca7825 */ /* 0x010fca00078e02ca */
[----:B------:R-:W-:Y:S04]  /*1bc00*/  STL.64 [R1+0x228], R202 ;  /* 0x000228ca01007387 */ /* 0x000fe80000100a00 */
[----:B------:R-:W4:Y:S04]  /*1bc10*/  LDL.LU.64 R240, [R1+0xb8] ;  /* 0x0000b80001f07983 */ /* 0x000f280000300a00 */
[----:B------:R-:W4:Y:S04]  /*1bc20*/  LDL.LU.64 R242, [R1+0x98] ;  /* 0x0000980001f27983 */ /* 0x000f280000300a00 */
[----:B------:R-:W4:Y:S04]  /*1bc30*/  LDL.LU.64 R246, [R1+0x90] ;  /* 0x0000900001f67983 */ /* 0x000f280000300a00 */
[----:B------:R1:W-:Y:S01]  /*1bc40*/  LDGSTS.E [R252+-0x6a000], desc[UR16][R202.64], P5 ;  /* 0x96000000cafc7fae */ /* 0x0003e2000a921850 */
[----:B------:R-:W-:-:S02]  /*1bc50*/  ISETP.NE.U32.AND P5, PT, R155, RZ, PT ;  /* 0x000000ff9b00720c */ /* 0x000fc40003fa5070 */
[----:B------:R-:W-:-:S05]  /*1bc60*/  LOP3.LUT R155, R0, 0x70, RZ, 0x3c, !PT ;  /* 0x00000070009b7812 */ /* 0x000fca00078e3cff */
[----:B------:R-:W-:-:S04]  /*1bc70*/  VIADD R155, R155, UR7 ;  /* 0x000000079b9b7c36 */ /* 0x000fc80008000000 */
[----:B------:R-:W-:Y:S02]  /*1bc80*/  VIADD R155, R155, 0x100000 ;  /* 0x001000009b9b7836 */ /* 0x000fe40000000000 */
[----:B------:R-:W-:-:S05]  /*1bc90*/  IMAD.WIDE R186, R152, 0x4, R186 ;  /* 0x0000000498ba7825 */ /* 0x000fca00078e02ba */
[----:B------:R-:W-:Y:S04]  /*1bca0*/  STL.64 [R1+0x258], R186 ;  /* 0x000258ba01007387 */ /* 0x000fe80000100a00 */
[----:B------:R-:W4:Y:S04]  /*1bcb0*/  LDL.LU.64 R230, [R1+0x80] ;  /* 0x0000800001e67983 */ /* 0x000f280000300a00 */
[----:B------:R-:W4:Y:S04]  /*1bcc0*/  LDL.LU.64 R222, [R1+0x70] ;  /* 0x0000700001de7983 */ /* 0x000f280000300a00 */
[----:B------:R-:W4:Y:S04]  /*1bcd0*/  LDL.LU.64 R220, [R1+0x60] ;  /* 0x0000600001dc7983 */ /* 0x000f280000300a00 */
[----:B------:R-:W4:Y:S04]  /*1bce0*/  LDL.LU.64 R4, [R1+0x50] ;  /* 0x0000500001047983 */ /* 0x000f280000300a00 */
[----:B------:R-:W4:Y:S04]  /*1bcf0*/  LDL.LU.64 R6, [R1+0x40] ;  /* 0x0000400001067983 */ /* 0x000f280000300a00 */
[----:B------:R-:W4:Y:S04]  /*1bd00*/  LDL.LU.64 R8, [R1+0x20] ;  /* 0x0000200001087983 */ /* 0x000f280000300a00 */
[----:B------:R1:W-:Y:S01]  /*1bd10*/  STL [R1+0x780], R244 ;  /* 0x000780f401007387 */ /* 0x0003e20000100800 */
[----:B---3--:R-:W-:-:S03]  /*1bd20*/  IMAD.WIDE R168, R154, 0x4, R168 ;  /* 0x000000049aa87825 */ /* 0x008fc600078e02a8 */
[----:B------:R-:W-:Y:S01]  /*1bd30*/  LDGSTS.E [R155+-0x69ff8], desc[UR16][R186.64], P3 ;  /* 0x96008000ba9b7fae */ /* 0x000fe20009921850 */
[----:B------:R-:W-:-:S03]  /*1bd40*/  IMAD.WIDE R92, R154, 0x4, R92 ;  /* 0x000000049a5c7825 */ /* 0x000fc600078e025c */
[----:B------:R-:W0:Y:S04]  /*1bd50*/  LDGDEPBAR ;  /* 0x00000000000079af */ /* 0x000e280000000000 */
[----:B-1----:R-:W3:Y:S04]  /*1bd60*/  LDL.LU.64 R244, [R1+0x290] ;  /* 0x0002900001f47983 */ /* 0x002ee80000300a00 */
[----:B------:R-:W3:Y:S04]  /*1bd70*/  LDL.LU.64 R202, [R1+0x830] ;  /* 0x0008300001ca7983 */ /* 0x000ee80000300a00 */
[----:B------:R-:W3:Y:S04]  /*1bd80*/  LDL.LU.64 R186, [R1+0x828] ;  /* 0x0008280001ba7983 */ /* 0x000ee80000300a00 */
[----:B------:R1:W-:Y:S04]  /*1bd90*/  STL.64 [R1+0x260], R168 ;  /* 0x000260a801007387 */ /* 0x0003e80000100a00 */
[----:B-1----:R-:W3:Y:S04]  /*1bda0*/  LDL.LU.64 R168, [R1+0x820] ;  /* 0x0008200001a87983 */ /* 0x002ee80000300a00 */
        /* <DEDUP_REMOVED lines=11> */
[----:B-1----:R-:W3:Y:S01]  /*1be60*/  LDL.LU.64 R234, [R1+0x7f0] ;  /* 0x0007f00001ea7983 */ /* 0x002ee20000300a00 */
[----:B------:R-:W-:-:S04]  /*1be70*/  IMAD.WIDE R250, R154, 0x4, R250 ;  /* 0x000000049afa7825 */ /* 0x000fc800078e02fa */
[----:B--2---:R-:W-:-:S04]  /*1be80*/  IMAD.WIDE R238, R154, 0x4, R238 ;  /* 0x000000049aee7825 */ /* 0x004fc800078e02ee */
[----:B------:R-:W-:-:S04]  /*1be90*/  IMAD.WIDE R2, R154, 0x4, R2 ;  /* 0x000000049a027825 */ /* 0x000fc800078e0202 */
[----:B------:R-:W-:-:S04]  /*1bea0*/  IMAD.WIDE R94, R154, 0x4, R94 ;  /* 0x000000049a5e7825 */ /* 0x000fc800078e025e */
[----:B------:R-:W-:-:S04]  /*1beb0*/  IMAD.WIDE R106, R154, 0x4, R106 ;  /* 0x000000049a6a7825 */ /* 0x000fc800078e026a */
[----:B------:R-:W-:-:S04]  /*1bec0*/  IMAD.WIDE R108, R154, 0x4, R108 ;  /* 0x000000049a6c7825 */ /* 0x000fc800078e026c */
[----:B----4-:R-:W-:-:S04]  /*1bed0*/  IMAD.WIDE R220, R154, 0x4, R220 ;  /* 0x000000049adc7825 */ /* 0x010fc800078e02dc */
[----:B------:R-:W-:-:S04]  /*1bee0*/  IMAD.WIDE R4, R154, 0x4, R4 ;  /* 0x000000049a047825 */ /* 0x000fc800078e0204 */
[----:B---3--:R-:W-:-:S05]  /*1bef0*/  IMAD.WIDE R244, R154, 0x4, R244 ;  /* 0x000000049af47825 */ /* 0x008fca00078e02f4 */
[----:B------:R-:W-:Y:S04]  /*1bf00*/  STL.64 [R1+0x200], R244 ;  /* 0x000200f401007387 */ /* 0x000fe80000100a00 */
[----:B------:R-:W-:Y:S04]  /*1bf10*/  STL.64 [R1+0x4e8], R250 ;  /* 0x0004e8fa01007387 */ /* 0x000fe80000100a00 */
[----:B------:R1:W-:Y:S04]  /*1bf20*/  STL.64 [R1+0x280], R238 ;  /* 0x000280ee01007387 */ /* 0x0003e80000100a00 */
[----:B------:R-:W-:Y:S04]  /*1bf30*/  STL.64 [R1+0x788], R250 ;  /* 0x000788fa01007387 */ /* 0x000fe80000100a00 */
[----:B------:R2:W-:Y:S01]  /*1bf40*/  STL.64 [R1+0x2f0], R2 ;  /* 0x0002f00201007387 */ /* 0x0005e20000100a00 */
[----:B-1----:R-:W-:-:S04]  /*1bf50*/  IMAD.WIDE R238, R154, 0x4, R246 ;  /* 0x000000049aee7825 */ /* 0x002fc800078e02f6 */
[----:B--2---:R-:W-:-:S04]  /*1bf60*/  IMAD.WIDE R2, R154, 0x4, R240 ;  /* 0x000000049a027825 */ /* 0x004fc800078e02f0 */
[C---:B------:R-:W-:Y:S01]  /*1bf70*/  IMAD.WIDE R240, R154.reuse, 0x4, R242 ;  /* 0x000000049af07825 */ /* 0x040fe200078e02f2 */
[----:B------:R1:W-:Y:S03]  /*1bf80*/  STL.64 [R1+0x3a0], R2 ;  /* 0x0003a00201007387 */ /* 0x0003e60000100a00 */
[C---:B------:R-:W-:Y:S01]  /*1bf90*/  IMAD.WIDE R246, R154.reuse, 0x4, R222 ;  /* 0x000000049af67825 */ /* 0x040fe200078e02de */
[----:B------:R-:W-:Y:S04]  /*1bfa0*/  STL.64 [R1+0x450], R240 ;  /* 0x000450f001007387 */ /* 0x000fe80000100a00 */
[----:B------:R-:W-:Y:S01]  /*1bfb0*/  STL.64 [R1+0x490], R238 ;  /* 0x000490ee01007387 */ /* 0x000fe20000100a00 */
[----:B-1----:R-:W-:-:S05]  /*1bfc0*/  IMAD.WIDE R2, R154, 0x4, R230 ;  /* 0x000000049a027825 */ /* 0x002fca00078e02e6 */
[----:B------:R1:W-:Y:S04]  /*1bfd0*/  STL.64 [R1+0x4c0], R2 ;  /* 0x0004c00201007387 */ /* 0x0003e80000100a00 */
[----:B------:R-:W-:Y:S04]  /*1bfe0*/  STL.64 [R1+0x90], R220 ;  /* 0x000090dc01007387 */ /* 0x000fe80000100a00 */
[----:B------:R-:W-:Y:S01]  /*1bff0*/  STL.64 [R1+0x4e0], R246 ;  /* 0x0004e0f601007387 */ /* 0x000fe20000100a00 */
[----:B-1----:R-:W-:-:S03]  /*1c000*/  IMAD.WIDE R2, R154, 0x4, R6 ;  /* 0x000000049a027825 */ /* 0x002fc600078e0206 */
[----:B------:R1:W-:Y:S01]  /*1c010*/  STL.64 [R1+0x268], R4 ;  /* 0x0002680401007387 */ /* 0x0003e20000100a00 */
[----:B------:R-:W-:-:S03]  /*1c020*/  IMAD.WIDE R6, R154, 0x4, R8 ;  /* 0x000000049a067825 */ /* 0x000fc600078e0208 */
[----:B------:R-:W-:Y:S04]  /*1c030*/  STL.64 [R1+0x790], R246 ;  /* 0x000790f601007387 */ /* 0x000fe80000100a00 */
[----:B------:R2:W-:Y:S01]  /*1c040*/  STL.64 [R1+0x2c0], R2 ;  /* 0x0002c00201007387 */ /* 0x0005e20000100a00 */
[----:B-1----:R-:W-:-:S03]  /*1c050*/  IMAD.WIDE R4, R154, 0x4, R10 ;  /* 0x000000049a047825 */ /* 0x002fc600078e020a */
[----:B------:R-:W-:Y:S01]  /*1c060*/  STL.64 [R1+0x360], R6 ;  /* 0x0003600601007387 */ /* 0x000fe20000100a00 */
[----:B------:R-:W-:-:S03]  /*1c070*/  IMAD.WIDE R250, R154, 0x4, R248 ;  /* 0x000000049afa7825 */ /* 0x000fc600078e02f8 */
[----:B------:R-:W-:Y:S01]  /*1c080*/  STL.64 [R1+0x430], R4 ;  /* 0x0004300401007387 */ /* 0x000fe20000100a00 */
[----:B--2---:R-:W-:-:S05]  /*1c090*/  IMAD.WIDE R2, R154, 0x4, R156 ;  /* 0x000000049a027825 */ /* 0x004fca00078e029c */
[----:B------:R1:W-:Y:S01]  /*1c0a0*/  STL.64 [R1+0x478], R2 ;  /* 0x0004780201007387 */ /* 0x0003e20000100a00 */
[----:B------:R-:W-:-:S03]  /*1c0b0*/  IMAD.WIDE R230, R154, 0x4, R236 ;  /* 0x000000049ae67825 */ /* 0x000fc600078e02ec */
[----:B------:R-:W-:Y:S01]  /*1c0c0*/  STL.64 [R1+0x4b0], R250 ;  /* 0x0004b0fa01007387 */ /* 0x000fe20000100a00 */
[----:B-1----:R-:W-:-:S04]  /*1c0d0*/  IMAD.WIDE R2, R154, 0x4, R232 ;  /* 0x000000049a027825 */ /* 0x002fc800078e02e8 */
[----:B------:R-:W-:-:S04]  /*1c0e0*/  IMAD.WIDE R6, R154, 0x4, R226 ;  /* 0x000000049a067825 */ /* 0x000fc800078e02e2 */
[----:B------:R-:W-:-:S05]  /*1c0f0*/  IMAD.WIDE R4, R154, 0x4, R234 ;  /* 0x000000049a047825 */ /* 0x000fca00078e02ea */
[----:B------:R1:W-:Y:S04]  /*1c100*/  STL.64 [R1+0x80], R4 ;  /* 0x0000800401007387 */ /* 0x0003e80000100a00 */
[----:B------:R-:W-:Y:S04]  /*1c110*/  STL.64 [R1+0x798], R250 ;  /* 0x000798fa01007387 */ /* 0x000fe80000100a00 */
[----:B------:R2:W-:Y:S04]  /*1c120*/  STL.64 [R1+0xc8], R2 ;  /* 0x0000c80201007387 */ /* 0x0005e80000100a00 */
[----:B------:R-:W-:Y:S01]  /*1c130*/  STL.64 [R1+0x4d8], R230 ;  /* 0x0004d8e601007387 */ /* 0x000fe20000100a00 */
[----:B-1----:R-:W-:-:S03]  /*1c140*/  IMAD.WIDE R4, R154, 0x4, R224 ;  /* 0x000000049a047825 */ /* 0x002fc600078e02e0 */
[----:B------:R-:W-:Y:S01]  /*1c150*/  STL.64 [R1+0x7a0], R230 ;  /* 0x0007a0e601007387 */ /* 0x000fe20000100a00 */
[----:B--2---:R-:W-:-:S05]  /*1c160*/  IMAD.WIDE R2, R154, 0x4, R228 ;  /* 0x000000049a027825 */ /* 0x004fca00078e02e4 */
[----:B------:R1:W-:Y:S01]  /*1c170*/  STL.64 [R1+0x2a0], R2 ;  /* 0x0002a00201007387 */ /* 0x0003e20000100a00 */
[----:B------:R-:W-:-:S03]  /*1c180*/  IMAD.WIDE R244, R154, 0x4, R12 ;  /* 0x000000049af47825 */ /* 0x000fc600078e020c */
[----:B------:R-:W-:Y:S04]  /*1c190*/  STL.64 [R1+0x310], R6 ;  /* 0x0003100601007387 */ /* 0x000fe80000100a00 */
[----:B------:R2:W-:Y:S01]  /*1c1a0*/  STL.64 [R1+0x408], R4 ;  /* 0x0004080401007387 */ /* 0x0005e20000100a00 */
[----:B-1----:R-:W-:-:S05]  /*1c1b0*/  IMAD.WIDE R2, R154, 0x4, R176 ;  /* 0x000000049a027825 */ /* 0x002fca00078e02b0 */
[----:B------:R1:W-:Y:S01]  /*1c1c0*/  STL.64 [R1+0x458], R2 ;  /* 0x0004580201007387 */ /* 0x0003e20000100a00 */
[----:B--2---:R-:W-:-:S03]  /*1c1d0*/  IMAD.WIDE R4, R154, 0x4, R14 ;  /* 0x000000049a047825 */ /* 0x004fc600078e020e */
[----:B------:R-:W-:Y:S01]  /*1c1e0*/  STL.64 [R1+0x498], R244 ;  /* 0x000498f401007387 */ /* 0x000fe20000100a00 */
[----:B------:R-:W-:-:S03]  /*1c1f0*/  IMAD.WIDE R222, R154, 0x4, R20 ;  /* 0x000000049ade7825 */ /* 0x000fc600078e0214 */
[----:B------:R2:W-:Y:S01]  /*1c200*/  STL.64 [R1+0x60], R4 ;  /* 0x0000600401007387 */ /* 0x0005e20000100a00 */
[----:B-1----:R-:W-:-:S03]  /*1c210*/  IMAD.WIDE R2, R154, 0x4, R16 ;  /* 0x000000049a027825 */ /* 0x002fc600078e0210 */
[----:B------:R-:W-:Y:S04]  /*1c220*/  STL.64 [R1+0x7a8], R244 ;  /* 0x0007a8f401007387 */ /* 0x000fe80000100a00 */
[----:B------:R1:W-:Y:S04]  /*1c230*/  STL.64 [R1+0x70], R2 ;  /* 0x0000700201007387 */ /* 0x0003e80000100a00 */
[----:B------:R-:W-:Y:S01]  /*1c240*/  STL.64 [R1+0x4c8], R222 ;  /* 0x0004c8de01007387 */ /* 0x000fe20000100a00 */
[----:B--2---:R-:W-:-:S03]  /*1c250*/  IMAD.WIDE R4, R154, 0x4, R22 ;  /* 0x000000049a047825 */ /* 0x004fc600078e0216 */
[----:B------:R2:W-:Y:S01]  /*1c260*/  STL.64 [R1+0x7b0], R222 ;  /* 0x0007b0de01007387 */ /* 0x0005e20000100a00 */
[----:B-1----:R-:W-:-:S05]  /*1c270*/  IMAD.WIDE R2, R154, 0x4, R18 ;  /* 0x000000049a027825 */ /* 0x002fca00078e0212 */
[----:B------:R1:W-:Y:S01]  /*1c280*/  STL.64 [R1+0x278], R2 ;  /* 0x0002780201007387 */ /* 0x0003e20000100a00 */
[----:B------:R-:W-:-:S04]  /*1c290*/  IMAD.WIDE R10, R154, 0x4, R32 ;  /* 0x000000049a0a7825 */ /* 0x000fc800078e0220 */
[C---:B--2---:R-:W-:Y:S01]  /*1c2a0*/  IMAD.WIDE R222, R154.reuse, 0x4, R26 ;  /* 0x000000049ade7825 */ /* 0x044fe200078e021a */
[----:B------:R-:W-:Y:S03]  /*1c2b0*/  STL.64 [R1+0x2e0], R4 ;  /* 0x0002e00401007387 */ /* 0x000fe60000100a00 */
[----:B-1----:R-:W-:-:S04]  /*1c2c0*/  IMAD.WIDE R2, R154, 0x4, R24 ;  /* 0x000000049a027825 */ /* 0x002fc800078e0218 */
[C---:B------:R-:W-:Y:S01]  /*1c2d0*/  IMAD.WIDE R238, R154.reuse, 0x4, R28 ;  /* 0x000000049aee7825 */ /* 0x040fe200078e021c */
[----:B------:R1:W-:Y:S03]  /*1c2e0*/  STL.64 [R1+0x390], R2 ;  /* 0x0003900201007387 */ /* 0x0003e60000100a00 */
[C---:B------:R-:W-:Y:S01]  /*1c2f0*/  IMAD.WIDE R220, R154.reuse, 0x4, R30 ;  /* 0x000000049adc7825 */ /* 0x040fe200078e021e */
[----:B------:R-:W-:Y:S04]  /*1c300*/  STL.64 [R1+0x438], R222 ;  /* 0x000438de01007387 */ /* 0x000fe80000100a00 */
[----:B------:R-:W-:Y:S01]  /*1c310*/  STL.64 [R1+0x7b8], R222 ;  /* 0x0007b8de01007387 */ /* 0x000fe20000100a00 */
[----:B-1----:R-:W-:-:S03]  /*1c320*/  IMAD.WIDE R2, R154, 0x4, R34 ;  /* 0x000000049a027825 */ /* 0x002fc600078e0222 */
[----:B------:R-:W-:Y:S01]  /*1c330*/  STL.64 [R1], R10 ;  /* 0x0000000a01007387 */ /* 0x000fe20000100a00 */
[----:B------:R-:W-:-:S03]  /*1c340*/  IMAD.WIDE R8, R154, 0x4, R36 ;  /* 0x000000049a087825 */ /* 0x000fc600078e0224 */
[----:B------:R-:W-:Y:S01]  /*1c350*/  STL.64 [R1+0x480], R238 ;  /* 0x000480ee01007387 */ /* 0x000fe20000100a00 */
[----:B------:R-:W-:-:S03]  /*1c360*/  IMAD.WIDE R4, R154, 0x4, R38 ;  /* 0x000000049a047825 */ /* 0x000fc600078e0226 */
[----:B------:R1:W-:Y:S04]  /*1c370*/  STL.64 [R1+0x20], R2 ;  /* 0x0000200201007387 */ /* 0x0003e80000100a00 */
[----:B------:R-:W-:Y:S01]  /*1c380*/  STL.64 [R1+0x7c0], R238 ;  /* 0x0007c0ee01007387 */ /* 0x000fe20000100a00 */
[----:B------:R-:W-:-:S03]  /*1c390*/  IMAD.WIDE R244, R154, 0x4, R42 ;  /* 0x000000049af47825 */ /* 0x000fc600078e022a */
[----:B------:R-:W-:Y:S01]  /*1c3a0*/  STL.64 [R1+0x4b8], R220 ;  /* 0x0004b8dc01007387 */ /* 0x000fe20000100a00 */
[----:B-1----:R-:W-:-:S03]  /*1c3b0*/  IMAD.WIDE R2, R154, 0x4, R40 ;  /* 0x000000049a027825 */ /* 0x002fc600078e0228 */
[----:B------:R1:W-:Y:S01]  /*1c3c0*/  STL.64 [R1+0x7d0], R220 ;  /* 0x0007d0dc01007387 */ /* 0x0003e20000100a00 */
[----:B------:R-:W-:-:S03]  /*1c3d0*/  IMAD.WIDE R240, R154, 0x4, R44 ;  /* 0x000000049af07825 */ /* 0x000fc600078e022c */
[----:B------:R-:W-:Y:S01]  /*1c3e0*/  STL.64 [R1+0x220], R8 ;  /* 0x0002200801007387 */ /* 0x000fe20000100a00 */
[----:B------:R-:W-:-:S03]  /*1c3f0*/  IMAD.WIDE R176, R154, 0x4, R46 ;  /* 0x000000049ab07825 */ /* 0x000fc600078e022e */
[----:B------:R2:W-:Y:S04]  /*1c400*/  STL.64 [R1+0x2c8], R4 ;  /* 0x0002c80401007387 */ /* 0x0005e80000100a00 */
[----:B------:R3:W-:Y:S01]  /*1c410*/  STL.64 [R1+0x350], R2 ;  /* 0x0003500201007387 */ /* 0x0007e20000100a00 */
[----:B-1----:R-:W-:-:S03]  /*1c420*/  IMAD.WIDE R220, R154, 0x4, R56 ;  /* 0x000000049adc7825 */ /* 0x002fc600078e0238 */
[----:B------:R-:W-:Y:S01]  /*1c430*/  STL.64 [R1+0x410], R244 ;  /* 0x000410f401007387 */ /* 0x000fe20000100a00 */
[----:B------:R-:W-:-:S03]  /*1c440*/  IMAD.WIDE R230, R154, 0x4, R58 ;  /* 0x000000049ae67825 */ /* 0x000fc600078e023a */
[----:B------:R1:W-:Y:S01]  /*1c450*/  STL.64 [R1+0x7d8], R244 ;  /* 0x0007d8f401007387 */ /* 0x0003e20000100a00 */
[----:B--2---:R-:W-:-:S04]  /*1c460*/  IMAD.WIDE R4, R154, 0x4, R60 ;  /* 0x000000049a047825 */ /* 0x004fc800078e023c */
[C---:B---3--:R-:W-:Y:S01]  /*1c470*/  IMAD.WIDE R2, R154.reuse, 0x4, R54 ;  /* 0x000000049a027825 */ /* 0x048fe200078e0236 */
[----:B------:R-:W-:Y:S03]  /*1c480*/  STL.64 [R1+0x460], R240 ;  /* 0x000460f001007387 */ /* 0x000fe60000100a00 */
[C---:B------:R-:W-:Y:S01]  /*1c490*/  IMAD.WIDE R228, R154.reuse, 0x4, R62 ;  /* 0x000000049ae47825 */ /* 0x040fe200078e023e */
[----:B------:R-:W-:Y:S03]  /*1c4a0*/  STL.64 [R1+0x4a0], R176 ;  /* 0x0004a0b001007387 */ /* 0x000fe60000100a00 */
[C---:B-1----:R-:W-:Y:S01]  /*1c4b0*/  IMAD.WIDE R244, R154.reuse, 0x4, R70 ;  /* 0x000000049af47825 */ /* 0x042fe200078e0246 */
        /* <DEDUP_REMOVED lines=12> */
[----:B------:R2:W-:Y:S04]  /*1c580*/  STL.64 [R1+0x2d0], R6 ;  /* 0x0002d00601007387 */ /* 0x0005e80000100a00 */
[----:B------:R-:W-:Y:S04]  /*1c590*/  STL.64 [R1+0x380], R250 ;  /* 0x000380fa01007387 */ /* 0x000fe80000100a00 */
[----:B------:R-:W-:Y:S01]  /*1c5a0*/  STL.64 [R1+0x418], R242 ;  /* 0x000418f201007387 */ /* 0x000fe20000100a00 */
[----:B------:R-:W-:-:S03]  /*1c5b0*/  IMAD.WIDE R222, R154, 0x4, R104 ;  /* 0x000000049ade7825 */ /* 0x000fc600078e0268 */
[----:B------:R-:W-:Y:S01]  /*1c5c0*/  STL.64 [R1+0x468], R248 ;  /* 0x000468f801007387 */ /* 0x000fe20000100a00 */
[----:B------:R-:W-:-:S03]  /*1c5d0*/  IMAD.WIDE R12, R154, 0x4, R100 ;  /* 0x000000049a0c7825 */ /* 0x000fc600078e0264 */
[----:B------:R-:W3:Y:S04]  /*1c5e0*/  LDL.64 R88, [R1+0x60] ;  /* 0x0000600001587983 */ /* 0x000ee80000100a00 */
[----:B------:R-:W4:Y:S04]  /*1c5f0*/  LDL.64 R90, [R1+0x80] ;  /* 0x00008000015a7983 */ /* 0x000f280000100a00 */
[----:B------:R2:W-:Y:S01]  /*1c600*/  STL.64 [R1+0x290], R238 ;  /* 0x000290ee01007387 */ /* 0x0005e20000100a00 */
[----:B------:R-:W-:-:S03]  /*1c610*/  IMAD.WIDE R14, R154, 0x4, R102 ;  /* 0x000000049a0e7825 */ /* 0x000fc600078e0266 */
[----:B------:R-:W-:Y:S04]  /*1c620*/  STL.64 [R1+0x348], R246 ;  /* 0x000348f601007387 */ /* 0x000fe80000100a00 */
[----:B------:R-:W-:Y:S01]  /*1c630*/  STL.64 [R1+0x3f8], R92 ;  /* 0x0003f85c01007387 */ /* 0x000fe20000100a00 */
[----:B------:R-:W-:-:S03]  /*1c640*/  IMAD.WIDE R16, R154, 0x4, R112 ;  /* 0x000000049a107825 */ /* 0x000fc600078e0270 */
[----:B------:R-:W2:Y:S04]  /*1c650*/  LDL.64 R100, [R1+0x20] ;  /* 0x0000200001647983 */ /* 0x000ea80000100a00 */
[----:B------:R-:W-:Y:S01]  /*1c660*/  STL.64 [R1+0x448], R94 ;  /* 0x0004485e01007387 */ /* 0x000fe20000100a00 */
[----:B------:R-:W-:-:S03]  /*1c670*/  IMAD.WIDE R18, R154, 0x4, R114 ;  /* 0x000000049a127825 */ /* 0x000fc600078e0272 */
[----:B------:R-:W2:Y:S04]  /*1c680*/  LDL.64 R102, [R1+0x70] ;  /* 0x0000700001667983 */ /* 0x000ea80000100a00 */
[----:B------:R-:W2:Y:S04]  /*1c690*/  LDL.64 R104, [R1+0xc8] ;  /* 0x0000c80001687983 */ /* 0x000ea80000100a00 */
[----:B------:R1:W-:Y:S01]  /*1c6a0*/  STL.64 [R1+0x240], R222 ;  /* 0x000240de01007387 */ /* 0x0003e20000100a00 */
[----:B------:R-:W-:-:S03]  /*1c6b0*/  IMAD.WIDE R20, R154, 0x4, R116 ;  /* 0x000000049a147825 */ /* 0x000fc600078e0274 */
[----:B------:R-:W3:Y:S04]  /*1c6c0*/  LDL.64 R112, [R1+0x90] ;  /* 0x0000900001707983 */ /* 0x000ee80000100a00 */
[----:B------:R1:W-:Y:S04]  /*1c6d0*/  STL.64 [R1+0x300], R106 ;  /* 0x0003006a01007387 */ /* 0x0003e80000100a00 */
[----:B------:R-:W4:Y:S04]  /*1c6e0*/  LDL.64 R114, [R1+0x200] ;  /* 0x0002000001727983 */ /* 0x000f280000100a00 */
[----:B------:R-:W-:Y:S04]  /*1c6f0*/  STL.64 [R1+0x3e0], R108 ;  /* 0x0003e06c01007387 */ /* 0x000fe80000100a00 */
[----:B------:R-:W2:Y:S01]  /*1c700*/  LDL.64 R116, [R1+0x260] ;  /* 0x0002600001747983 */ /* 0x000ea20000100a00 */
[----:B------:R-:W-:-:S04]  /*1c710*/  IMAD.WIDE R110, R154, 0x4, R110 ;  /* 0x000000049a6e7825 */ /* 0x000fc800078e026e */
[C---:B------:R-:W-:Y:S01]  /*1c720*/  IMAD.WIDE R122, R154.reuse, 0x4, R122 ;  /* 0x000000049a7a7825 */ /* 0x040fe200078e027a */
[----:B------:R-:W-:Y:S03]  /*1c730*/  STL.64 [R1+0x420], R110 ;  /* 0x0004206e01007387 */ /* 0x000fe60000100a00 */
[----:B------:R-:W-:-:S04]  /*1c740*/  IMAD.WIDE R124, R154, 0x4, R124 ;  /* 0x000000049a7c7825 */ /* 0x000fc800078e027c */
[----:B------:R-:W-:-:S04]  /*1c750*/  IMAD.WIDE R126, R154, 0x4, R126 ;  /* 0x000000049a7e7825 */ /* 0x000fc800078e027e */
[C---:B------:R-:W-:Y:S02]  /*1c760*/  IMAD.WIDE R22, R154.reuse, 0x4, R118 ;  /* 0x000000049a167825 */ /* 0x040fe400078e0276 */
[----:B------:R-:W3:Y:S02]  /*1c770*/  LDL.64 R118, [R1+0x268] ;  /* 0x0002680001767983 */ /* 0x000ee40000100a00 */
[C---:B------:R-:W-:Y:S02]  /*1c780*/  IMAD.WIDE R78, R154.reuse, 0x4, R120 ;  /* 0x000000049a4e7825 */ /* 0x040fe400078e0278 */
[----:B------:R-:W3:Y:S02]  /*1c790*/  LDL.64 R120, [R1+0x280] ;  /* 0x0002800001787983 */ /* 0x000ee40000100a00 */
[C---:B------:R-:W-:Y:S02]  /*1c7a0*/  IMAD.WIDE R26, R154.reuse, 0x4, R128 ;  /* 0x000000049a1a7825 */ /* 0x040fe400078e0280 */
[----:B------:R-:W3:Y:S02]  /*1c7b0*/  LDL.64 R128, [R1+0x2a8] ;  /* 0x0002a80001807983 */ /* 0x000ee40000100a00 */
[----:B------:R-:W-:-:S02]  /*1c7c0*/  IMAD.WIDE R138, R154, 0x4, R138 ;  /* 0x000000049a8a7825 */ /* 0x000fc400078e028a */
[----:B------:R-:W-:Y:S02]  /*1c7d0*/  STL.64 [R1+0x2b8], R122 ;  /* 0x0002b87a01007387 */ /* 0x000fe40000100a00 */
[C---:B------:R-:W-:Y:S02]  /*1c7e0*/  IMAD.WIDE R140, R154.reuse, 0x4, R140 ;  /* 0x000000049a8c7825 */ /* 0x040fe400078e028c */
[----:B------:R-:W-:Y:S02]  /*1c7f0*/  STL.64 [R1+0x378], R124 ;  /* 0x0003787c01007387 */ /* 0x000fe40000100a00 */
[C---:B------:R-:W-:Y:S02]  /*1c800*/  IMAD.WIDE R142, R154.reuse, 0x4, R142 ;  /* 0x000000049a8e7825 */ /* 0x040fe400078e028e */
[----:B------:R-:W-:Y:S02]  /*1c810*/  STL.64 [R1+0x400], R126 ;  /* 0x0004007e01007387 */ /* 0x000fe40000100a00 */
        /* <DEDUP_REMOVED lines=17> */
[----:B------:R1:W-:Y:S04]  /*1c930*/  STL.64 [R1+0x230], R198 ;  /* 0x000230c601007387 */ /* 0x0003e80000100a00 */
[----:B------:R-:W3:Y:S04]  /*1c940*/  LDL.LU.64 R212, [R1+0x428] ;  /* 0x0004280001d47983 */ /* 0x000ee80000300a00 */
[----:B------:R-:W3:Y:S04]  /*1c950*/  LDL.LU.64 R214, [R1+0x470] ;  /* 0x0004700001d67983 */ /* 0x000ee80000300a00 */
[----:B------:R-:W3:Y:S04]  /*1c960*/  LDL.LU.64 R216, [R1+0x4a8] ;  /* 0x0004a80001d87983 */ /* 0x000ee80000300a00 */
[----:B--2---:R-:W-:Y:S04]  /*1c970*/  LDGSTS.E [R150+0x40000], desc[UR16][R116.64], P0 ;  /* 0x4000000074967fae */ /* 0x004fe80008121850 */
[----:B----4-:R-:W-:Y:S04]  /*1c980*/  LDGSTS.E [R150+0x40400], desc[UR16][R114.64], P0 ;  /* 0x4040000072967fae */ /* 0x010fe80008121850 */
[----:B---3--:R-:W-:Y:S04]  /*1c990*/  LDGSTS.E [R150+0x40800], desc[UR16][R112.64], P0 ;  /* 0x4080000070967fae */ /* 0x008fe80008121850 */
[----:B------:R-:W-:Y:S04]  /*1c9a0*/  LDGSTS.E [R150+0x40c00], desc[UR16][R90.64], P0 ;  /* 0x40c000005a967fae */ /* 0x000fe80008121850 */
[----:B------:R-:W-:Y:S04]  /*1c9b0*/  LDGSTS.E [R150+0x41000], desc[UR16][R88.64], P0 ;  /* 0x4100000058967fae */ /* 0x000fe80008121850 */
[----:B------:R-:W-:Y:S04]  /*1c9c0*/  LDGSTS.E [R150+0x41400], desc[UR16][R10.64], P0 ;  /* 0x414000000a967fae */ /* 0x000fe80008121850 */
[----:B------:R-:W2:Y:S04]  /*1c9d0*/  LDL.LU.64 R10, [R1+0x7e8] ;  /* 0x0007e800010a7983 */ /* 0x000ea80000300a00 */
[----:B------:R-:W3:Y:S04]  /*1c9e0*/  LDL.64 R116, [R1+0x320] ;  /* 0x0003200001747983 */ /* 0x000ee80000100a00 */
[----:B------:R-:W4:Y:S04]  /*1c9f0*/  LDL.64 R114, [R1+0x2f0] ;  /* 0x0002f00001727983 */ /* 0x000f280000100a00 */
[----:B------:R-:W4:Y:S04]  /*1ca00*/  LDL.64 R112, [R1+0x2c0] ;  /* 0x0002c00001707983 */ /* 0x000f280000100a00 */
[----:B------:R-:W4:Y:S04]  /*1ca10*/  LDL.64 R90, [R1+0x2a0] ;  /* 0x0002a000015a7983 */ /* 0x000f280000100a00 */
[----:B------:R-:W4:Y:S01]  /*1ca20*/  LDL.64 R88, [R1+0x278] ;  /* 0x0002780001587983 */ /* 0x000f220000100a00 */
[----:B------:R-:W-:-:S04]  /*1ca30*/  IMAD.WIDE R232, R154, 0x4, R48 ;  /* 0x000000049ae87825 */ /* 0x000fc800078e0230 */
[C---:B------:R-:W-:Y:S01]  /*1ca40*/  IMAD.WIDE R226, R154.reuse, 0x4, R64 ;  /* 0x000000049ae27825 */ /* 0x040fe200078e0240 */
[----:B------:R-:W-:Y:S03]  /*1ca50*/  LDGSTS.E [R150+0x41800], desc[UR16][R232.64], P0 ;  /* 0x41800000e8967fae */ /* 0x000fe60008121850 */
        /* <DEDUP_REMOVED lines=11> */
[----:B------:R-:W-:Y:S04]  /*1cb10*/  LDGSTS.E [R150+0x43000], desc[UR16][R36.64], P0 ;  /* 0x4300000024967fae */ /* 0x000fe80008121850 */
[----:B------:R-:W-:Y:S01]  /*1cb20*/  LDGSTS.E [R150+0x43400], desc[UR16][R46.64], P0 ;  /* 0x434000002e967fae */ /* 0x000fe20008121850 */
[----:B------:R-:W-:-:S03]  /*1cb30*/  IMAD.WIDE R234, R154, 0x4, R50 ;  /* 0x000000049aea7825 */ /* 0x000fc600078e0232 */
[----:B------:R-:W-:Y:S01]  /*1cb40*/  LDGSTS.E [R150+0x43800], desc[UR16][R58.64], P0 ;  /* 0x438000003a967fae */ /* 0x000fe20008121850 */
[----:B------:R-:W-:-:S03]  /*1cb50*/  IMAD.WIDE R224, R154, 0x4, R66 ;  /* 0x000000049ae07825 */ /* 0x000fc600078e0242 */
[----:B------:R-:W-:Y:S01]  /*1cb60*/  LDGSTS.E [R150+0x43c00], desc[UR16][R202.64], P0 ;  /* 0x43c00000ca967fae */ /* 0x000fe20008121850 */
[----:B------:R-:W-:-:S04]  /*1cb70*/  IMAD.WIDE R82, R154, 0x4, R82 ;  /* 0x000000049a527825 */ /* 0x000fc800078e0252 */
[----:B------:R-:W-:-:S04]  /*1cb80*/  IMAD.WIDE R98, R154, 0x4, R98 ;  /* 0x000000049a627825 */ /* 0x000fc800078e0262 */
[----:B------:R-:W-:-:S04]  /*1cb90*/  IMAD.WIDE R28, R154, 0x4, R130 ;  /* 0x000000049a1c7825 */ /* 0x000fc800078e0282 */
[----:B------:R-:W-:-:S04]  /*1cba0*/  IMAD.WIDE R38, R154, 0x4, R146 ;  /* 0x000000049a267825 */ /* 0x000fc800078e0292 */
        /* <DEDUP_REMOVED lines=19> */
[----:B---3--:R-:W-:Y:S04]  /*1cce0*/  LDGSTS.E [R10+0x40100], desc[UR16][R116.64], P0 ;  /* 0x40100000740a7fae */ /* 0x008fe80008121850 */
[----:B------:R-:W2:Y:S04]  /*1ccf0*/  LDL.64 R128, [R1+0x3a0] ;  /* 0x0003a00001807983 */ /* 0x000ea80000100a00 */
[----:B------:R-:W3:Y:S04]  /*1cd00*/  LDL.64 R120, [R1+0x360] ;  /* 0x0003600001787983 */ /* 0x000ee80000100a00 */
[----:B------:R-:W3:Y:S04]  /*1cd10*/  LDL.64 R118, [R1+0x310] ;  /* 0x0003100001767983 */ /* 0x000ee80000100a00 */
[----:B------:R-:W3:Y:S04]  /*1cd20*/  LDL.64 R104, [R1+0x2e0] ;  /* 0x0002e00001687983 */ /* 0x000ee80000100a00 */
[----:B------:R-:W3:Y:S04]  /*1cd30*/  LDL.64 R102, [R1+0x2c8] ;  /* 0x0002c80001667983 */ /* 0x000ee80000100a00 */
[----:B------:R-:W3:Y:S04]  /*1cd40*/  LDL.64 R100, [R1+0x288] ;  /* 0x0002880001647983 */ /* 0x000ee80000100a00 */
[----:B----4-:R-:W-:Y:S04]  /*1cd50*/  LDGSTS.E [R10+0x40500], desc[UR16][R114.64], P0 ;  /* 0x40500000720a7fae */ /* 0x010fe80008121850 */
[----:B------:R-:W-:Y:S04]  /*1cd60*/  STL.64 [R1+0x718], R234 ;  /* 0x000718ea01007387 */ /* 0x000fe80000100a00 */
[----:B------:R-:W-:Y:S04]  /*1cd70*/  LDGSTS.E [R10+0x40900], desc[UR16][R112.64], P0 ;  /* 0x40900000700a7fae */ /* 0x000fe80008121850 */
[----:B------:R-:W-:Y:S04]  /*1cd80*/  STL.64 [R1+0x720], R224 ;  /* 0x000720e001007387 */ /* 0x000fe80000100a00 */
[----:B------:R-:W-:Y:S04]  /*1cd90*/  LDGSTS.E [R10+0x40d00], desc[UR16][R90.64], P0 ;  /* 0x40d000005a0a7fae */ /* 0x000fe80008121850 */
[----:B------:R-:W-:Y:S04]  /*1cda0*/  STL.64 [R1+0x728], R98 ;  /* 0x0007286201007387 */ /* 0x000fe80000100a00 */
[----:B------:R-:W-:Y:S04]  /*1cdb0*/  LDGSTS.E [R10+0x41100], desc[UR16][R88.64], P0 ;  /* 0x41100000580a7fae */ /* 0x000fe80008121850 */
[----:B------:R-:W-:Y:S04]  /*1cdc0*/  STL.64 [R1+0x730], R18 ;  /* 0x0007301201007387 */ /* 0x000fe80000100a00 */
[----:B------:R-:W-:Y:S04]  /*1cdd0*/  LDGSTS.E [R10+0x41500], desc[UR16][R8.64], P0 ;  /* 0x41500000080a7fae */ /* 0x000fe80008121850 */
[----:B------:R-:W4:Y:S04]  /*1cde0*/  LDL.LU.64 R8, [R1+0x7e0] ;  /* 0x0007e00001087983 */ /* 0x000f280000300a00 */
[----:B------:R-:W3:Y:S04]  /*1cdf0*/  LDL.64 R90, [R1+0x450] ;  /* 0x00045000015a7983 */ /* 0x000ee80000100a00 */
[----:B------:R-:W3:Y:S04]  /*1ce00*/  LDL.64 R88, [R1+0x430] ;  /* 0x0004300001587983 */ /* 0x000ee80000100a00 */
[----:B------:R-:W3:Y:S04]  /*1ce10*/  LDL.64 R116, [R1+0x408] ;  /* 0x0004080001747983 */ /* 0x000ee80000100a00 */
[----:B------:R-:W3:Y:S04]  /*1ce20*/  LDL.64 R114, [R1+0x390] ;  /* 0x0003900001727983 */ /* 0x000ee80000100a00 */
[----:B------:R-:W3:Y:S01]  /*1ce30*/  LDL.64 R112, [R1+0x350] ;  /* 0x0003500001707983 */ /* 0x000ee20000100a00 */
        /* <DEDUP_REMOVED lines=23> */
[C---:B------:R-:W-:Y:S01]  /*1cfb0*/  IMAD.WIDE R208, R154.reuse, 0x4, R208 ;  /* 0x000000049ad07825 */ /* 0x040fe200078e02d0 */
[----:B------:R-:W-:Y:S04]  /*1cfc0*/  STL.64 [R1+0x700], R236 ;  /* 0x000700ec01007387 */ /* 0x000fe80000100a00 */
[----:B------:R-:W-:Y:S04]  /*1cfd0*/  STL.64 [R1+0x708], R12 ;  /* 0x0007080c01007387 */ /* 0x000fe80000100a00 */
[----:B------:R-:W-:Y:S04]  /*1cfe0*/  STL.64 [R1+0x710], R20 ;  /* 0x0007101401007387 */ /* 0x000fe80000100a00 */
[----:B----4-:R-:W-:Y:S04]  /*1cff0*/  LDGSTS.E [R9+0x40180], desc[UR16][R212.64], P0 ;  /* 0x40180000d4097fae */ /* 0x010fe80008121850 */
        /* <DEDUP_REMOVED lines=20> */
[----:B------:R-:W3:Y:S04]  /*1d140*/  LDL.64 R102, [R1+0x478] ;  /* 0x0004780001667983 */ /* 0x000ee80000100a00 */
[----:B------:R-:W4:Y:S04]  /*1d150*/  LDL.64 R100, [R1+0x458] ;  /* 0x0004580001647983 */ /* 0x000f280000100a00 */
[----:B------:R-:W-:Y:S04]  /*1d160*/  LDGSTS.E [R8+0x41200], desc[UR16][R114.64], P0 ;  /* 0x4120000072087fae */ /* 0x000fe80008121850 */
[----:B-1----:R-:W4:Y:S04]  /*1d170*/  LDL.LU.64 R244, [R1+0x7d8] ;  /* 0x0007d80001f47983 */ /* 0x002f280000300a00 */
[----:B------:R-:W-:Y:S04]  /*1d180*/  LDGSTS.E [R8+0x41600], desc[UR16][R112.64], P0 ;  /* 0x4160000070087fae */ /* 0x000fe80008121850 */
[----:B------:R-:W4:Y:S04]  /*1d190*/  LDL.64 R90, [R1+0x4d0] ;  /* 0x0004d000015a7983 */ /* 0x000f280000100a00 */
[----:B------:R-:W4:Y:S04]  /*1d1a0*/  LDL.64 R88, [R1+0x4c0] ;  /* 0x0004c00001587983 */ /* 0x000f280000100a00 */
[----:B------:R-:W-:Y:S04]  /*1d1b0*/  LDGSTS.E [R8+0x41a00], desc[UR16][R220.64], P0 ;  /* 0x41a00000dc087fae */ /* 0x000fe80008121850 */
[----:B------:R-:W-:Y:S04]  /*1d1c0*/  LDGSTS.E [R8+0x41e00], desc[UR16][R6.64], P0 ;  /* 0x41e0000006087fae */ /* 0x000fe80008121850 */
[----:B------:R-:W-:Y:S04]  /*1d1d0*/  LDGSTS.E [R8+0x42200], desc[UR16][R238.64], P0 ;  /* 0x42200000ee087fae */ /* 0x000fe80008121850 */
[----:B------:R-:W4:Y:S04]  /*1d1e0*/  LDL.LU.64 R220, [R1+0x7d0] ;  /* 0x0007d00001dc7983 */ /* 0x000f280000300a00 */
[----:B------:R-:W2:Y:S04]  /*1d1f0*/  LDL.LU.64 R6, [R1+0x7c8] ;  /* 0x0007c80001067983 */ /* 0x000ea80000300a00 */
[----:B------:R-:W4:Y:S04]  /*1d200*/  LDL.LU.64 R238, [R1+0x7c0] ;  /* 0x0007c00001ee7983 */ /* 0x000f280000300a00 */
[----:B------:R-:W-:Y:S01]  /*1d210*/  LDGSTS.E [R8+0x42600], desc[UR16][R222.64], P0 ;  /* 0x42600000de087fae */ /* 0x000fe20008121850 */
[----:B------:R-:W-:-:S03]  /*1d220*/  IMAD.WIDE R34, R154, 0x4, R136 ;  /* 0x000000049a227825 */ /* 0x000fc600078e0288 */
[----:B------:R-:W-:Y:S01]  /*1d230*/  LDGSTS.E [R8+0x42a00], desc[UR16][R78.64], P0 ;  /* 0x42a000004e087fae */ /* 0x000fe20008121850 */
[----:B------:R-:W-:-:S03]  /*1d240*/  IMAD.WIDE R44, R154, 0x4, R160 ;  /* 0x000000049a2c7825 */ /* 0x000fc600078e02a0 */
[----:B------:R-:W-:Y:S04]  /*1d250*/  LDGSTS.E [R8+0x42e00], desc[UR16][R34.64], P0 ;  /* 0x42e0000022087fae */ /* 0x000fe80008121850 */
[----:B------:R-:W4:Y:S01]  /*1d260*/  LDL.LU.64 R222, [R1+0x7b8] ;  /* 0x0007b80001de7983 */ /* 0x000f220000300a00 */
[----:B------:R-:W-:-:S03]  /*1d270*/  IMAD.WIDE R54, R154, 0x4, R178 ;  /* 0x000000049a367825 */ /* 0x000fc600078e02b2 */
[----:B------:R-:W-:Y:S01]  /*1d280*/  LDGSTS.E [R8+0x43200], desc[UR16][R44.64], P0 ;  /* 0x432000002c087fae */ /* 0x000fe20008121850 */
[----:B------:R-:W-:-:S03]  /*1d290*/  IMAD.WIDE R66, R154, 0x4, R194 ;  /* 0x000000049a427825 */ /* 0x000fc600078e02c2 */
[----:B------:R-:W-:Y:S01]  /*1d2a0*/  LDGSTS.E [R8+0x43600], desc[UR16][R54.64], P0 ;  /* 0x4360000036087fae */ /* 0x000fe20008121850 */
[----:B------:R-:W-:-:S03]  /*1d2b0*/  IMAD.WIDE R210, R154, 0x4, R210 ;  /* 0x000000049ad27825 */ /* 0x000fc600078e02d2 */
[----:B------:R-:W-:Y:S04]  /*1d2c0*/  LDGSTS.E [R8+0x43a00], desc[UR16][R66.64], P0 ;  /* 0x43a0000042087fae */ /* 0x000fe80008121850 */
[----:B------:R-:W-:Y:S04]  /*1d2d0*/  LDGSTS.E [R8+0x43e00], desc[UR16][R210.64], P0 ;  /* 0x43e00000d2087fae */ /* 0x000fe80008121850 */
[----:B--2---:R-:W-:Y:S04]  /*1d2e0*/  LDGSTS.E [R7+0x40280], desc[UR16][R216.64], P0 ;  /* 0x40280000d8077fae */ /* 0x004fe80008121850 */
[----:B------:R-:W-:Y:S04]  /*1d2f0*/  LDGSTS.E [R7+0x40680], desc[UR16][R104.64], P0 ;  /* 0x4068000068077fae */ /* 0x000fe80008121850 */
[----:B---3--:R-:W-:Y:S04]  /*1d300*/  LDGSTS.E [R7+0x40a80], desc[UR16][R102.64], P0 ;  /* 0x40a8000066077fae */ /* 0x008fe80008121850 */
[----:B----4-:R-:W-:Y:S04]  /*1d310*/  LDGSTS.E [R7+0x40e80], desc[UR16][R100.64], P0 ;  /* 0x40e8000064077fae */ /* 0x010fe80008121850 */
[----:B------:R-:W-:Y:S04]  /*1d320*/  LDGSTS.E [R7+0x41280], desc[UR16][R222.64], P0 ;  /* 0x41280000de077fae */ /* 0x000fe80008121850 */
[----:B------:R-:W-:Y:S04]  /*1d330*/  LDGSTS.E [R7+0x41680], desc[UR16][R244.64], P0 ;  /* 0x41680000f4077fae */ /* 0x000fe80008121850 */
[----:B------:R-:W-:Y:S04]  /*1d340*/  LDGSTS.E [R7+0x41a80], desc[UR16][R230.64], P0 ;  /* 0x41a80000e6077fae */ /* 0x000fe80008121850 */
[----:B------:R-:W2:Y:S04]  /*1d350*/  LDL.LU.64 R222, [R1+0x7b0] ;  /* 0x0007b00001de7983 */ /* 0x000ea80000300a00 */
[----:B------:R-:W3:Y:S04]  /*1d360*/  LDL.LU.64 R244, [R1+0x7a8] ;  /* 0x0007a80001f47983 */ /* 0x000ee80000300a00 */
[----:B------:R-:W4:Y:S04]  /*1d370*/  LDL.LU.64 R230, [R1+0x7a0] ;  /* 0x0007a00001e67983 */ /* 0x000f280000300a00 */
[----:B------:R-:W-:Y:S01]  /*1d380*/  LDGSTS.E [R7+0x41e80], desc[UR16][R250.64], P0 ;  /* 0x41e80000fa077fae */ /* 0x000fe20008121850 */
[----:B------:R-:W-:-:S03]  /*1d390*/  IMAD.WIDE R56, R154, 0x4, R180 ;  /* 0x000000049a387825 */ /* 0x000fc600078e02b4 */
[----:B------:R-:W-:Y:S01]  /*1d3a0*/  LDGSTS.E [R7+0x42280], desc[UR16][R246.64], P0 ;  /* 0x42280000f6077fae */ /* 0x000fe20008121850 */
[----:B------:R-:W-:-:S03]  /*1d3b0*/  IMAD.WIDE R196, R154, 0x4, R196 ;  /* 0x000000049ac47825 */ /* 0x000fc600078e02c4 */
[----:B------:R-:W-:Y:S04]  /*1d3c0*/  LDGSTS.E [R7+0x42680], desc[UR16][R106.64], P0 ;  /* 0x426800006a077fae */ /* 0x000fe80008121850 */
[----:B------:R-:W2:Y:S04]  /*1d3d0*/  LDL.LU.64 R250, [R1+0x798] ;  /* 0x0007980001fa7983 */ /* 0x000ea80000300a00 */
        /* <DEDUP_REMOVED lines=8> */
[----:B------:R-:W4:Y:S04]  /*1d460*/  LDL.LU.64 R246, [R1+0x790] ;  /* 0x0007900001f67983 */ /* 0x000f280000300a00 */
[----:B--2---:R-:W-:Y:S04]  /*1d470*/  LDGSTS.E [R6+0x40b00], desc[UR16][R250.64], P0 ;  /* 0x40b00000fa067fae */ /* 0x004fe80008121850 */
[----:B---3--:R1:W-:Y:S04]  /*1d480*/  LDGSTS.E [R6+0x40f00], desc[UR16][R244.64], P0 ;  /* 0x40f00000f4067fae */ /* 0x0083e80008121850 */
[----:B------:R-:W-:Y:S04]  /*1d490*/  LDGSTS.E [R6+0x41300], desc[UR16][R238.64], P0 ;  /* 0x41300000ee067fae */ /* 0x000fe80008121850 */
[----:B------:R-:W2:Y:S04]  /*1d4a0*/  LDL.LU.64 R250, [R1+0x788] ;  /* 0x0007880001fa7983 */ /* 0x000ea80000300a00 */
[----:B------:R-:W3:Y:S04]  /*1d4b0*/  LDL.LU R244, [R1+0x780] ;  /* 0x0007800001f47983 */ /* 0x000ee80000300800 */
[----:B------:R-:W3:Y:S04]  /*1d4c0*/  LDL.LU.64 R238, [R1+0x778] ;  /* 0x0007780001ee7983 */ /* 0x000ee80000300a00 */
[----:B------:R-:W-:Y:S04]  /*1d4d0*/  LDGSTS.E [R6+0x41700], desc[UR16][R240.64], P0 ;  /* 0x41700000f0067fae */ /* 0x000fe80008121850 */
[----:B------:R-:W-:Y:S04]  /*1d4e0*/  LDGSTS.E [R6+0x41b00], desc[UR16][R4.64], P0 ;  /* 0x41b0000004067fae */ /* 0x000fe80008121850 */
[----:B------:R-:W-:Y:S04]  /*1d4f0*/  LDGSTS.E [R6+0x41f00], desc[UR16][R242.64], P0 ;  /* 0x41f00000f2067fae */ /* 0x000fe80008121850 */
[----:B------:R-:W3:Y:S04]  /*1d500*/  LDL.LU.64 R240, [R1+0x770] ;  /* 0x0007700001f07983 */ /* 0x000ee80000300a00 */
        /* <DEDUP_REMOVED lines=9> */
[----:B------:R-:W3:Y:S01]  /*1d5a0*/  LDL.LU.64 R242, [R1+0x760] ;  /* 0x0007600001f27983 */ /* 0x000ee20000300a00 */
[----:B------:R-:W-:-:S04]  /*1d5b0*/  IMAD.WIDE R2, R154, 0x4, R200 ;  /* 0x000000049a027825 */ /* 0x000fc800078e02c8 */
[C---:B------:R-:W-:Y:S01]  /*1d5c0*/  IMAD.WIDE R218, R152.reuse, 0x4, R218 ;  /* 0x0000000498da7825 */ /* 0x040fe200078e02da */
[----:B--2---:R-:W-:Y:S04]  /*1d5d0*/  LDGSTS.E [R5+0x40380], desc[UR16][R250.64], P0 ;  /* 0x40380000fa057fae */ /* 0x004fe80008121850 */
[----:B----4-:R-:W-:Y:S04]  /*1d5e0*/  LDGSTS.E [R5+0x40780], desc[UR16][R246.64], P0 ;  /* 0x40780000f6057fae */ /* 0x010fe80008121850 */
[----:B------:R-:W-:Y:S04]  /*1d5f0*/  LDGSTS.E [R5+0x40b80], desc[UR16][R230.64], P0 ;  /* 0x40b80000e6057fae */ /* 0x000fe80008121850 */
[----:B------:R-:W2:Y:S04]  /*1d600*/  LDL.LU.64 R250, [R1+0x758] ;  /* 0x0007580001fa7983 */ /* 0x000ea80000300a00 */
[----:B------:R-:W4:Y:S04]  /*1d610*/  LDL.LU.64 R246, [R1+0x750] ;  /* 0x0007500001f67983 */ /* 0x000f280000300a00 */
[----:B------:R-:W3:Y:S04]  /*1d620*/  LDL.LU.64 R230, [R1+0x748] ;  /* 0x0007480001e67983 */ /* 0x000ee80000300a00 */
[----:B------:R3:W-:Y:S04]  /*1d630*/  LDGSTS.E [R5+0x40f80], desc[UR16][R222.64], P0 ;  /* 0x40f80000de057fae */ /* 0x0007e80008121850 */
[----:B------:R3:W-:Y:S04]  /*1d640*/  LDGSTS.E [R5+0x41380], desc[UR16][R220.64], P0 ;  /* 0x41380000dc057fae */ /* 0x0007e80008121850 */
[----:B------:R-:W-:Y:S04]  /*1d650*/  LDGSTS.E [R5+0x41780], desc[UR16][R176.64], P0 ;  /* 0x41780000b0057fae */ /* 0x000fe80008121850 */
[----:B------:R-:W2:Y:S04]  /*1d660*/  LDL.LU.64 R222, [R1+0x740] ;  /* 0x0007400001de7983 */ /* 0x000ea80000300a00 */
[----:B------:R-:W2:Y:S04]  /*1d670*/  LDL.LU.64 R220, [R1+0x738] ;  /* 0x0007380001dc7983 */ /* 0x000ea80000300a00 */
[----:B------:R2:W-:Y:S04]  /*1d680*/  STL.64 [R1+0x6c0], R2 ;  /* 0x0006c00201007387 */ /* 0x0005e80000100a00 */
[----:B------:R-:W-:Y:S04]  /*1d690*/  STL.64 [R1+0x6d0], R4 ;  /* 0x0006d00401007387 */ /* 0x000fe80000100a00 */
[----:B------:R-:W-:Y:S04]  /*1d6a0*/  LDGSTS.E [R5+0x41b80], desc[UR16][R228.64], P0 ;  /* 0x41b80000e4057fae */ /* 0x000fe80008121850 */
[----:B------:R-:W-:Y:S04]  /*1d6b0*/  STL.64 [R1+0x6c8], R156 ;  /* 0x0006c89c01007387 */ /* 0x000fe80000100a00 */
[----:B------:R-:W-:Y:S04]  /*1d6c0*/  LDGSTS.E [R5+0x41f80], desc[UR16][R248.64], P0 ;  /* 0x41f80000f8057fae */ /* 0x000fe80008121850 */
[----:B------:R-:W-:Y:S04]  /*1d6d0*/  STL.64 [R1+0x6d8], R218 ;  /* 0x0006d8da01007387 */ /* 0x000fe80000100a00 */
[----:B------:R-:W-:Y:S04]  /*1d6e0*/  LDGSTS.E [R5+0x42380], desc[UR16][R94.64], P0 ;  /* 0x423800005e057fae */ /* 0x000fe80008121850 */
[----:B------:R-:W2:Y:S04]  /*1d6f0*/  LDL.LU.64 R248, [R1+0x8] ;  /* 0x0000080001f87983 */ /* 0x000ea80000300a00 */
[----:B------:R-:W2:Y:S04]  /*1d700*/  LDL.64 R88, [R1+0x18] ;  /* 0x0000180001587983 */ /* 0x000ea80000100a00 */
[----:B------:R-:W2:Y:S04]  /*1d710*/  LDL.LU.64 R228, [R1+0x28] ;  /* 0x0000280001e47983 */ /* 0x000ea80000300a00 */
[----:B------:R-:W-:Y:S04]  /*1d720*/  LDGSTS.E [R5+0x42780], desc[UR16][R110.64], P0 ;  /* 0x427800006e057fae */ /* 0x000fe80008121850 */
[----:B------:R-:W-:Y:S04]  /*1d730*/  LDGSTS.E [R5+0x42b80], desc[UR16][R126.64], P0 ;  /* 0x42b800007e057fae */ /* 0x000fe80008121850 */
[----:B------:R-:W-:Y:S04]  /*1d740*/  LDGSTS.E [R5+0x42f80], desc[UR16][R142.64], P0 ;  /* 0x42f800008e057fae */ /* 0x000fe80008121850 */
[----:B------:R-:W-:Y:S04]  /*1d750*/  LDGSTS.E [R5+0x43380], desc[UR16][R166.64], P0 ;  /* 0x43380000a6057fae */ /* 0x000fe80008121850 */
[----:B------:R2:W-:Y:S01]  /*1d760*/  LDGSTS.E [R5+0x43780], desc[UR16][R184.64], P0 ;  /* 0x43780000b8057fae */ /* 0x0005e20008121850 */
[----:B-1----:R-:W1:Y:S01]  /*1d770*/  S2R R245, SR_TID.X ;  /* 0x0000000000f57919 */ /* 0x002e620000002100 */
[----:B------:R-:W1:Y:S02]  /*1d780*/  S2R R155, SR_TID.X ;  /* 0x00000000009b7919 */ /* 0x000e640000002100 */
[----:B------:R-:W-:Y:S04]  /*1d790*/  LDGSTS.E [R5+0x43b80], desc[UR16][R2.64], P0 ;  /* 0x43b8000002057fae */ /* 0x000fe80008121850 */
[----:B------:R-:W-:Y:S04]  /*1d7a0*/  LDGSTS.E [R5+0x43f80], desc[UR16][R156.64], P0 ;  /* 0x43f800009c057fae */ /* 0x000fe80008121850 */
[----:B------:R-:W0:Y:S01]  /*1d7b0*/  LDGDEPBAR ;  /* 0x00000000000079af */ /* 0x000e220000000000 */
[----:B----4-:R-:W-:-:S04]  /*1d7c0*/  IMAD.WIDE R130, R152, 0x4, R246 ;  /* 0x0000000498827825 */ /* 0x010fc800078e02f6 */
[----:B---3--:R-:W-:-:S04]  /*1d7d0*/  IMAD.WIDE R102, R152, 0x4, R230 ;  /* 0x0000000498667825 */ /* 0x008fc800078e02e6 */
[----:B--2---:R-:W-:-:S04]  /*1d7e0*/  IMAD.WIDE R222, R152, 0x4, R222 ;  /* 0x0000000498de7825 */ /* 0x004fc800078e02de */
[----:B------:R-:W-:-:S05]  /*1d7f0*/  IMAD.WIDE R220, R152, 0x4, R220 ;  /* 0x0000000498dc7825 */ /* 0x000fca00078e02dc */
[----:B------:R-:W-:Y:S04]  /*1d800*/  STL.64 [R1+0x6e0], R220 ;  /* 0x0006e0dc01007387 */ /* 0x000fe80000100a00 */
[----:B------:R-:W-:Y:S04]  /*1d810*/  STL.64 [R1+0x6e8], R222 ;  /* 0x0006e8de01007387 */ /* 0x000fe80000100a00 */
[----:B------:R-:W-:Y:S04]  /*1d820*/  STL.64 [R1+0x6f0], R102 ;  /* 0x0006f06601007387 */ /* 0x000fe80000100a00 */
[----:B------:R-:W-:Y:S04]  /*1d830*/  STL.64 [R1+0x6f8], R130 ;  /* 0x0006f88201007387 */ /* 0x000fe80000100a00 */
[----:B------:R-:W2:Y:S01]  /*1d840*/  LDL.LU.64 R176, [R1+0x30] ;  /* 0x0000300001b07983 */ /* 0x000ea20000300a00 */
[----:B------:R-:W-:-:S03]  /*1d850*/  IMAD.WIDE R174, R152, 0x4, R248 ;  /* 0x0000000498ae7825 */ /* 0x000fc600078e02f8 */
[----:B------:R-:W3:Y:S01]  /*1d860*/  LDL.LU.64 R248, [R1+0x38] ;  /* 0x0000380001f87983 */ /* 0x000ee20000300a00 */
[----:B------:R-:W-:-:S03]  /*1d870*/  IMAD.WIDE R192, R152, 0x4, R88 ;  /* 0x0000000498c07825 */ /* 0x000fc600078e0258 */
[----:B------:R-:W4:Y:S01]  /*1d880*/  LDL.LU.64 R88, [R1+0x48] ;  /* 0x0000480001587983 */ /* 0x000f220000300a00 */
[----:B------:R-:W-:-:S03]  /*1d890*/  IMAD.WIDE R190, R152, 0x4, R228 ;  /* 0x0000000498be7825 */ /* 0x000fc600078e02e4 */
[----:B------:R-:W4:Y:S01]  /*1d8a0*/  LDL.LU.64 R228, [R1+0x58] ;  /* 0x0000580001e47983 */ /* 0x000f220000300a00 */
[----:B-1----:R-:W-:Y:S01]  /*1d8b0*/  SHF.R.U32.HI R245, RZ, 0x6, R245 ;  /* 0x00000006fff57819 */ /* 0x002fe200000116f5 */
[----:B------:R-:W-:Y:S01]  /*1d8c0*/  VIADD R252, R0, UR7 ;  /* 0x0000000700fc7c36 */ /* 0x000fe20008000000 */
[----:B------:R-:W-:Y:S01]  /*1d8d0*/  SEL R153, R153, RZ, P6 ;  /* 0x000000ff99997207 */ /* 0x000fe20003000000 */
[C---:B------:R-:W-:Y:S01]  /*1d8e0*/  IMAD.WIDE R132, R152.reuse, 0x4, R250 ;  /* 0x0000000498847825 */ /* 0x040fe200078e02fa */
[----:B------:R-:W-:Y:S03]  /*1d8f0*/  BAR.SYNC.DEFER_BLOCKING 0x0 ;  /* 0x0000000000007b1d */ /* 0x000fe60000010000 */
[----:B--2---:R-:W-:-:S03]  /*1d900*/  IMAD.WIDE R188, R152, 0x4, R176 ;  /* 0x0000000498bc7825 */ /* 0x004fc600078e02b0 */
[----:B------:R-:W2:Y:S01]  /*1d910*/  LDL.LU.64 R176, [R1+0x68] ;  /* 0x0000680001b07983 */ /* 0x000ea20000300a00 */
[----:B---3--:R-:W-:-:S03]  /*1d920*/  IMAD.WIDE R104, R152, 0x4, R248 ;  /* 0x0000000498687825 */ /* 0x008fc600078e02f8 */
[----:B------:R-:W3:Y:S01]  /*1d930*/  LDL.64 R248, [R1+0x78] ;  /* 0x0000780001f87983 */ /* 0x000ee20000100a00 */
[----:B----4-:R-:W-:-:S03]  /*1d940*/  IMAD.WIDE R106, R152, 0x4, R88 ;  /* 0x00000004986a7825 */ /* 0x010fc600078e0258 */
[----:B------:R-:W4:Y:S01]  /*1d950*/  LDL.LU.64 R88, [R1+0x88] ;  /* 0x0000880001587983 */ /* 0x000f220000300a00 */
[----:B------:R-:W-:-:S03]  /*1d960*/  IMAD.WIDE R134, R152, 0x4, R228 ;  /* 0x0000000498867825 */ /* 0x000fc600078e02e4 */
[----:B------:R-:W4:Y:S01]  /*1d970*/  LDL.LU.64 R228, [R1+0xa0] ;  /* 0x0000a00001e47983 */ /* 0x000f220000300a00 */
        /* <DEDUP_REMOVED lines=12> */
[----:B----4-:R-:W-:-:S04]  /*1da40*/  IMAD.WIDE R110, R152, 0x4, R88 ;  /* 0x00000004986e7825 */ /* 0x010fc800078e0258 */
[----:B------:R-:W-:Y:S02]  /*1da50*/  IMAD.WIDE R138, R152, 0x4, R228 ;  /* 0x00000004988a7825 */ /* 0x000fe400078e02e4 */
[----:B------:R-:W4:Y:S04]  /*1da60*/  LDL.LU.64 R228, [R1+0xf0] ;  /* 0x0000f00001e47983 */ /* 0x000f280000300a00 */
[----:B------:R-:W4:Y:S01]  /*1da70*/  LDL.LU.64 R88, [R1+0xf8] ;  /* 0x0000f80001587983 */ /* 0x000f220000300a00 */
[----:B------:R-:W-:-:S04]  /*1da80*/  SGXT.U32 R245, R245, 0x1 ;  /* 0x00000001f5f5781a */ /* 0x000fc80000000000 */
[----:B------:R-:W-:-:S04]  /*1da90*/  LOP3.LUT R245, R245, 0x42, RZ, 0xfc, !PT ;  /* 0x00000042f5f57812 */ /* 0x000fc800078efcff */
[----:B------:R-:W-:Y:S02]  /*1daa0*/  ISETP.GE.AND P0, PT, R245, UR4, PT ;  /* 0x00000004f5007c0c */ /* 0x000fe4000bf06270 */
[----:B------:R-:W-:Y:S02]  /*1dab0*/  SHF.R.U32.HI R245, RZ, 0x6, R155 ;  /* 0x00000006fff57819 */ /* 0x000fe4000001169b */
[----:B------:R-:W-:Y:S02]  /*1dac0*/  ISETP.NE.U32.AND P3, PT, R153, RZ, PT ;  /* 0x000000ff9900720c */ /* 0x000fe40003f65070 */
[----:B------:R-:W-:Y:S01]  /*1dad0*/  SGXT.U32 R245, R245, 0x1 ;  /* 0x00000001f5f5781a */ /* 0x000fe20000000000 */
[----:B------:R-:W-:-:S03]  /*1dae0*/  VIADD R153, R252, 0x100000 ;  /* 0x00100000fc997836 */ /* 0x000fc60000000000 */
[----:B------:R-:W-:Y:S02]  /*1daf0*/  LOP3.LUT R245, R245, 0x62, RZ, 0xfc, !PT ;  /* 0x00000062f5f57812 */ /* 0x000fe400078efcff */
[----:B------:R-:W-:Y:S01]  /*1db00*/  @!PT LDS RZ, [RZ] ;  /* 0x00000000fffff984 */ /* 0x000fe20000000800 */
[----:B------:R-:W-:Y:S01]  /*1db10*/  @!PT LDS RZ, [RZ] ;  /* 0x00000000fffff984 */ /* 0x000fe20000000800 */
[----:B------:R-:W-:Y:S01]  /*1db20*/  @!PT LDS RZ, [RZ] ;  /* 0x00000000fffff984 */ /* 0x000fe20000000800 */
[----:B------:R-:W-:Y:S02]  /*1db30*/  LDGSTS.E [R153+-0x68000], desc[UR16][R218.64], P1 ;  /* 0x98000000da997fae */ /* 0x000fe40008921850 */
[----:B------:R-:W-:Y:S02]  /*1db40*/  ISETP.GE.AND P1, PT, R245, UR4, PT ;  /* 0x00000004f5007c0c */ /* 0x000fe4000bf26270 */
[----:B------:R-:W1:Y:S01]  /*1db50*/  S2R R245, SR_TID.X ;  /* 0x0000000000f57919 */ /* 0x000e620000002100 */
[----:B------:R-:W-:Y:S02]  /*1db60*/  SHF.R.U32.HI R155, RZ, 0x6, R155 ;  /* 0x00000006ff9b7819 */ /* 0x000fe4000001169b */
[----:B------:R-:W-:Y:S02]  /*1db70*/  SEL R75, RZ, 0x4, P1 ;  /* 0x00000004ff4b7807 */ /* 0x000fe40000800000 */
[----:B------:R-:W-:-:S04]  /*1db80*/  SGXT.U32 R155, R155, 0x1 ;  /* 0x000000019b9b781a */ /* 0x000fc80000000000 */
[----:B------:R-:W-:Y:S02]  /*1db90*/  LOP3.LUT R155, R155, 0x60, RZ, 0xfc, !PT ;  /* 0x000000609b9b7812 */ /* 0x000fe400078efcff */
[----:B-1----:R-:W-:-:S04]  /*1dba0*/  SHF.R.U32.HI R245, RZ, 0x6, R245 ;  /* 0x00000006fff57819 */ /* 0x002fc800000116f5 */
[----:B------:R-:W-:-:S04]  /*1dbb0*/  SGXT.U32 R245, R245, 0x1 ;  /* 0x00000001f5f5781a */ /* 0x000fc80000000000 */
[----:B------:R-:W-:-:S04]  /*1dbc0*/  LOP3.LUT R245, R245, 0x4, RZ, 0xfc, !PT ;  /* 0x00000004f5f57812 */ /* 0x000fc800078efcff */
[----:B------:R-:W-:Y:S02]  /*1dbd0*/  ISETP.GE.AND P1, PT, R245, UR4, PT ;  /* 0x00000004f5007c0c */ /* 0x000fe4000bf26270 */
[----:B------:R-:W1:Y:S01]  /*1dbe0*/  S2R R245, SR_TID.X ;  /* 0x0000000000f57919 */ /* 0x000e620000002100 */
[C---:B--2---:R-:W-:Y:S02]  /*1dbf0*/  IMAD.WIDE R140, R152.reuse, 0x4, R176 ;  /* 0x00000004988c7825 */ /* 0x044fe400078e02b0 */
[----:B------:R-:W2:Y:S02]  /*1dc00*/  LDL.LU.64 R176, [R1+0x100] ;  /* 0x0001000001b07983 */ /* 0x000ea40000300a00 */
[----:B---3--:R-:W-:Y:S02]  /*1dc10*/  IMAD.WIDE R200, R152, 0x4, R248 ;  /* 0x0000000498c87825 */ /* 0x008fe400078e02f8 */
[----:B------:R-:W3:Y:S01]  /*1dc20*/  LDL.LU.64 R248, [R1+0x108] ;  /* 0x0001080001f87983 */ /* 0x000ee20000300a00 */
[----:B------:R-:W-:-:S02]  /*1dc30*/  SEL R74, RZ, 0x4, P0 ;  /* 0x00000004ff4a7807 */ /* 0x000fc40000000000 */
[----:B------:R-:W-:Y:S01]  /*1dc40*/  ISETP.GE.AND P0, PT, R155, UR4, PT ;  /* 0x000000049b007c0c */ /* 0x000fe2000bf06270 */
[----:B------:R-:W-:Y:S01]  /*1dc50*/  VIADD R24, R252, 0x100000 ;  /* 0x00100000fc187836 */ /* 0x000fe20000000000 */
[----:B------:R-:W4:Y:S01]  /*1dc60*/  S2R R155, SR_TID.X ;  /* 0x00000000009b7919 */ /* 0x000f220000002100 */
[----:B------:R-:W-:Y:S02]  /*1dc70*/  SEL R74, R74, RZ, P6 ;  /* 0x000000ff4a4a7207 */ /* 0x000fe40003000000 */
[----:B------:R-:W-:Y:S01]  /*1dc80*/  SEL R25, RZ, 0x4, P0 ;  /* 0x00000004ff197807 */ /* 0x000fe20000000000 */
[----:B------:R-:W-:Y:S01]  /*1dc90*/  LDGSTS.E [R24+-0x67ff8], desc[UR16][R220.64], P2 ;  /* 0x98008000dc187fae */ /* 0x000fe20009121850 */
[----:B------:R-:W-:Y:S02]  /*1dca0*/  ISETP.NE.U32.AND P0, PT, R74, RZ, PT ;  /* 0x000000ff4a00720c */ /* 0x000fe40003f05070 */
[----:B-1----:R-:W-:Y:S01]  /*1dcb0*/  SHF.R.U32.HI R245, RZ, 0x6, R245 ;  /* 0x00000006fff57819 */ /* 0x002fe200000116f5 */
[----:B----4-:R-:W-:Y:S01]  /*1dcc0*/  IMAD.WIDE R182, R152, 0x4, R88 ;  /* 0x0000000498b67825 */ /* 0x010fe200078e0258 */
[----:B------:R-:W-:Y:S01]  /*1dcd0*/  SEL R74, R75, RZ, P6 ;  /* 0x000000ff4b4a7207 */ /* 0x000fe20003000000 */
[----:B------:R-:W4:Y:S01]  /*1dce0*/  LDL.LU.64 R90, [R1+0x110] ;  /* 0x00011000015a7983 */ /* 0x000f220000300a00 */
[----:B------:R-:W-:-:S02]  /*1dcf0*/  SEL R75, RZ, 0x4, P1 ;  /* 0x00000004ff4b7807 */ /* 0x000fc40000800000 */
[----:B------:R-:W-:Y:S01]  /*1dd00*/  SGXT.U32 R245, R245, 0x1 ;  /* 0x00000001f5f5781a */ /* 0x000fe20000000000 */
[----:B------:R-:W4:Y:S01]  /*1dd10*/  LDL.LU.64 R88, [R1+0x118] ;  /* 0x0001180001587983 */ /* 0x000f220000300a00 */
[----:B------:R-:W-:Y:S01]  /*1dd20*/  ISETP.NE.U32.AND P1, PT, R74, RZ, PT ;  /* 0x000000ff4a00720c */ /* 0x000fe20003f25070 */
[----:B------:R-:W-:Y:S01]  /*1dd30*/  VIADD R74, R252, 0x100000 ;  /* 0x00100000fc4a7836 */ /* 0x000fe20000000000 */
[----:B------:R-:W-:-:S04]  /*1dd40*/  LOP3.LUT R245, R245, 0x6, RZ, 0xfc, !PT ;  /* 0x00000006f5f57812 */ /* 0x000fc800078efcff */
[----:B------:R1:W-:Y:S01]  /*1dd50*/  LDGSTS.E [R74+-0x66000], desc[UR16][R222.64], P4 ;  /* 0x9a000000de4a7fae */ /* 0x0003e2000a121850 */
[----:B------:R-:W-:Y:S02]  /*1dd60*/  ISETP.GE.AND P4, PT, R245, UR4, PT ;  /* 0x00000004f5007c0c */ /* 0x000fe4000bf86270 */
[----:B------:R-:W-:-:S04]  /*1dd70*/  SHF.R.U32.HI R245, RZ, 0x6, R155 ;  /* 0x00000006fff57819 */ /* 0x000fc8000001169b */
[----:B------:R-:W-:-:S04]  /*1dd80*/  SGXT.U32 R245, R245, 0x1 ;  /* 0x00000001f5f5781a */ /* 0x000fc80000000000 */
[----:B------:R-:W-:Y:S02]  /*1dd90*/  LOP3.LUT R245, R245, 0x26, RZ, 0xfc, !PT ;  /* 0x00000026f5f57812 */ /* 0x000fe400078efcff */
[----:B-1----:R-:W-:Y:S02]  /*1dda0*/  SEL R74, RZ, 0x4, P4 ;  /* 0x00000004ff4a7807 */ /* 0x002fe40002000000 */
[----:B------:R-:W-:Y:S02]  /*1ddb0*/  ISETP.GE.AND P4, PT, R245, UR4, PT ;  /* 0x00000004f5007c0c */ /* 0x000fe4000bf86270 */
[----:B------:R-:W1:Y:S01]  /*1ddc0*/  S2R R245, SR_TID.X ;  /* 0x0000000000f57919 */ /* 0x000e620000002100 */
[----:B------:R-:W-:Y:S02]  /*1ddd0*/  SEL R25, R25, RZ, P6 ;  /* 0x000000ff19197207 */ /* 0x000fe40003000000 */
[----:B------:R-:W-:Y:S02]  /*1dde0*/  SHF.R.U32.HI R155, RZ, 0x6, R155 ;  /* 0x00000006ff9b7819 */ /* 0x000fe4000001169b */
[----:B------:R-:W-:Y:S01]  /*1ddf0*/  ISETP.NE.U32.AND P2, PT, R25, RZ, PT ;  /* 0x000000ff1900720c */ /* 0x000fe20003f45070 */
[----:B------:R-:W-:Y:S01]  /*1de00*/  VIADD R25, R252, 0x100000 ;  /* 0x00100000fc197836 */ /* 0x000fe20000000000 */
[----:B------:R-:W-:-:S04]  /*1de10*/  SGXT.U32 R155, R155, 0x1 ;  /* 0x000000019b9b781a */ /* 0x000fc80000000000 */
[----:B------:R-:W-:Y:S01]  /*1de20*/  LOP3.LUT R155, R155, 0x24, RZ, 0xfc, !PT ;  /* 0x000000249b9b7812 */ /* 0x000fe200078efcff */
[----:B------:R1:W-:Y:S01]  /*1de30*/  LDGSTS.E [R25+-0x65ff8], desc[UR16][R102.64], P5 ;  /* 0x9a00800066197fae */ /* 0x0003e2000a921850 */
[----:B------:R-:W-:-:S03]  /*1de40*/  SEL R75, R75, RZ, P6 ;  /* 0x000000ff4b4b7207 */ /* 0x000fc60003000000 */
[----:B------:R-:W-:Y:S01]  /*1de50*/  LDGSTS.E [R24+-0x64000], desc[UR16][R130.64], P3 ;  /* 0x9c00000082187fae */ /* 0x000fe20009921850 */
[----:B------:R-:W-:Y:S02]  /*1de60*/  ISETP.GE.AND P3, PT, R155, UR4, PT ;  /* 0x000000049b007c0c */ /* 0x000fe4000bf66270 */
[----:B------:R-:W-:Y:S01]  /*1de70*/  ISETP.NE.U32.AND P5, PT, R75, RZ, PT ;  /* 0x000000ff4b00720c */ /* 0x000fe20003fa5070 */
[----:B------:R1:W-:Y:S01]  /*1de80*/  LDGSTS.E [R24+-0x63ff8], desc[UR16][R132.64], P0 ;  /* 0x9c00800084187fae */ /* 0x0003e20008121850 */
[----:B------:R-:W-:Y:S02]  /*1de90*/  SEL R74, R74, RZ, P6 ;  /* 0x000000ff4a4a7207 */ /* 0x000fe40003000000 */
[----:B------:R-:W-:Y:S02]  /*1dea0*/  SEL R75, RZ, 0x4, P4 ;  /* 0x00000004ff4b7807 */ /* 0x000fe40002000000 */
[----:B-1----:R-:W-:-:S04]  /*1deb0*/  SHF.R.U32.HI R245, RZ, 0x6, R245 ;  /* 0x00000006fff57819 */ /* 0x002fc800000116f5 */
[----:B------:R-:W-:Y:S02]  /*1dec0*/  SGXT.U32 R245, R245, 0x1 ;  /* 0x00000001f5f5781a */ /* 0x000fe40000000000 */
[----:B------:R-:W-:Y:S02]  /*1ded0*/  SEL R25, RZ, 0x4, P3 ;  /* 0x00000004ff197807 */ /* 0x000fe40001800000 */
[----:B------:R-:W-:Y:S02]  /*1dee0*/  LOP3.LUT R245, R245, 0x44, RZ, 0xfc, !PT ;  /* 0x00000044f5f57812 */ /* 0x000fe400078efcff */
[----:B------:R-:W-:Y:S02]  /*1def0*/  ISETP.NE.U32.AND P3, PT, R74, RZ, PT ;  /* 0x000000ff4a00720c */ /* 0x000fe40003f65070 */
[----:B------:R-:W-:Y:S02]  /*1df00*/  ISETP.GE.AND P4, PT, R245, UR4, PT ;  /* 0x00000004f5007c0c */ /* 0x000fe4000bf86270 */
[----:B------:R-:W-:-:S02]  /*1df10*/  SEL R25, R25, RZ, P6 ;  /* 0x000000ff19197207 */ /* 0x000fc40003000000 */
[----:B------:R-:W-:Y:S02]  /*1df20*/  SEL R74, R75, RZ, P6 ;  /* 0x000000ff4b4a7207 */ /* 0x000fe40003000000 */
[----:B------:R-:W-:Y:S02]  /*1df30*/  SEL R75, RZ, 0x4, P4 ;  /* 0x00000004ff4b7807 */ /* 0x000fe40002000000 */
[----:B------:R-:W-:Y:S01]  /*1df40*/  ISETP.NE.U32.AND P0, PT, R25, RZ, PT ;  /* 0x000000ff1900720c */ /* 0x000fe20003f05070 */
[----:B------:R-:W-:Y:S01]  /*1df50*/  VIADD R25, R252, 0x100000 ;  /* 0x00100000fc197836 */ /* 0x000fe20000000000 */
[----:B------:R-:W-:Y:S01]  /*1df60*/  ISETP.NE.U32.AND P4, PT, R74, RZ, PT ;  /* 0x000000ff4a00720c */ /* 0x000fe20003f85070 */
[----:B------:R-:W-:Y:S02]  /*1df70*/  VIADD R74, R252, 0x100000 ;  /* 0x00100000fc4a7836 */ /* 0x000fe40000000000 */
[----:B------:R-:W1:Y:S01]  /*1df80*/  S2R R252, SR_TID.X ;  /* 0x0000000000fc7919 */ /* 0x000e620000002100 */
[----:B------:R-:W1:Y:S02]  /*1df90*/  S2R R245, SR_TID.X ;  /* 0x0000000000f57919 */ /* 0x000e640000002100 */
[----:B------:R3:W-:Y:S01]  /*1dfa0*/  LDGSTS.E [R74+-0x62000], desc[UR16][R174.64], P2 ;  /* 0x9e000000ae4a7fae */ /* 0x0007e20009121850 */
[----:B------:R-:W-:-:S03]  /*1dfb0*/  VIADD R24, R244, 0x100000 ;  /* 0x00100000f4187836 */ /* 0x000fc60000000000 */
[----:B------:R3:W-:Y:S04]  /*1dfc0*/  LDGSTS.E [R25+-0x61ff8], desc[UR16][R192.64], P1 ;  /* 0x9e008000c0197fae */ /* 0x0007e80008921850 */
[----:B------:R-:W-:Y:S01]  /*1dfd0*/  LDGSTS.E [R24+-0x68000], desc[UR16][R190.64], P5 ;  /* 0x98000000be187fae */ /* 0x000fe2000a921850 */
[----:B------:R-:W-:-:S03]  /*1dfe0*/  SEL R75, R75, RZ, P6 ;  /* 0x000000ff4b4b7207 */ /* 0x000fc60003000000 */
[----:B------:R-:W-:Y:S01]  /*1dff0*/  LDGSTS.E [R24+-0x67ff8], desc[UR16][R188.64], P3 ;  /* 0x98008000bc187fae */ /* 0x000fe20009921850 */
[----:B-1----:R-:W-:-:S04]  /*1e000*/  SHF.R.U32.HI R252, RZ, 0x6, R252 ;  /* 0x00000006fffc7819 */ /* 0x002fc800000116fc */
[----:B------:R-:W-:-:S04]  /*1e010*/  SGXT.U32 R252, R252, 0x1 ;  /* 0x00000001fcfc781a */ /* 0x000fc80000000000 */
[----:B------:R-:W-:-:S04]  /*1e020*/  LOP3.LUT R252, R252, 0x46, RZ, 0xfc, !PT ;  /* 0x00000046fcfc7812 */ /* 0x000fc800078efcff */
[----:B------:R-:W-:Y:S02]  /*1e030*/  ISETP.GE.AND P2, PT, R252, UR4, PT ;  /* 0x00000004fc007c0c */ /* 0x000fe4000bf46270 */
[----:B------:R-:W-:-:S04]  /*1e040*/  SHF.R.U32.HI R252, RZ, 0x6, R245 ;  /* 0x00000006fffc7819 */ /* 0x000fc800000116f5 */
[----:B------:R-:W-:-:S04]  /*1e050*/  SGXT.U32 R252, R252, 0x1 ;  /* 0x00000001fcfc781a */ /* 0x000fc80000000000 */
[----:B------:R-:W-:-:S04]  /*1e060*/  LOP3.LUT R252, R252, 0x66, RZ, 0xfc, !PT ;  /* 0x00000066fcfc7812 */ /* 0x000fc800078efcff */
[----:B------:R-:W-:Y:S02]  /*1e070*/  ISETP.GE.AND P5, PT, R252, UR4, PT ;  /* 0x00000004fc007c0c */ /* 0x000fe4000bfa6270 */
[----:B------:R-:W1:Y:S01]  /*1e080*/  S2R R252, SR_TID.X ;  /* 0x0000000000fc7919 */ /* 0x000e620000002100 */
[----:B------:R-:W-:Y:S02]  /*1e090*/  ISETP.NE.U32.AND P1, PT, R75, RZ, PT ;  /* 0x000000ff4b00720c */ /* 0x000fe40003f25070 */
[----:B------:R-:W-:Y:S02]  /*1e0a0*/  SEL R75, RZ, 0x4, P5 ;  /* 0x00000004ff4b7807 */ /* 0x000fe40002800000 */
[----:B------:R-:W-:Y:S01]  /*1e0b0*/  SHF.R.U32.HI R245, RZ, 0x6, R245 ;  /* 0x00000006fff57819 */ /* 0x000fe200000116f5 */
[C---:B--2---:R-:W-:Y:S02]  /*1e0c0*/  IMAD.WIDE R180, R152.reuse, 0x4, R176 ;  /* 0x0000000498b47825 */ /* 0x044fe400078e02b0 */
[----:B------:R-:W2:Y:S02]  /*1e0d0*/  LDL.LU.64 R176, [R1+0x120] ;  /* 0x0001200001b07983 */ /* 0x000ea40000300a00 */
[----:B---3--:R-:W-:-:S02]  /*1e0e0*/  IMAD.WIDE R112, R152, 0x4, R248 ;  /* 0x0000000498707825 */ /* 0x008fc400078e02f8 */
[----:B------:R-:W3:Y:S01]  /*1e0f0*/  LDL.LU.64 R248, [R1+0x128] ;  /* 0x0001280001f87983 */ /* 0x000ee20000300a00 */
[----:B-1----:R-:W-:-:S04]  /*1e100*/  SHF.R.U32.HI R252, RZ, 0x6, R252 ;  /* 0x00000006fffc7819 */ /* 0x002fc800000116fc */
[----:B------:R-:W-:-:S04]  /*1e110*/  SGXT.U32 R252, R252, 0x1 ;  /* 0x00000001fcfc781a */ /* 0x000fc80000000000 */
[----:B------:R-:W-:-:S04]  /*1e120*/  LOP3.LUT R252, R252, 0x8, RZ, 0xfc, !PT ;  /* 0x00000008fcfc7812 */ /* 0x000fc800078efcff */
[----:B------:R-:W-:Y:S02]  /*1e130*/  ISETP.GE.AND P5, PT, R252, UR4, PT ;  /* 0x00000004fc007c0c */ /* 0x000fe4000bfa6270 */
[----:B------:R-:W1:Y:S01]  /*1e140*/  S2R R252, SR_TID.X ;  /* 0x0000000000fc7919 */ /* 0x000e620000002100 */
[----:B------:R-:W-:-:S04]  /*1e150*/  SGXT.U32 R245, R245, 0x1 ;  /* 0x00000001f5f5781a */ /* 0x000fc80000000000 */
[----:B------:R-:W-:Y:S02]  /*1e160*/  LOP3.LUT R245, R245, 0x64, RZ, 0xfc, !PT ;  /* 0x00000064f5f57812 */ /* 0x000fe400078efcff */
[----:B------:R-:W-:Y:S02]  /*1e170*/  SEL R74, RZ, 0x4, P2 ;  /* 0x00000004ff4a7807 */ /* 0x000fe40001000000 */
[----:B------:R-:W-:Y:S02]  /*1e180*/  ISETP.GE.AND P2, PT, R245, UR4, PT ;  /* 0x00000004f5007c0c */ /* 0x000fe4000bf46270 */
[----:B------:R-:W4:Y:S01]  /*1e190*/  S2R R245, SR_TID.X ;  /* 0x0000000000f57919 */ /* 0x000f220000002100 */
[----:B------:R-:W-:Y:S02]  /*1e1a0*/  SEL R74, R74, RZ, P6 ;  /* 0x000000ff4a4a7207 */ /* 0x000fe40003000000 */
[----:B------:R-:W-:Y:S02]  /*1e1b0*/  SEL R25, RZ, 0x4, P2 ;  /* 0x00000004ff197807 */ /* 0x000fe40001000000 */
[----:B------:R-:W-:-:S02]  /*1e1c0*/  ISETP.NE.U32.AND P2, PT, R74, RZ, PT ;  /* 0x000000ff4a00720c */ /* 0x000fc40003f45070 */
[----:B------:R-:W-:Y:S02]  /*1e1d0*/  SEL R74, R75, RZ, P6 ;  /* 0x000000ff4b4a7207 */ /* 0x000fe40003000000 */
[----:B------:R-:W-:Y:S02]  /*1e1e0*/  SEL R75, RZ, 0x4, P5 ;  /* 0x00000004ff4b7807 */ /* 0x000fe40002800000 */
[----:B------:R-:W-:Y:S01]  /*1e1f0*/  ISETP.NE.U32.AND P5, PT, R74, RZ, PT ;  /* 0x000000ff4a00720c */ /* 0x000fe20003fa5070 */
[----:B------:R-:W-:Y:S01]  /*1e200*/  VIADD R74, R244, 0x100000 ;  /* 0x00100000f44a7836 */ /* 0x000fe20000000000 */
[----:B-1----:R-:W-:-:S04]  /*1e210*/  SHF.R.U32.HI R252, RZ, 0x6, R252 ;  /* 0x00000006fffc7819 */ /* 0x002fc800000116fc */
[----:B------:R1:W-:Y:S01]  /*1e220*/  LDGSTS.E [R74+-0x66000], desc[UR16][R104.64], P0 ;  /* 0x9a000000684a7fae */ /* 0x0003e20008121850 */
[----:B------:R-:W-:-:S04]  /*1e230*/  SGXT.U32 R252, R252, 0x1 ;  /* 0x00000001fcfc781a */ /* 0x000fc80000000000 */
[----:B------:R-:W-:Y:S02]  /*1e240*/  LOP3.LUT R252, R252, 0xa, RZ, 0xfc, !PT ;  /* 0x0000000afcfc7812 */ /* 0x000fe400078efcff */
[----:B------:R-:W-:Y:S02]  /*1e250*/  SEL R25, R25, RZ, P6 ;  /* 0x000000ff19197207 */ /* 0x000fe40003000000 */
[----:B------:R-:W-:Y:S02]  /*1e260*/  ISETP.GE.AND P0, PT, R252, UR4, PT ;  /* 0x00000004fc007c0c */ /* 0x000fe4000bf06270 */
[----:B----4-:R-:W-:Y:S02]  /*1e270*/  SHF.R.U32.HI R252, RZ, 0x6, R245 ;  /* 0x00000006fffc7819 */ /* 0x010fe400000116f5 */
[----:B------:R-:W-:Y:S02]  /*1e280*/  ISETP.NE.U32.AND P3, PT, R25, RZ, PT ;  /* 0x000000ff1900720c */ /* 0x000fe40003f65070 */
[----:B------:R-:W-:Y:S01]  /*1e290*/  SGXT.U32 R252, R252, 0x1 ;  /* 0x00000001fcfc781a */ /* 0x000fe20000000000 */
[----:B------:R-:W-:-:S03]  /*1e2a0*/  VIADD R25, R244, 0x100000 ;  /* 0x00100000f4197836 */ /* 0x000fc60000000000 */
[----:B------:R-:W-:Y:S02]  /*1e2b0*/  LOP3.LUT R252, R252, 0x2a, RZ, 0xfc, !PT ;  /* 0x0000002afcfc7812 */ /* 0x000fe400078efcff */
[----:B------:R4:W-:Y:S04]  /*1e2c0*/  LDGSTS.E [R25+-0x65ff8], desc[UR16][R106.64], P4 ;  /* 0x9a0080006a197fae */ /* 0x0009e8000a121850 */
[----:B------:R-:W-:Y:S01]  /*1e2d0*/  LDGSTS.E [R24+-0x64000], desc[UR16][R134.64], P1 ;  /* 0x9c00000086187fae */ /* 0x000fe20008921850 */
[----:B------:R-:W-:Y:S02]  /*1e2e0*/  ISETP.GE.AND P1, PT, R252, UR4, PT ;  /* 0x00000004fc007c0c */ /* 0x000fe4000bf26270 */
[----:B------:R-:W1:Y:S01]  /*1e2f0*/  S2R R252, SR_TID.X ;  /* 0x0000000000fc7919 */ /* 0x000e620000002100 */
[----:B------:R-:W-:-:S02]  /*1e300*/  SEL R75, R75, RZ, P6 ;  /* 0x000000ff4b4b7207 */ /* 0x000fc40003000000 */
[----:B------:R-:W-:Y:S01]  /*1e310*/  SHF.R.U32.HI R245, RZ, 0x6, R245 ;  /* 0x00000006fff57819 */ /* 0x000fe200000116f5 */
[----:B------:R4:W-:Y:S01]  /*1e320*/  LDGSTS.E [R24+-0x63ff8], desc[UR16][R136.64], P2 ;  /* 0x9c00800088187fae */ /* 0x0009e20009121850 */
[----:B------:R-:W-:Y:S02]  /*1e330*/  ISETP.NE.U32.AND P4, PT, R75, RZ, PT ;  /* 0x000000ff4b00720c */ /* 0x000fe40003f85070 */
[----:B------:R-:W-:Y:S02]  /*1e340*/  SEL R75, RZ, 0x4, P1 ;  /* 0x00000004ff4b7807 */ /* 0x000fe40000800000 */
[----:B------:R-:W-:Y:S02]  /*1e350*/  SGXT.U32 R245, R245, 0x1 ;  /* 0x00000001f5f5781a */ /* 0x000fe40000000000 */
[----:B-1----:R-:W-:-:S04]  /*1e360*/  SHF.R.U32.HI R252, RZ, 0x6, R252 ;  /* 0x00000006fffc7819 */ /* 0x002fc800000116fc */
[----:B------:R-:W-:-:S04]  /*1e370*/  SGXT.U32 R252, R252, 0x1 ;  /* 0x00000001fcfc781a */ /* 0x000fc80000000000 */
[----:B------:R-:W-:-:S04]  /*1e380*/  LOP3.LUT R252, R252, 0x48, RZ, 0xfc, !PT ;  /* 0x00000048fcfc7812 */ /* 0x000fc800078efcff */
[----:B------:R-:W-:Y:S02]  /*1e390*/  ISETP.GE.AND P1, PT, R252, UR4, PT ;  /* 0x00000004fc007c0c */ /* 0x000fe4000bf26270 */
[----:B------:R-:W1:Y:S01]  /*1e3a0*/  S2R R252, SR_TID.X ;  /* 0x0000000000fc7919 */ /* 0x000e620000002100 */
[----:B------:R-:W-:Y:S02]  /*1e3b0*/  LOP3.LUT R245, R245, 0x28, RZ, 0xfc, !PT ;  /* 0x00000028f5f57812 */ /* 0x000fe400078efcff */
[----:B------:R-:W-:Y:S02]  /*1e3c0*/  SEL R74, RZ, 0x4, P0 ;  /* 0x00000004ff4a7807 */ /* 0x000fe40000000000 */
[----:B------:R-:W-:Y:S02]  /*1e3d0*/  ISETP.GE.AND P0, PT, R245, UR4, PT ;  /* 0x00000004f5007c0c */ /* 0x000fe4000bf06270 */
[----:B------:R-:W1:Y:S02]  /*1e3e0*/  S2R R245, SR_TID.X ;  /* 0x0000000000f57919 */ /* 0x000e640000002100 */
[----:B----4-:R-:W-:-:S04]  /*1e3f0*/  SEL R25, RZ, 0x4, P0 ;  /* 0x00000004ff197807 */ /* 0x010fc80000000000 */
[----:B------:R-:W-:-:S04]  /*1e400*/  SEL R25, R25, RZ, P6 ;  /* 0x000000ff19197207 */ /* 0x000fc80003000000 */
[----:B------:R-:W-:Y:S01]  /*1e410*/  ISETP.NE.U32.AND P2, PT, R25, RZ, PT ;  /* 0x000000ff1900720c */ /* 0x000fe20003f45070 */
[----:B------:R-:W-:-:S05]  /*1e420*/  VIADD R25, R244, 0x100000 ;  /* 0x00100000f4197836 */ /* 0x000fca0000000000 */
[----:B------:R4:W-:Y:S01]  /*1e430*/  LDGSTS.E [R25+-0x62000], desc[UR16][R194.64], P3 ;  /* 0x9e000000c2197fae */ /* 0x0009e20009921850 */
[----:B-1----:R-:W-:-:S04]  /*1e440*/  SHF.R.U32.HI R252, RZ, 0x6, R252 ;  /* 0x00000006fffc7819 */ /* 0x002fc800000116fc */
[----:B------:R-:W-:-:S04]  /*1e450*/  SGXT.U32 R252, R252, 0x1 ;  /* 0x00000001fcfc781a */ /* 0x000fc80000000000 */
[----:B------:R-:W-:-:S04]  /*1e460*/  LOP3.LUT R252, R252, 0x4a, RZ, 0xfc, !PT ;  /* 0x0000004afcfc7812 */ /* 0x000fc800078efcff */
[----:B------:R-:W-:Y:S02]  /*1e470*/  ISETP.GE.AND P3, PT, R252, UR4, PT ;  /* 0x00000004fc007c0c */ /* 0x000fe4000bf66270 */
[----:B------:R-:W-:Y:S01]  /*1e480*/  SHF.R.U32.HI R252, RZ, 0x6, R245 ;  /* 0x00000006fffc7819 */ /* 0x000fe200000116f5 */
[----:B------:R-:W-:-:S03]  /*1e490*/  VIADD R244, R244, 0x100000 ;  /* 0x00100000f4f47836 */ /* 0x000fc60000000000 */
[----:B------:R-:W-:Y:S01]  /*1e4a0*/  SGXT.U32 R252, R252, 0x1 ;  /* 0x00000001fcfc781a */ /* 0x000fe20000000000 */
[----:B------:R-:W-:Y:S01]  /*1e4b0*/  VIADD R24, R243, 0x100000 ;  /* 0x00100000f3187836 */ /* 0x000fe20000000000 */
[----:B------:R-:W-:Y:S02]  /*1e4c0*/  LDGSTS.E [R244+-0x61ff8], desc[UR16][R198.64], P5 ;  /* 0x9e008000c6f47fae */ /* 0x000fe4000a921850 */
[----:B------:R-:W-:Y:S02]  /*1e4d0*/  LOP3.LUT R252, R252, 0x6a, RZ, 0xfc, !PT ;  /* 0x0000006afcfc7812 */ /* 0x000fe400078efcff */
[----:B------:R-:W-:Y:S02]  /*1e4e0*/  LDGSTS.E [R24+-0x68000], desc[UR16][R186.64], P4 ;  /* 0x98000000ba187fae */ /* 0x000fe4000a121850 */
[----:B------:R-:W-:Y:S02]  /*1e4f0*/  ISETP.GE.AND P4, PT, R252, UR4, PT ;  /* 0x00000004fc007c0c */ /* 0x000fe4000bf86270 */
[----:B------:R-:W1:Y:S01]  /*1e500*/  S2R R252, SR_TID.X ;  /* 0x0000000000fc7919 */ /* 0x000e620000002100 */
[----:B------:R-:W-:-:S02]  /*1e510*/  IMAD.WIDE R114, R152, 0x4, R90 ;  /* 0x0000000498727825 */ /* 0x000fc400078e025a */
[----:B------:R-:W3:Y:S02]  /*1e520*/  LDL.LU.64 R90, [R1+0x130] ;  /* 0x00013000015a7983 */ /* 0x000ee40000300a00 */
[----:B------:R-:W-:Y:S02]  /*1e530*/  IMAD.WIDE R142, R152, 0x4, R88 ;  /* 0x00000004988e7825 */ /* 0x000fe400078e0258 */
[----:B------:R-:W3:Y:S01]  /*1e540*/  LDL.LU.64 R88, [R1+0x138] ;  /* 0x0001380001587983 */ /* 0x000ee20000300a00 */
[----:B------:R-:W-:Y:S02]  /*1e550*/  SEL R74, R74, RZ, P6 ;  /* 0x000000ff4a4a7207 */ /* 0x000fe40003000000 */
[----:B------:R-:W-:Y:S02]  /*1e560*/  SEL R75, R75, RZ, P6 ;  /* 0x000000ff4b4b7207 */ /* 0x000fe40003000000 */
[----:B------:R-:W-:Y:S02]  /*1e570*/  ISETP.NE.U32.AND P0, PT, R74, RZ, PT ;  /* 0x000000ff4a00720c */ /* 0x000fe40003f05070 */
[----:B------:R-:W-:-:S02]  /*1e580*/  SEL R74, RZ, 0x4, P1 ;  /* 0x00000004ff4a7807 */ /* 0x000fc40000800000 */
[----:B------:R-:W-:Y:S02]  /*1e590*/  ISETP.NE.U32.AND P1, PT, R75, RZ, PT ;  /* 0x000000ff4b00720c */ /* 0x000fe40003f25070 */
[----:B------:R-:W-:Y:S02]  /*1e5a0*/  SEL R75, RZ, 0x4, P4 ;  /* 0x00000004ff4b7807 */ /* 0x000fe40002000000 */
[----:B-1----:R-:W-:-:S05]  /*1e5b0*/  SHF.R.U32.HI R252, RZ, 0x6, R252 ;  /* 0x00000006fffc7819 */ /* 0x002fca00000116fc */
[----:B------:R-:W-:Y:S01]  /*1e5c0*/  LDGSTS.E [R24+-0x67ff8], desc[UR16][R184.64], P0 ;  /* 0x98008000b8187fae */ /* 0x000fe20008121850 */
[----:B------:R-:W-:-:S04]  /*1e5d0*/  SGXT.U32 R252, R252, 0x1 ;  /* 0x00000001fcfc781a */ /* 0x000fc80000000000 */
[----:B------:R-:W-:Y:S02]  /*1e5e0*/  LOP3.LUT R252, R252, 0xc, RZ, 0xfc, !PT ;  /* 0x0000000cfcfc7812 */ /* 0x000fe400078efcff */
[----:B------:R-:W-:Y:S02]  /*1e5f0*/  SHF.R.U32.HI R245, RZ, 0x6, R245 ;  /* 0x00000006fff57819 */ /* 0x000fe400000116f5 */
[----:B------:R-:W-:Y:S02]  /*1e600*/  ISETP.GE.AND P4, PT, R252, UR4, PT ;  /* 0x00000004fc007c0c */ /* 0x000fe4000bf86270 */
[----:B------:R-:W1:Y:S01]  /*1e610*/  S2R R252, SR_TID.X ;  /* 0x0000000000fc7919 */ /* 0x000e620000002100 */
[----:B------:R-:W-:-:S04]  /*1e620*/  SGXT.U32 R245, R245, 0x1 ;  /* 0x00000001f5f5781a */ /* 0x000fc80000000000 */
[----:B------:R-:W-:Y:S02]  /*1e630*/  LOP3.LUT R245, R245, 0x68, RZ, 0xfc, !PT ;  /* 0x00000068f5f57812 */ /* 0x000fe400078efcff */
[----:B----4-:R-:W-:Y:S02]  /*1e640*/  SEL R25, RZ, 0x4, P3 ;  /* 0x00000004ff197807 */ /* 0x010fe40001800000 */
[----:B------:R-:W-:Y:S02]  /*1e650*/  ISETP.GE.AND P3, PT, R245, UR4, PT ;  /* 0x00000004f5007c0c */ /* 0x000fe4000bf66270 */
[----:B------:R-:W4:Y:S01]  /*1e660*/  S2R R245, SR_TID.X ;  /* 0x0000000000f57919 */ /* 0x000f220000002100 */
[----:B------:R-:W-:Y:S01]  /*1e670*/  SEL R74, R74, RZ, P6 ;  /* 0x000000ff4a4a7207 */ /* 0x000fe20003000000 */
[C---:B--2---:R-:W-:Y:S02]  /*1e680*/  IMAD.WIDE R144, R152.reuse, 0x4, R176 ;  /* 0x0000000498907825 */ /* 0x044fe400078e02b0 */
[----:B------:R-:W2:Y:S02]  /*1e690*/  LDL.LU.64 R176, [R1+0x140] ;  /* 0x0001400001b07983 */ /* 0x000ea40000300a00 */
[----:B---3--:R-:W-:-:S02]  /*1e6a0*/  IMAD.WIDE R230, R152, 0x4, R248 ;  /* 0x0000000498e67825 */ /* 0x008fc400078e02f8 */
[----:B------:R-:W3:Y:S01]  /*1e6b0*/  LDL.LU.64 R248, [R1+0x148] ;  /* 0x0001480001f87983 */ /* 0x000ee20000300a00 */
[----:B------:R-:W-:Y:S02]  /*1e6c0*/  ISETP.NE.U32.AND P5, PT, R74, RZ, PT ;  /* 0x000000ff4a00720c */ /* 0x000fe40003fa5070 */
[----:B------:R-:W-:Y:S01]  /*1e6d0*/  SEL R74, RZ, 0x4, P3 ;  /* 0x00000004ff4a7807 */ /* 0x000fe20001800000 */
[----:B------:R-:W-:Y:S01]  /*1e6e0*/  IMAD.WIDE R228, R152, 0x4, R228 ;  /* 0x0000000498e47825 */ /* 0x000fe200078e02e4 */
[----:B-1----:R-:W-:Y:S01]  /*1e6f0*/  SHF.R.U32.HI R252, RZ, 0x6, R252 ;  /* 0x00000006fffc7819 */ /* 0x002fe200000116fc */
[----:B------:R-:W2:Y:S01]  /*1e700*/  LDL.LU.64 R92, [R1+0x150] ;  /* 0x00015000015c7983 */ /* 0x000ea20000300a00 */
[----:B------:R-:W-:Y:S02]  /*1e710*/  SEL R74, R74, RZ, P6 ;  /* 0x000000ff4a4a7207 */ /* 0x000fe40003000000 */
[----:B------:R-:W-:Y:S02]  /*1e720*/  SGXT.U32 R252, R252, 0x1 ;  /* 0x00000001fcfc781a */ /* 0x000fe40000000000 */
[----:B------:R-:W-:Y:S01]  /*1e730*/  ISETP.NE.U32.AND P0, PT, R74, RZ, PT ;  /* 0x000000ff4a00720c */ /* 0x000fe20003f05070 */
[----:B------:R-:W-:Y:S01]  /*1e740*/  VIADD R74, R243, 0x100000 ;  /* 0x00100000f34a7836 */ /* 0x000fe20000000000 */
[----:B------:R-:W-:-:S02]  /*1e750*/  LOP3.LUT R252, R252, 0xe, RZ, 0xfc, !PT ;  /* 0x0000000efcfc7812 */ /* 0x000fc400078efcff */
[----:B------:R-:W-:Y:S02]  /*1e760*/  SEL R25, R25, RZ, P6 ;  /* 0x000000ff19197207 */ /* 0x000fe40003000000 */
[----:B------:R-:W-:Y:S01]  /*1e770*/  LDGSTS.E [R74+-0x66000], desc[UR16][R108.64], P2 ;  /* 0x9a0000006c4a7fae */ /* 0x000fe20009121850 */
[----:B------:R-:W-:Y:S02]  /*1e780*/  ISETP.GE.AND P2, PT, R252, UR4, PT ;  /* 0x00000004fc007c0c */ /* 0x000fe4000bf46270 */
[----:B----4-:R-:W-:Y:S01]  /*1e790*/  SHF.R.U32.HI R252, RZ, 0x6, R245 ;  /* 0x00000006fffc7819 */ /* 0x010fe200000116f5 */
[----:B------:R-:W-:Y:S01]  /*1e7a0*/  LDGSTS.E [R24+-0x65ff8], desc[UR16][R110.64], P1 ;  /* 0x9a0080006e187fae */ /* 0x000fe20008921850 */
[----:B------:R-:W-:Y:S02]  /*1e7b0*/  ISETP.NE.U32.AND P3, PT, R25, RZ, PT ;  /* 0x000000ff1900720c */ /* 0x000fe40003f65070 */
[----:B------:R-:W-:Y:S02]  /*1e7c0*/  SEL R25, R75, RZ, P6 ;  /* 0x000000ff4b197207 */ /* 0x000fe40003000000 */
[----:B------:R-:W-:-:S02]  /*1e7d0*/  SGXT.U32 R252, R252, 0x1 ;  /* 0x00000001fcfc781a */ /* 0x000fc40000000000 */
[----:B------:R-:W-:Y:S02]  /*1e7e0*/  SEL R75, RZ, 0x4, P4 ;  /* 0x00000004ff4b7807 */ /* 0x000fe40002000000 */
[----:B------:R-:W-:Y:S01]  /*1e7f0*/  ISETP.NE.U32.AND P4, PT, R25, RZ, PT ;  /* 0x000000ff1900720c */ /* 0x000fe20003f85070 */
[----:B------:R-:W-:Y:S01]  /*1e800*/  VIADD R25, R243, 0x100000 ;  /* 0x00100000f3197836 */ /* 0x000fe20000000000 */
[----:B------:R-:W-:-:S04]  /*1e810*/  LOP3.LUT R252, R252, 0x2e, RZ, 0xfc, !PT ;  /* 0x0000002efcfc7812 */ /* 0x000fc800078efcff */
[----:B------:R1:W-:Y:S01]  /*1e820*/  LDGSTS.E [R25+-0x64000], desc[UR16][R138.64], P5 ;  /* 0x9c0000008a197fae */ /* 0x0003e2000a921850 */
[----:B------:R-:W-:Y:S02]  /*1e830*/  ISETP.GE.AND P5, PT, R252, UR4, PT ;  /* 0x00000004fc007c0c */ /* 0x000fe4000bfa6270 */
[----:B------:R-:W4:Y:S01]  /*1e840*/  S2R R252, SR_TID.X ;  /* 0x0000000000fc7919 */ /* 0x000f220000002100 */
[----:B------:R-:W-:Y:S02]  /*1e850*/  SEL R75, R75, RZ, P6 ;  /* 0x000000ff4b4b7207 */ /* 0x000fe40003000000 */
[----:B------:R-:W-:Y:S01]  /*1e860*/  SHF.R.U32.HI R245, RZ, 0x6, R245 ;  /* 0x00000006fff57819 */ /* 0x000fe200000116f5 */
[----:B------:R-:W-:Y:S01]  /*1e870*/  LDGSTS.E [R24+-0x63ff8], desc[UR16][R140.64], P3 ;  /* 0x9c0080008c187fae */ /* 0x000fe20009921850 */
[----:B------:R-:W-:Y:S02]  /*1e880*/  ISETP.NE.U32.AND P1, PT, R75, RZ, PT ;  /* 0x000000ff4b00720c */ /* 0x000fe40003f25070 */
[----:B------:R-:W-:Y:S01]  /*1e890*/  SEL R75, RZ, 0x4, P5 ;  /* 0x00000004ff4b7807 */ /* 0x000fe20002800000 */
[----:B------:R-:W-:Y:S01]  /*1e8a0*/  LDGSTS.E [R24+-0x62000], desc[UR16][R200.64], P0 ;  /* 0x9e000000c8187fae */ /* 0x000fe20008121850 */
[----:B------:R-:W-:-:S02]  /*1e8b0*/  SGXT.U32 R245, R245, 0x1 ;  /* 0x00000001f5f5781a */ /* 0x000fc40000000000 */
[----:B----4-:R-:W-:-:S04]  /*1e8c0*/  SHF.R.U32.HI R252, RZ, 0x6, R252 ;  /* 0x00000006fffc7819 */ /* 0x010fc800000116fc */
[----:B------:R-:W-:-:S04]  /*1e8d0*/  SGXT.U32 R252, R252, 0x1 ;  /* 0x00000001fcfc781a */ /* 0x000fc80000000000 */
[----:B------:R-:W-:-:S04]  /*1e8e0*/  LOP3.LUT R252, R252, 0x4c, RZ, 0xfc, !PT ;  /* 0x0000004cfcfc7812 */ /* 0x000fc800078efcff */
[----:B------:R-:W-:Y:S02]  /*1e8f0*/  ISETP.GE.AND P5, PT, R252, UR4, PT ;  /* 0x00000004fc007c0c */ /* 0x000fe4000bfa6270 */
[----:B------:R-:W4:Y:S01]  /*1e900*/  S2R R252, SR_TID.X ;  /* 0x0000000000fc7919 */ /* 0x000f220000002100 */
[----:B------:R-:W-:Y:S02]  /*1e910*/  LOP3.LUT R245, R245, 0x2c, RZ, 0xfc, !PT ;  /* 0x0000002cf5f57812 */ /* 0x000fe400078efcff */
[----:B-1----:R-:W-:Y:S02]  /*1e920*/  SEL R25, RZ, 0x4, P2 ;  /* 0x00000004ff197807 */ /* 0x002fe40001000000 */
[----:B------:R-:W-:Y:S02]  /*1e930*/  ISETP.GE.AND P2, PT, R245, UR4, PT ;  /* 0x00000004f5007c0c */ /* 0x000fe4000bf46270 */
[----:B------:R-:W1:Y:S01]  /*1e940*/  S2R R245, SR_TID.X ;  /* 0x0000000000f57919 */ /* 0x000e620000002100 */
[----:B------:R-:W-:Y:S01]  /*1e950*/  SEL R25, R25, RZ, P6 ;  /* 0x000000ff19197207 */ /* 0x000fe20003000000 */
[----:B------:R-:W-:Y:S01]  /*1e960*/  VIADD R243, R243, 0x100000 ;  /* 0x00100000f3f37836 */ /* 0x000fe20000000000 */
[----:B------:R-:W-:-:S02]  /*1e970*/  SEL R74, RZ, 0x4, P2 ;  /* 0x00000004ff4a7807 */ /* 0x000fc40001000000 */
[----:B------:R-:W-:Y:S02]  /*1e980*/  ISETP.NE.U32.AND P2, PT, R25, RZ, PT ;  /* 0x000000ff1900720c */ /* 0x000fe40003f45070 */
[----:B----4-:R-:W-:Y:S01]  /*1e990*/  SHF.R.U32.HI R252, RZ, 0x6, R252 ;  /* 0x00000006fffc7819 */ /* 0x010fe200000116fc */
[----:B------:R-:W-:Y:S03]  /*1e9a0*/  LDGSTS.E [R243+-0x61ff8], desc[UR16][R228.64], P4 ;  /* 0x9e008000e4f37fae */ /* 0x000fe6000a121850 */
[----:B------:R-:W-:-:S04]  /*1e9b0*/  SGXT.U32 R252, R252, 0x1 ;  /* 0x00000001fcfc781a */ /* 0x000fc80000000000 */
[----:B------:R-:W-:-:S04]  /*1e9c0*/  LOP3.LUT R252, R252, 0x4e, RZ, 0xfc, !PT ;  /* 0x0000004efcfc7812 */ /* 0x000fc800078efcff */
[----:B------:R-:W-:Y:S02]  /*1e9d0*/  ISETP.GE.AND P0, PT, R252, UR4, PT ;  /* 0x00000004fc007c0c */ /* 0x000fe4000bf06270 */
[----:B-1----:R-:W-:Y:S01]  /*1e9e0*/  SHF.R.U32.HI R252, RZ, 0x6, R245 ;  /* 0x00000006fffc7819 */ /* 0x002fe200000116f5 */
[----:B------:R-:W-:-:S03]  /*1e9f0*/  VIADD R25, R242, 0x100000 ;  /* 0x00100000f2197836 */ /* 0x000fc60000000000 */
[----:B------:R-:W-:Y:S02]  /*1ea00*/  SGXT.U32 R252, R252, 0x1 ;  /* 0x00000001fcfc781a */ /* 0x000fe40000000000 */
[----:B------:R1:W-:Y:S02]  /*1ea10*/  LDGSTS.E [R25+-0x68000], desc[UR16][R182.64], P1 ;  /* 0x98000000b6197fae */ /* 0x0003e40008921850 */
[----:B------:R-:W-:-:S04]  /*1ea20*/  LOP3.LUT R252, R252, 0x6e, RZ, 0xfc, !PT ;  /* 0x0000006efcfc7812 */ /* 0x000fc800078efcff */
[----:B------:R-:W-:Y:S02]  /*1ea30*/  ISETP.GE.AND P1, PT, R252, UR4, PT ;  /* 0x00000004fc007c0c */ /* 0x000fe4000bf26270 */
[----:B------:R-:W4:Y:S01]  /*1ea40*/  S2R R252, SR_TID.X ;  /* 0x0000000000fc7919 */ /* 0x000f220000002100 */
[----:B------:R-:W-:Y:S02]  /*1ea50*/  SEL R74, R74, RZ, P6 ;  /* 0x000000ff4a4a7207 */ /* 0x000fe40003000000 */
[----:B------:R-:W-:Y:S02]  /*1ea60*/  SEL R75, R75, RZ, P6 ;  /* 0x000000ff4b4b7207 */ /* 0x000fe40003000000 */
[----:B------:R-:W-:Y:S02]  /*1ea70*/  ISETP.NE.U32.AND P3, PT, R74, RZ, PT ;  /* 0x000000ff4a00720c */ /* 0x000fe40003f65070 */
[----:B------:R-:W-:Y:S02]  /*1ea80*/  SEL R74, RZ, 0x4, P5 ;  /* 0x00000004ff4a7807 */ /* 0x000fe40002800000 */
[----:B------:R-:W-:-:S02]  /*1ea90*/  ISETP.NE.U32.AND P5, PT, R75, RZ, PT ;  /* 0x000000ff4b00720c */ /* 0x000fc40003fa5070 */
[----:B------:R-:W-:Y:S02]  /*1eaa0*/  SEL R75, RZ, 0x4, P1 ;  /* 0x00000004ff4b7807 */ /* 0x000fe40000800000 */
[----:B------:R-:W-:Y:S02]  /*1eab0*/  SHF.R.U32.HI R245, RZ, 0x6, R245 ;  /* 0x00000006fff57819 */ /* 0x000fe400000116f5 */
[----:B----4-:R-:W-:-:S04]  /*1eac0*/  SHF.R.U32.HI R252, RZ, 0x6, R252 ;  /* 0x00000006fffc7819 */ /* 0x010fc800000116fc */
[----:B------:R-:W-:-:S04]  /*1ead0*/  SGXT.U32 R252, R252, 0x1 ;  /* 0x00000001fcfc781a */ /* 0x000fc80000000000 */
[----:B------:R-:W-:-:S04]  /*1eae0*/  LOP3.LUT R252, R252, 0x10, RZ, 0xfc, !PT ;  /* 0x00000010fcfc7812 */ /* 0x000fc800078efcff */
[----:B------:R-:W-:Y:S02]  /*1eaf0*/  ISETP.GE.AND P1, PT, R252, UR4, PT ;  /* 0x00000004fc007c0c */ /* 0x000fe4000bf26270 */
[----:B------:R-:W4:Y:S01]  /*1eb00*/  S2R R252, SR_TID.X ;  /* 0x0000000000fc7919 */ /* 0x000f220000002100 */
[----:B------:R-:W-:Y:S02]  /*1eb10*/  SGXT.U32 R245, R245, 0x1 ;  /* 0x00000001f5f5781a */ /* 0x000fe40000000000 */
[----:B------:R-:W-:Y:S02]  /*1eb20*/  SEL R74, R74, RZ, P6 ;  /* 0x000000ff4a4a7207 */ /* 0x000fe40003000000 */
[----:B------:R-:W-:Y:S02]  /*1eb30*/  LOP3.LUT R245, R245, 0x6c, RZ, 0xfc, !PT ;  /* 0x0000006cf5f57812 */ /* 0x000fe400078efcff */
[----:B------:R-:W-:Y:S02]  /*1eb40*/  ISETP.NE.U32.AND P4, PT, R74, RZ, PT ;  /* 0x000000ff4a00720c */ /* 0x000fe40003f85070 */
[----:B------:R-:W-:-:S02]  /*1eb50*/  SEL R74, RZ, 0x4, P0 ;  /* 0x00000004ff4a7807 */ /* 0x000fc40000000000 */
[----:B------:R-:W-:Y:S02]  /*1eb60*/  ISETP.GE.AND P0, PT, R245, UR4, PT ;  /* 0x00000004f5007c0c */ /* 0x000fe4000bf06270 */
[----:B------:R-:W4:Y:S02]  /*1eb70*/  S2R R245, SR_TID.X ;  /* 0x0000000000f57919 */ /* 0x000f240000002100 */
[----:B-1----:R-:W-:Y:S01]  /*1eb80*/  SEL R25, RZ, 0x4, P0 ;  /* 0x00000004ff197807 */ /* 0x002fe20000000000 */
[----:B------:R-:W-:-:S03]  /*1eb90*/  VIADD R24, R242, 0x100000 ;  /* 0x00100000f2187836 */ /* 0x000fc60000000000 */
[----:B------:R-:W-:Y:S02]  /*1eba0*/  SEL R25, R25, RZ, P6 ;  /* 0x000000ff19197207 */ /* 0x000fe40003000000 */
[----:B------:R-:W-:Y:S02]  /*1ebb0*/  LDGSTS.E [R24+-0x67ff8], desc[UR16][R180.64], P2 ;  /* 0x98008000b4187fae */ /* 0x000fe40009121850 */
[----:B------:R-:W-:Y:S01]  /*1ebc0*/  ISETP.NE.U32.AND P2, PT, R25, RZ, PT ;  /* 0x000000ff1900720c */ /* 0x000fe20003f45070 */
[----:B------:R-:W-:Y:S01]  /*1ebd0*/  VIADD R25, R242, 0x100000 ;  /* 0x00100000f2197836 */ /* 0x000fe20000000000 */
[----:B----4-:R-:W-:-:S04]  /*1ebe0*/  SHF.R.U32.HI R252, RZ, 0x6, R252 ;  /* 0x00000006fffc7819 */ /* 0x010fc800000116fc */
[----:B------:R-:W-:Y:S01]  /*1ebf0*/  LDGSTS.E [R25+-0x66000], desc[UR16][R112.64], P3 ;  /* 0x9a00000070197fae */ /* 0x000fe20009921850 */
[----:B------:R-:W-:-:S03]  /*1ec00*/  SGXT.U32 R252, R252, 0x1 ;  /* 0x00000001fcfc781a */ /* 0x000fc60000000000 */
[----:B------:R-:W-:Y:S01]  /*1ec10*/  LDGSTS.E [R24+-0x65ff8], desc[UR16][R114.64], P5 ;  /* 0x9a00800072187fae */ /* 0x000fe2000a921850 */
[----:B------:R-:W-:Y:S02]  /*1ec20*/  SEL R74, R74, RZ, P6 ;  /* 0x000000ff4a4a7207 */ /* 0x000fe40003000000 */
[----:B------:R-:W-:Y:S02]  /*1ec30*/  LOP3.LUT R252, R252, 0x12, RZ, 0xfc, !PT ;  /* 0x00000012fcfc7812 */ /* 0x000fe400078efcff */
[----:B------:R-:W-:Y:S02]  /*1ec40*/  ISETP.NE.U32.AND P0, PT, R74, RZ, PT ;  /* 0x000000ff4a00720c */ /* 0x000fe40003f05070 */
[----:B------:R-:W-:Y:S02]  /*1ec50*/  ISETP.GE.AND P3, PT, R252, UR4, PT ;  /* 0x00000004fc007c0c */ /* 0x000fe4000bf66270 */
[----:B------:R-:W-:Y:S02]  /*1ec60*/  SHF.R.U32.HI R252, RZ, 0x6, R245 ;  /* 0x00000006fffc7819 */ /* 0x000fe400000116f5 */
[----:B------:R-:W-:-:S02]  /*1ec70*/  SEL R74, R75, RZ, P6 ;  /* 0x000000ff4b4a7207 */ /* 0x000fc40003000000 */
[----:B------:R-:W-:Y:S02]  /*1ec80*/  SHF.R.U32.HI R245, RZ, 0x6, R245 ;  /* 0x00000006fff57819 */ /* 0x000fe400000116f5 */
[----:B------:R-:W-:Y:S02]  /*1ec90*/  SEL R75, RZ, 0x4, P1 ;  /* 0x00000004ff4b7807 */ /* 0x000fe40000800000 */
[----:B------:R-:W-:Y:S01]  /*1eca0*/  ISETP.NE.U32.AND P1, PT, R74, RZ, PT ;  /* 0x000000ff4a00720c */ /* 0x000fe20003f25070 */
[----:B------:R-:W-:Y:S01]  /*1ecb0*/  VIADD R74, R242, 0x100000 ;  /* 0x00100000f24a7836 */ /* 0x000fe20000000000 */
[----:B------:R-:W-:-:S04]  /*1ecc0*/  SGXT.U32 R245, R245, 0x1 ;  /* 0x00000001f5f5781a */ /* 0x000fc80000000000 */
[----:B------:R-:W-:Y:S01]  /*1ecd0*/  LOP3.LUT R245, R245, 0x30, RZ, 0xfc, !PT ;  /* 0x00000030f5f57812 */ /* 0x000fe200078efcff */
[----:B------:R1:W-:Y:S01]  /*1ece0*/  LDGSTS.E [R74+-0x64000], desc[UR16][R142.64], P4 ;  /* 0x9c0000008e4a7fae */ /* 0x0003e2000a121850 */
[----:B------:R-:W-:-:S03]  /*1ecf0*/  IMAD.WIDE R178, R152, 0x4, R88 ;  /* 0x0000000498b27825 */ /* 0x000fc600078e0258 */
[----:B------:R-:W-:Y:S01]  /*1ed00*/  LDGSTS.E [R24+-0x63ff8], desc[UR16][R144.64], P0 ;  /* 0x9c00800090187fae */ /* 0x000fe20008121850 */
[----:B---3--:R-:W-:Y:S01]  /*1ed10*/  IMAD.WIDE R116, R152, 0x4, R248 ;  /* 0x0000000498747825 */ /* 0x008fe200078e02f8 */
[----:B-1----:R-:W-:Y:S02]  /*1ed20*/  SEL R74, RZ, 0x4, P3 ;  /* 0x00000004ff4a7807 */ /* 0x002fe40001800000 */
[----:B------:R-:W-:Y:S01]  /*1ed30*/  LDGSTS.E [R24+-0x62000], desc[UR16][R230.64], P2 ;  /* 0x9e000000e6187fae */ /* 0x000fe20009121850 */
[----:B------:R-:W-:-:S04]  /*1ed40*/  ISETP.GE.AND P3, PT, R245, UR4, PT ;  /* 0x00000004f5007c0c */ /* 0x000fc8000bf66270 */
[----:B------:R-:W-:-:S04]  /*1ed50*/  SEL R25, RZ, 0x4, P3 ;  /* 0x00000004ff197807 */ /* 0x000fc80001800000 */
[----:B------:R-:W-:Y:S01]  /*1ed60*/  SEL R25, R25, RZ, P6 ;  /* 0x000000ff19197207 */ /* 0x000fe20003000000 */
[----:B--2---:R-:W-:-:S03]  /*1ed70*/  IMAD.WIDE R88, R152, 0x4, R176 ;  /* 0x0000000498587825 */ /* 0x004fc600078e02b0 */
[----:B------:R-:W-:Y:S01]  /*1ed80*/  ISETP.NE.U32.AND P0, PT, R25, RZ, PT ;  /* 0x000000ff1900720c */ /* 0x000fe20003f05070 */
[----:B------:R-:W-:Y:S02]  /*1ed90*/  VIADD R25, R242, 0x100000 ;  /* 0x00100000f2197836 */ /* 0x000fe40000000000 */
[----:B------:R-:W-:Y:S02]  /*1eda0*/  IMAD.WIDE R242, R152, 0x4, R90 ;  /* 0x0000000498f27825 */ /* 0x000fe400078e025a */
[----:B------:R-:W2:Y:S04]  /*1edb0*/  LDL.LU.64 R90, [R1+0x158] ;  /* 0x00015800015a7983 */ /* 0x000ea80000300a00 */
[----:B------:R-:W3:Y:S04]  /*1edc0*/  LDL.LU.64 R176, [R1+0x160] ;  /* 0x0001600001b07983 */ /* 0x000ee80000300a00 */
[----:B------:R-:W4:Y:S01]  /*1edd0*/  LDL.LU.64 R248, [R1+0x168] ;  /* 0x0001680001f87983 */ /* 0x000f220000300a00 */
[----:B------:R-:W-:-:S02]  /*1ede0*/  SGXT.U32 R252, R252, 0x1 ;  /* 0x00000001fcfc781a */ /* 0x000fc40000000000 */
[----:B------:R-:W-:Y:S01]  /*1edf0*/  SEL R75, R75, RZ, P6 ;  /* 0x000000ff4b4b7207 */ /* 0x000fe20003000000 */
[----:B------:R-:W1:Y:S01]  /*1ee00*/  S2R R245, SR_TID.X ;  /* 0x0000000000f57919 */ /* 0x000e620000002100 */
[----:B------:R-:W-:Y:S02]  /*1ee10*/  LOP3.LUT R252, R252, 0x32, RZ, 0xfc, !PT ;  /* 0x00000032fcfc7812 */ /* 0x000fe400078efcff */
[----:B------:R-:W-:Y:S01]  /*1ee20*/  SEL R74, R74, RZ, P6 ;  /* 0x000000ff4a4a7207 */ /* 0x000fe20003000000 */
[----:B------:R-:W-:Y:S01]  /*1ee30*/  LDGSTS.E [R25+-0x61ff8], desc[UR16][R242.64], P1 ;  /* 0x9e008000f2197fae */ /* 0x000fe20008921850 */
[----:B------:R-:W-:Y:S02]  /*1ee40*/  ISETP.GE.AND P4, PT, R252, UR4, PT ;  /* 0x00000004fc007c0c */ /* 0x000fe4000bf86270 */
[----:B------:R-:W1:Y:S01]  /*1ee50*/  S2R R252, SR_TID.X ;  /* 0x0000000000fc7919 */ /* 0x000e620000002100 */
[----:B------:R-:W-:Y:S02]  /*1ee60*/  ISETP.NE.U32.AND P5, PT, R75, RZ, PT ;  /* 0x000000ff4b00720c */ /* 0x000fe40003fa5070 */
[----:B------:R-:W-:-:S02]  /*1ee70*/  SEL R75, RZ, 0x4, P4 ;  /* 0x00000004ff4b7807 */ /* 0x000fc40002000000 */
[----:B-1----:R-:W-:-:S04]  /*1ee80*/  SHF.R.U32.HI R252, RZ, 0x6, R252 ;  /* 0x00000006fffc7819 */ /* 0x002fc800000116fc */
[----:B------:R-:W-:-:S04]  /*1ee90*/  SGXT.U32 R252, R252, 0x1 ;  /* 0x00000001fcfc781a */ /* 0x000fc80000000000 */
[----:B------:R-:W-:-:S04]  /*1eea0*/  LOP3.LUT R252, R252, 0x50, RZ, 0xfc, !PT ;  /* 0x00000050fcfc7812 */ /* 0x000fc800078efcff */
[----:B------:R-:W-:Y:S02]  /*1eeb0*/  ISETP.GE.AND P4, PT, R252, UR4, PT ;  /* 0x00000004fc007c0c */ /* 0x000fe4000bf86270 */
[----:B------:R-:W1:Y:S01]  /*1eec0*/  S2R R252, SR_TID.X ;  /* 0x0000000000fc7919 */ /* 0x000e620000002100 */
[----:B------:R-:W-:Y:S02]  /*1eed0*/  SEL R75, R75, RZ, P6 ;  /* 0x000000ff4b4b7207 */ /* 0x000fe40003000000 */
[----:B------:R-:W-:Y:S02]  /*1eee0*/  ISETP.NE.U32.AND P3, PT, R74, RZ, PT ;  /* 0x000000ff4a00720c */ /* 0x000fe40003f65070 */
[----:B------:R-:W-:Y:S02]  /*1eef0*/  SEL R74, RZ, 0x4, P4 ;  /* 0x00000004ff4a7807 */ /* 0x000fe40002000000 */
[----:B------:R-:W-:Y:S01]  /*1ef00*/  ISETP.NE.U32.AND P4, PT, R75, RZ, PT ;  /* 0x000000ff4b00720c */ /* 0x000fe20003f85070 */
[----:B------:R-:W-:-:S05]  /*1ef10*/  VIADD R75, R241, 0x100000 ;  /* 0x00100000f14b7836 */ /* 0x000fca0000000000 */
[----:B------:R1:W-:Y:S02]  /*1ef20*/  LDGSTS.E [R75+-0x68000], desc[UR16][R178.64], P5 ;  /* 0x98000000b24b7fae */ /* 0x0003e4000a921850 */
        /* <DEDUP_REMOVED lines=18> */
[----:B------:R-:W-:Y:S02]  /*1f050*/  SEL R25, RZ, 0x4, P2 ;  /* 0x00000004ff197807 */ /* 0x000fe40001000000 */
[----:B------:R-:W-:Y:S02]  /*1f060*/  ISETP.GE.AND P2, PT, R245, UR4, PT ;  /* 0x00000004f5007c0c */ /* 0x000fe4000bf46270 */
[----:B------:R-:W1:Y:S01]  /*1f070*/  S2R R245, SR_TID.X ;  /* 0x0000000000f57919 */ /* 0x000e620000002100 */
[----:B------:R-:W-:Y:S01]  /*1f080*/  VIADD R24, R241, 0x100000 ;  /* 0x00100000f1187836 */ /* 0x000fe20000000000 */
[----:B------:R-:W-:-:S04]  /*1f090*/  SEL R74, R74, RZ, P6 ;  /* 0x000000ff4a4a7207 */ /* 0x000fc80003000000 */
[----:B------:R-:W-:Y:S01]  /*1f0a0*/  LDGSTS.E [R24+-0x67ff8], desc[UR16][R88.64], P3 ;  /* 0x9800800058187fae */ /* 0x000fe20009921850 */
[----:B------:R-:W-:-:S03]  /*1f0b0*/  SEL R25, R25, RZ, P6 ;  /* 0x000000ff19197207 */ /* 0x000fc60003000000 */
[----:B------:R-:W-:Y:S01]  /*1f0c0*/  LDGSTS.E [R24+-0x66000], desc[UR16][R116.64], P0 ;  /* 0x9a00000074187fae */ /* 0x000fe20008121850 */
[----:B------:R-:W-:Y:S02]  /*1f0d0*/  ISETP.NE.U32.AND P1, PT, R74, RZ, PT ;  /* 0x000000ff4a00720c */ /* 0x000fe40003f25070 */
[----:B-1----:R-:W-:-:S04]  /*1f0e0*/  SHF.R.U32.HI R252, RZ, 0x6, R252 ;  /* 0x00000006fffc7819 */ /* 0x002fc800000116fc */
[----:B------:R-:W-:-:S04]  /*1f0f0*/  SGXT.U32 R252, R252, 0x1 ;  /* 0x00000001fcfc781a */ /* 0x000fc80000000000 */
[----:B------:R-:W-:-:S04]  /*1f100*/  LOP3.LUT R252, R252, 0x16, RZ, 0xfc, !PT ;  /* 0x00000016fcfc7812 */ /* 0x000fc800078efcff */
[----:B------:R-:W-:Y:S02]  /*1f110*/  ISETP.GE.AND P0, PT, R252, UR4, PT ;  /* 0x00000004fc007c0c */ /* 0x000fe4000bf06270 */
[--C-:B------:R-:W-:Y:S02]  /*1f120*/  SHF.R.U32.HI R252, RZ, 0x6, R245.reuse ;  /* 0x00000006fffc7819 */ /* 0x100fe400000116f5 */
[----:B------:R-:W-:Y:S02]  /*1f130*/  SHF.R.U32.HI R245, RZ, 0x6, R245 ;  /* 0x00000006fff57819 */ /* 0x000fe400000116f5 */
[----:B------:R-:W-:Y:S01]  /*1f140*/  SEL R74, RZ, 0x4, P2 ;  /* 0x00000004ff4a7807 */ /* 0x000fe20001000000 */
[----:B------:R-:W-:Y:S01]  /*1f150*/  IMAD.WIDE R118, R152, 0x4, R92 ;  /* 0x0000000498767825 */ /* 0x000fe200078e025c */
[----:B------:R-:W-:Y:S01]  /*1f160*/  ISETP.NE.U32.AND P2, PT, R25, RZ, PT ;  /* 0x000000ff1900720c */ /* 0x000fe20003f45070 */
[----:B------:R-:W4:Y:S01]  /*1f170*/  LDL.LU.64 R92, [R1+0x170] ;  /* 0x00017000015c7983 */ /* 0x000f220000300a00 */
[----:B------:R-:W-:Y:S01]  /*1f180*/  SGXT.U32 R245, R245, 0x1 ;  /* 0x00000001f5f5781a */ /* 0x000fe20000000000 */
[----:B------:R-:W-:-:S03]  /*1f190*/  VIADD R25, R241, 0x100000 ;  /* 0x00100000f1197836 */ /* 0x000fc60000000000 */
[----:B------:R-:W-:Y:S02]  /*1f1a0*/  LOP3.LUT R245, R245, 0x34, RZ, 0xfc, !PT ;  /* 0x00000034f5f57812 */ /* 0x000fe400078efcff */
[----:B------:R1:W-:Y:S02]  /*1f1b0*/  LDGSTS.E [R25+-0x65ff8], desc[UR16][R118.64], P4 ;  /* 0x9a00800076197fae */ /* 0x0003e4000a121850 */
[----:B-1----:R-:W-:Y:S02]  /*1f1c0*/  SEL R25, RZ, 0x4, P0 ;  /* 0x00000004ff197807 */ /* 0x002fe40000000000 */
[----:B------:R-:W-:Y:S01]  /*1f1d0*/  ISETP.GE.AND P0, PT, R245, UR4, PT ;  /* 0x00000004f5007c0c */ /* 0x000fe2000bf06270 */
[C---:B--2---:R-:W-:Y:S02]  /*1f1e0*/  IMAD.WIDE R146, R152.reuse, 0x4, R90 ;  /* 0x0000000498927825 */ /* 0x044fe400078e025a */
[----:B------:R-:W2:Y:S02]  /*1f1f0*/  LDL.LU.64 R90, [R1+0x178] ;  /* 0x00017800015a7983 */ /* 0x000ea40000300a00 */
[----:B---3--:R-:W-:-:S02]  /*1f200*/  IMAD.WIDE R158, R152, 0x4, R176 ;  /* 0x00000004989e7825 */ /* 0x008fc400078e02b0 */
[----:B------:R-:W3:Y:S02]  /*1f210*/  LDL.LU.64 R176, [R1+0x180] ;  /* 0x0001800001b07983 */ /* 0x000ee40000300a00 */
[C---:B----4-:R-:W-:Y:S02]  /*1f220*/  IMAD.WIDE R244, R152.reuse, 0x4, R248 ;  /* 0x0000000498f47825 */ /* 0x050fe400078e02f8 */
[----:B------:R-:W4:Y:S04]  /*1f230*/  LDL.LU.64 R248, [R1+0x188] ;  /* 0x0001880001f87983 */ /* 0x000f280000300a00 */
[----:B------:R-:W2:Y:S04]  /*1f240*/  LDL.LU.64 R122, [R1+0x190] ;  /* 0x00019000017a7983 */ /* 0x000ea80000300a00 */
[----:B------:R-:W2:Y:S01]  /*1f250*/  LDL.LU.64 R94, [R1+0x198] ;  /* 0x00019800015e7983 */ /* 0x000ea20000300a00 */
[----:B------:R-:W-:-:S04]  /*1f260*/  IMAD.WIDE R246, R152, 0x4, R92 ;  /* 0x0000000498f67825 */ /* 0x000fc800078e025c */
[C---:B---3--:R-:W-:Y:S02]  /*1f270*/  IMAD.WIDE R92, R152.reuse, 0x4, R176 ;  /* 0x00000004985c7825 */ /* 0x048fe400078e02b0 */
[----:B------:R-:W3:Y:S02]  /*1f280*/  LDL.LU.64 R176, [R1+0x1a0] ;  /* 0x0001a00001b07983 */ /* 0x000ee40000300a00 */
[C---:B----4-:R-:W-:Y:S02]  /*1f290*/  IMAD.WIDE R120, R152.reuse, 0x4, R248 ;  /* 0x0000000498787825 */ /* 0x050fe400078e02f8 */
[----:B------:R-:W4:Y:S04]  /*1f2a0*/  LDL.LU.64 R248, [R1+0x1a8] ;  /* 0x0001a80001f87983 */ /* 0x000f280000300a00 */
[----:B------:R-:W4:Y:S01]  /*1f2b0*/  LDL.LU.64 R100, [R1+0x1b0] ;  /* 0x0001b00001647983 */ /* 0x000f220000300a00 */
[----:B--2---:R-:W-:-:S03]  /*1f2c0*/  IMAD.WIDE R162, R152, 0x4, R94 ;  /* 0x0000000498a27825 */ /* 0x004fc600078e025e */
[----:B------:R-:W2:Y:S01]  /*1f2d0*/  LDL.LU.64 R94, [R1+0x1f0] ;  /* 0x0001f000015e7983 */ /* 0x000ea20000300a00 */
[----:B------:R-:W-:Y:S02]  /*1f2e0*/  SEL R74, R74, RZ, P6 ;  /* 0x000000ff4a4a7207 */ /* 0x000fe40003000000 */
[----:B------:R-:W-:Y:S02]  /*1f2f0*/  SEL R75, R75, RZ, P6 ;  /* 0x000000ff4b4b7207 */ /* 0x000fe40003000000 */
[----:B------:R-:W-:Y:S02]  /*1f300*/  ISETP.NE.U32.AND P3, PT, R74, RZ, PT ;  /* 0x000000ff4a00720c */ /* 0x000fe40003f65070 */
[----:B------:R-:W-:Y:S02]  /*1f310*/  SGXT.U32 R252, R252, 0x1 ;  /* 0x00000001fcfc781a */ /* 0x000fe40000000000 */
[----:B------:R-:W-:Y:S02]  /*1f320*/  SEL R74, RZ, 0x4, P5 ;  /* 0x00000004ff4a7807 */ /* 0x000fe40002800000 */
[----:B------:R-:W-:Y:S01]  /*1f330*/  ISETP.NE.U32.AND P5, PT, R75, RZ, PT ;  /* 0x000000ff4b00720c */ /* 0x000fe20003fa5070 */
[----:B------:R-:W-:Y:S01]  /*1f340*/  VIADD R75, R241, 0x100000 ;  /* 0x00100000f14b7836 */ /* 0x000fe20000000000 */
[----:B------:R-:W-:-:S04]  /*1f350*/  LOP3.LUT R252, R252, 0x36, RZ, 0xfc, !PT ;  /* 0x00000036fcfc7812 */ /* 0x000fc800078efcff */
[----:B------:R1:W-:Y:S01]  /*1f360*/  LDGSTS.E [R75+-0x64000], desc[UR16][R146.64], P1 ;  /* 0x9c000000924b7fae */ /* 0x0003e20008921850 */
[----:B------:R-:W-:Y:S02]  /*1f370*/  ISETP.GE.AND P1, PT, R252, UR4, PT ;  /* 0x00000004fc007c0c */ /* 0x000fe4000bf26270 */
[----:B------:R-:W1:Y:S01]  /*1f380*/  S2R R252, SR_TID.X ;  /* 0x0000000000fc7919 */ /* 0x000e620000002100 */
[----:B---3--:R-:W-:-:S04]  /*1f390*/  IMAD.WIDE R164, R152, 0x4, R176 ;  /* 0x0000000498a47825 */ /* 0x008fc800078e02b0 */
[----:B----4-:R-:W-:Y:S01]  /*1f3a0*/  IMAD.WIDE R2, R152, 0x4, R100 ;  /* 0x0000000498027825 */ /* 0x010fe200078e0264 */
[----:B------:R-:W3:Y:S04]  /*1f3b0*/  LDL.LU.64 R176, [R1+0x1b8] ;  /* 0x0001b80001b07983 */ /* 0x000ee80000300a00 */
[----:B------:R-:W4:Y:S04]  /*1f3c0*/  LDL.LU.64 R124, [R1+0x1c0] ;  /* 0x0001c000017c7983 */ /* 0x000f280000300a00 */
[----:B------:R-:W2:Y:S01]  /*1f3d0*/  LDL.LU.64 R100, [R1+0x1c8] ;  /* 0x0001c80001647983 */ /* 0x000ea20000300a00 */
[----:B-1----:R-:W-:Y:S01]  /*1f3e0*/  SHF.R.U32.HI R252, RZ, 0x6, R252 ;  /* 0x00000006fffc7819 */ /* 0x002fe200000116fc */
[----:B------:R-:W1:Y:S03]  /*1f3f0*/  S2R R155, SR_TID.X ;  /* 0x00000000009b7919 */ /* 0x000e660000002100 */
[----:B------:R-:W-:-:S02]  /*1f400*/  SGXT.U32 R252, R252, 0x1 ;  /* 0x00000001fcfc781a */ /* 0x000fc40000000000 */
[----:B------:R-:W-:Y:S01]  /*1f410*/  SEL R74, R74, RZ, P6 ;  /* 0x000000ff4a4a7207 */ /* 0x000fe20003000000 */
[----:B------:R1:W-:Y:S01]  /*1f420*/  LDGSTS.E [R24+-0x63ff8], desc[UR16][R158.64], P2 ;  /* 0x9c0080009e187fae */ /* 0x0003e20009121850 */
[----:B------:R-:W-:Y:S02]  /*1f430*/  LOP3.LUT R252, R252, 0x54, RZ, 0xfc, !PT ;  /* 0x00000054fcfc7812 */ /* 0x000fe400078efcff */
[----:B------:R-:W-:Y:S02]  /*1f440*/  SEL R75, RZ, 0x4, P1 ;  /* 0x00000004ff4b7807 */ /* 0x000fe40000800000 */
[----:B------:R-:W-:Y:S02]  /*1f450*/  ISETP.GE.AND P1, PT, R252, UR4, PT ;  /* 0x00000004fc007c0c */ /* 0x000fe4000bf26270 */
[----:B------:R-:W1:Y:S01]  /*1f460*/  S2R R252, SR_TID.X ;  /* 0x0000000000fc7919 */ /* 0x000e620000002100 */
[----:B------:R3:W-:Y:S04]  /*1f470*/  STL.64 [R1+0x8], R2 ;  /* 0x0000080201007387 */ /* 0x0007e80000100a00 */
[----:B------:R-:W3:Y:S04]  /*1f480*/  LDL.LU.64 R166, [R1+0x1d0] ;  /* 0x0001d00001a67983 */ /* 0x000ee80000300a00 */
[----:B------:R-:W3:Y:S04]  /*1f490*/  LDL.LU.64 R160, [R1+0x1d8] ;  /* 0x0001d80001a07983 */ /* 0x000ee80000300a00 */
[----:B------:R-:W3:Y:S04]  /*1f4a0*/  LDL.LU.64 R148, [R1+0x1e0] ;  /* 0x0001e00001947983 */ /* 0x000ee80000300a00 */
[----:B------:R-:W3:Y:S01]  /*1f4b0*/  LDL.LU.64 R128, [R1+0x1e8] ;  /* 0x0001e80001807983 */ /* 0x000ee20000300a00 */
[----:B------:R-:W-:-:S02]  /*1f4c0*/  SEL R25, R25, RZ, P6 ;  /* 0x000000ff19197207 */ /* 0x000fc40003000000 */
[----:B------:R-:W-:Y:S02]  /*1f4d0*/  ISETP.NE.U32.AND P4, PT, R74, RZ, PT ;  /* 0x000000ff4a00720c */ /* 0x000fe40003f85070 */
[----:B------:R-:W-:Y:S02]  /*1f4e0*/  SEL R74, RZ, 0x4, P0 ;  /* 0x00000004ff4a7807 */ /* 0x000fe40000000000 */
[----:B------:R-:W-:Y:S02]  /*1f4f0*/  ISETP.NE.U32.AND P0, PT, R25, RZ, PT ;  /* 0x000000ff1900720c */ /* 0x000fe40003f05070 */
[----:B-1----:R-:W-:Y:S01]  /*1f500*/  SHF.R.U32.HI R252, RZ, 0x6, R252 ;  /* 0x00000006fffc7819 */ /* 0x002fe200000116fc */
[----:B------:R-:W-:-:S03]  /*1f510*/  VIADD R25, R241, 0x100000 ;  /* 0x00100000f1197836 */ /* 0x000fc60000000000 */
[----:B------:R-:W-:Y:S02]  /*1f520*/  SGXT.U32 R252, R252, 0x1 ;  /* 0x00000001fcfc781a */ /* 0x000fe40000000000 */
[----:B------:R-:W-:Y:S02]  /*1f530*/  LDGSTS.E [R25+-0x62000], desc[UR16][R244.64], P3 ;  /* 0x9e000000f4197fae */ /* 0x000fe40009921850 */
[----:B------:R-:W-:-:S04]  /*1f540*/  LOP3.LUT R252, R252, 0x56, RZ, 0xfc, !PT ;  /* 0x00000056fcfc7812 */ /* 0x000fc800078efcff */
[----:B------:R-:W-:Y:S02]  /*1f550*/  ISETP.GE.AND P3, PT, R252, UR4, PT ;  /* 0x00000004fc007c0c */ /* 0x000fe4000bf66270 */
[----:B------:R-:W-:Y:S02]  /*1f560*/  SHF.R.U32.HI R252, RZ, 0x6, R155 ;  /* 0x00000006fffc7819 */ /* 0x000fe4000001169b */
[----:B------:R-:W-:Y:S02]  /*1f570*/  SEL R74, R74, RZ, P6 ;  /* 0x000000ff4a4a7207 */ /* 0x000fe40003000000 */
[----:B------:R-:W-:Y:S01]  /*1f580*/  SGXT.U32 R252, R252, 0x1 ;  /* 0x00000001fcfc781a */ /* 0x000fe20000000000 */
[----:B------:R-:W-:Y:S01]  /*1f590*/  VIADD R241, R241, 0x100000 ;  /* 0x00100000f1f17836 */ /* 0x000fe20000000000 */
[----:B------:R-:W-:Y:S01]  /*1f5a0*/  ISETP.NE.U32.AND P2, PT, R74, RZ, PT ;  /* 0x000000ff4a00720c */ /* 0x000fe20003f45070 */
[----:B------:R-:W-:Y:S01]  /*1f5b0*/  VIADD R74, R240, 0x100000 ;  /* 0x00100000f04a7836 */ /* 0x000fe20000000000 */
[----:B------:R-:W-:Y:S01]  /*1f5c0*/  LOP3.LUT R252, R252, 0x76, RZ, 0xfc, !PT ;  /* 0x00000076fcfc7812 */ /* 0x000fe200078efcff */
[----:B------:R-:W-:Y:S01]  /*1f5d0*/  IMAD.WIDE R90, R152, 0x4, R90 ;  /* 0x00000004985a7825 */ /* 0x000fe200078e025a */
[----:B------:R-:W-:Y:S04]  /*1f5e0*/  LDGSTS.E [R241+-0x61ff8], desc[UR16][R246.64], P5 ;  /* 0x9e008000f6f17fae */ /* 0x000fe8000a921850 */
[----:B------:R1:W-:Y:S01]  /*1f5f0*/  LDGSTS.E [R74+-0x68000], desc[UR16][R90.64], P4 ;  /* 0x980000005a4a7fae */ /* 0x0003e2000a121850 */
[----:B------:R-:W-:-:S02]  /*1f600*/  ISETP.GE.AND P4, PT, R252, UR4, PT ;  /* 0x00000004fc007c0c */ /* 0x000fc4000bf86270 */
[----:B------:R-:W1:Y:S01]  /*1f610*/  S2R R252, SR_TID.X ;  /* 0x0000000000fc7919 */ /* 0x000e620000002100 */
[----:B------:R-:W-:Y:S02]  /*1f620*/  SEL R75, R75, RZ, P6 ;  /* 0x000000ff4b4b7207 */ /* 0x000fe40003000000 */
[----:B------:R-:W-:Y:S02]  /*1f630*/  SEL R24, RZ, 0x4, P1 ;  /* 0x00000004ff187807 */ /* 0x000fe40000800000 */
[----:B------:R-:W-:Y:S02]  /*1f640*/  ISETP.NE.U32.AND P1, PT, R75, RZ, PT ;  /* 0x000000ff4b00720c */ /* 0x000fe40003f25070 */
[----:B------:R-:W-:Y:S02]  /*1f650*/  SEL R75, RZ, 0x4, P4 ;  /* 0x00000004ff4b7807 */ /* 0x000fe40002000000 */
[----:B------:R-:W-:-:S04]  /*1f660*/  SHF.R.U32.HI R155, RZ, 0x6, R155 ;  /* 0x00000006ff9b7819 */ /* 0x000fc8000001169b */
        /* <DEDUP_REMOVED lines=9> */
[----:B------:R-:W1:Y:S01]  /*1f700*/  S2R R155, SR_TID.X ;  /* 0x00000000009b7919 */ /* 0x000e620000002100 */
[----:B------:R-:W-:-:S02]  /*1f710*/  SEL R24, R24, RZ, P6 ;  /* 0x000000ff18187207 */ /* 0x000fc40003000000 */
[----:B------:R-:W-:Y:S02]  /*1f720*/  SEL R25, RZ, 0x4, P3 ;  /* 0x00000004ff197807 */ /* 0x000fe40001800000 */
[----:B------:R-:W-:Y:S01]  /*1f730*/  ISETP.NE.U32.AND P5, PT, R24, RZ, PT ;  /* 0x000000ff1800720c */ /* 0x000fe20003fa5070 */
[----:B------:R-:W-:Y:S01]  /*1f740*/  VIADD R24, R240, 0x100000 ;  /* 0x00100000f0187836 */ /* 0x000fe20000000000 */
[----:B------:R-:W-:-:S04]  /*1f750*/  SEL R25, R25, RZ, P6 ;  /* 0x000000ff19197207 */ /* 0x000fc80003000000 */
[----:B------:R2:W-:Y:S01]  /*1f760*/  LDGSTS.E [R24+-0x67ff8], desc[UR16][R92.64], P0 ;  /* 0x980080005c187fae */ /* 0x0005e20008121850 */
[----:B------:R-:W-:Y:S01]  /*1f770*/  ISETP.NE.U32.AND P0, PT, R25, RZ, PT ;  /* 0x000000ff1900720c */ /* 0x000fe20003f05070 */
[----:B------:R-:W-:Y:S01]  /*1f780*/  VIADD R25, R240, 0x100000 ;  /* 0x00100000f0197836 */ /* 0x000fe20000000000 */
[----:B-1----:R-:W-:-:S04]  /*1f790*/  SHF.R.U32.HI R252, RZ, 0x6, R252 ;  /* 0x00000006fffc7819 */ /* 0x002fc800000116fc */
[----:B------:R-:W-:Y:S01]  /*1f7a0*/  LDGSTS.E [R25+-0x66000], desc[UR16][R120.64], P2 ;  /* 0x9a00000078197fae */ /* 0x000fe20009121850 */
[----:B------:R-:W-:-:S04]  /*1f7b0*/  SGXT.U32 R252, R252, 0x1 ;  /* 0x00000001fcfc781a */ /* 0x000fc80000000000 */
[----:B------:R-:W-:Y:S02]  /*1f7c0*/  LOP3.LUT R252, R252, 0x1a, RZ, 0xfc, !PT ;  /* 0x0000001afcfc7812 */ /* 0x000fe400078efcff */
[----:B------:R-:W-:Y:S02]  /*1f7d0*/  SEL R74, R74, RZ, P6 ;  /* 0x000000ff4a4a7207 */ /* 0x000fe40003000000 */
[----:B------:R-:W-:Y:S02]  /*1f7e0*/  ISETP.GE.AND P2, PT, R252, UR4, PT ;  /* 0x00000004fc007c0c */ /* 0x000fe4000bf46270 */
[----:B------:R-:W-:Y:S02]  /*1f7f0*/  SHF.R.U32.HI R252, RZ, 0x6, R155 ;  /* 0x00000006fffc7819 */ /* 0x000fe4000001169b */
[----:B------:R-:W-:Y:S01]  /*1f800*/  SEL R75, R75, RZ, P6 ;  /* 0x000000ff4b4b7207 */ /* 0x000fe20003000000 */
[----:B----4-:R-:W-:-:S04]  /*1f810*/  IMAD.WIDE R126, R152, 0x4, R124 ;  /* 0x00000004987e7825 */ /* 0x010fc800078e027c */
[----:B--2---:R-:W-:Y:S02]  /*1f820*/  IMAD.WIDE R124, R152, 0x4, R100 ;  /* 0x00000004987c7825 */ /* 0x004fe400078e0264 */
[----:B------:R-:W2:Y:S01]  /*1f830*/  LDL.LU.64 R100, [R1+0x1f8] ;  /* 0x0001f80001647983 */ /* 0x000ea20000300a00 */
[----:B------:R-:W-:Y:S01]  /*1f840*/  SGXT.U32 R252, R252, 0x1 ;  /* 0x00000001fcfc781a */ /* 0x000fe20000000000 */
[----:B------:R-:W-:Y:S01]  /*1f850*/  IMAD.WIDE R122, R152, 0x4, R122 ;  /* 0x00000004987a7825 */ /* 0x000fe200078e027a */
[----:B------:R-:W-:Y:S02]  /*1f860*/  ISETP.NE.U32.AND P3, PT, R74, RZ, PT ;  /* 0x000000ff4a00720c */ /* 0x000fe40003f65070 */
[----:B------:R-:W-:Y:S01]  /*1f870*/  SEL R24, RZ, 0x4, P4 ;  /* 0x00000004ff187807 */ /* 0x000fe20002000000 */
[C---:B------:R-:W-:Y:S01]  /*1f880*/  VIADD R74, R240.reuse, 0x100000 ;  /* 0x00100000f04a7836 */ /* 0x040fe20000000000 */
[----:B------:R-:W-:Y:S01]  /*1f890*/  ISETP.NE.U32.AND P4, PT, R75, RZ, PT ;  /* 0x000000ff4b00720c */ /* 0x000fe20003f85070 */
[----:B------:R-:W-:Y:S01]  /*1f8a0*/  VIADD R75, R240, 0x100000 ;  /* 0x00100000f04b7836 */ /* 0x000fe20000000000 */
[----:B------:R-:W-:-:S02]  /*1f8b0*/  LOP3.LUT R252, R252, 0x3a, RZ, 0xfc, !PT ;  /* 0x0000003afcfc7812 */ /* 0x000fc400078efcff */
[----:B------:R-:W-:Y:S04]  /*1f8c0*/  LDGSTS.E [R74+-0x65ff8], desc[UR16][R122.64], P1 ;  /* 0x9a0080007a4a7fae */ /* 0x000fe80008921850 */
[----:B------:R1:W-:Y:S01]  /*1f8d0*/  LDGSTS.E [R75+-0x64000], desc[UR16][R162.64], P5 ;  /* 0x9c000000a24b7fae */ /* 0x0003e2000a921850 */
[----:B------:R-:W-:Y:S02]  /*1f8e0*/  ISETP.GE.AND P5, PT, R252, UR4, PT ;  /* 0x00000004fc007c0c */ /* 0x000fe4000bfa6270 */
[----:B------:R-:W4:Y:S01]  /*1f8f0*/  S2R R252, SR_TID.X ;  /* 0x0000000000fc7919 */ /* 0x000f220000002100 */
[----:B------:R-:W-:Y:S02]  /*1f900*/  SHF.R.U32.HI R155, RZ, 0x6, R155 ;  /* 0x00000006ff9b7819 */ /* 0x000fe4000001169b */
[----:B-1----:R-:W-:-:S02]  /*1f910*/  SEL R75, RZ, 0x4, P5 ;  /* 0x00000004ff4b7807 */ /* 0x002fc40002800000 */
[----:B------:R-:W-:Y:S02]  /*1f920*/  SGXT.U32 R155, R155, 0x1 ;  /* 0x000000019b9b781a */ /* 0x000fe40000000000 */
[----:B----4-:R-:W-:-:S04]  /*1f930*/  SHF.R.U32.HI R252, RZ, 0x6, R252 ;  /* 0x00000006fffc7819 */ /* 0x010fc800000116fc */
[----:B------:R-:W-:-:S04]  /*1f940*/  SGXT.U32 R252, R252, 0x1 ;  /* 0x00000001fcfc781a */ /* 0x000fc80000000000 */
[----:B------:R-:W-:-:S04]  /*1f950*/  LOP3.LUT R252, R252, 0x58, RZ, 0xfc, !PT ;  /* 0x00000058fcfc7812 */ /* 0x000fc800078efcff */
[----:B------:R-:W-:Y:S02]  /*1f960*/  ISETP.GE.AND P5, PT, R252, UR4, PT ;  /* 0x00000004fc007c0c */ /* 0x000fe4000bfa6270 */
[----:B------:R-:W1:Y:S01]  /*1f970*/  S2R R252, SR_TID.X ;  /* 0x0000000000fc7919 */ /* 0x000e620000002100 */
[----:B------:R-:W-:Y:S02]  /*1f980*/  LOP3.LUT R155, R155, 0x38, RZ, 0xfc, !PT ;  /* 0x000000389b9b7812 */ /* 0x000fe400078efcff */
[----:B------:R-:W-:Y:S02]  /*1f990*/  SEL R74, RZ, 0x4, P2 ;  /* 0x00000004ff4a7807 */ /* 0x000fe40001000000 */
[----:B------:R-:W-:Y:S02]  /*1f9a0*/  ISETP.GE.AND P2, PT, R155, UR4, PT ;  /* 0x000000049b007c0c */ /* 0x000fe4000bf46270 */
[----:B------:R-:W4:Y:S01]  /*1f9b0*/  S2R R155, SR_TID.X ;  /* 0x00000000009b7919 */ /* 0x000f220000002100 */
[----:B------:R-:W-:-:S02]  /*1f9c0*/  SEL R24, R24, RZ, P6 ;  /* 0x000000ff18187207 */ /* 0x000fc40003000000 */
[----:B------:R-:W-:Y:S02]  /*1f9d0*/  SEL R25, RZ, 0x4, P2 ;  /* 0x00000004ff197807 */ /* 0x000fe40001000000 */
[----:B------:R-:W-:Y:S01]  /*1f9e0*/  ISETP.NE.U32.AND P1, PT, R24, RZ, PT ;  /* 0x000000ff1800720c */ /* 0x000fe20003f25070 */
[----:B------:R-:W-:Y:S01]  /*1f9f0*/  VIADD R24, R240, 0x100000 ;  /* 0x00100000f0187836 */ /* 0x000fe20000000000 */
[----:B------:R-:W-:Y:S01]  /*1fa00*/  SEL R25, R25, RZ, P6 ;  /* 0x000000ff19197207 */ /* 0x000fe20003000000 */
[----:B------:R-:W-:-:S03]  /*1fa10*/  IMAD.WIDE R248, R152, 0x4, R248 ;  /* 0x0000000498f87825 */ /* 0x000fc600078e02f8 */
[----:B------:R3:W-:Y:S01]  /*1fa20*/  LDGSTS.E [R24+-0x63ff8], desc[UR16][R164.64], P3 ;  /* 0x9c008000a4187fae */ /* 0x0007e20009921850 */
[----:B------:R-:W-:Y:S01]  /*1fa30*/  ISETP.NE.U32.AND P3, PT, R25, RZ, PT ;  /* 0x000000ff1900720c */ /* 0x000fe20003f65070 */
[----:B------:R-:W-:Y:S01]  /*1fa40*/  VIADD R25, R240, 0x100000 ;  /* 0x00100000f0197836 */ /* 0x000fe20000000000 */
[----:B-1----:R-:W-:-:S04]  /*1fa50*/  SHF.R.U32.HI R252, RZ, 0x6, R252 ;  /* 0x00000006fffc7819 */ /* 0x002fc800000116fc */
[----:B------:R1:W-:Y:S01]  /*1fa60*/  LDGSTS.E [R25+-0x62000], desc[UR16][R248.64], P0 ;  /* 0x9e000000f8197fae */ /* 0x0003e20008121850 */
[----:B------:R-:W-:-:S04]  /*1fa70*/  SGXT.U32 R252, R252, 0x1 ;  /* 0x00000001fcfc781a */ /* 0x000fc80000000000 */
[----:B------:R-:W-:-:S04]  /*1fa80*/  LOP3.LUT R252, R252, 0x5a, RZ, 0xfc, !PT ;  /* 0x0000005afcfc7812 */ /* 0x000fc800078efcff */
[----:B------:R-:W-:Y:S02]  /*1fa90*/  ISETP.GE.AND P0, PT, R252, UR4, PT ;  /* 0x00000004fc007c0c */ /* 0x000fe4000bf06270 */
[----:B----4-:R-:W-:Y:S02]  /*1faa0*/  SHF.R.U32.HI R252, RZ, 0x6, R155 ;  /* 0x00000006fffc7819 */ /* 0x010fe4000001169b */
        /* <DEDUP_REMOVED lines=10> */
[----:B------:R-:W4:Y:S01]  /*1fb50*/  S2R R252, SR_TID.X ;  /* 0x0000000000fc7919 */ /* 0x000f220000002100 */
[----:B------:R-:W-:-:S04]  /*1fb60*/  SHF.R.U32.HI R155, RZ, 0x6, R155 ;  /* 0x00000006ff9b7819 */ /* 0x000fc8000001169b */
[----:B------:R-:W-:Y:S02]  /*1fb70*/  SGXT.U32 R155, R155, 0x1 ;  /* 0x000000019b9b781a */ /* 0x000fe40000000000 */
[----:B---3--:R-:W-:Y:S02]  /*1fb80*/  SEL R24, RZ, 0x4, P5 ;  /* 0x00000004ff187807 */ /* 0x008fe40002800000 */
[----:B------:R-:W-:Y:S02]  /*1fb90*/  LOP3.LUT R155, R155, 0x78, RZ, 0xfc, !PT ;  /* 0x000000789b9b7812 */ /* 0x000fe400078efcff */
[----:B-1----:R-:W-:Y:S02]  /*1fba0*/  SEL R25, RZ, 0x4, P0 ;  /* 0x00000004ff197807 */ /* 0x002fe40000000000 */
[----:B------:R-:W-:Y:S02]  /*1fbb0*/  ISETP.GE.AND P0, PT, R155, UR4, PT ;  /* 0x000000049b007c0c */ /* 0x000fe4000bf06270 */
[----:B------:R-:W-:-:S02]  /*1fbc0*/  SEL R24, R24, RZ, P6 ;  /* 0x000000ff18187207 */ /* 0x000fc40003000000 */
[----:B------:R-:W-:Y:S02]  /*1fbd0*/  SEL R75, R75, RZ, P6 ;  /* 0x000000ff4b4b7207 */ /* 0x000fe40003000000 */
[----:B----4-:R-:W-:Y:S01]  /*1fbe0*/  SEL R74, RZ, 0x4, P0 ;  /* 0x00000004ff4a7807 */ /* 0x010fe20000000000 */
[----:B------:R-:W-:Y:S01]  /*1fbf0*/  IMAD.WIDE R176, R152, 0x4, R176 ;  /* 0x0000000498b07825 */ /* 0x000fe200078e02b0 */
[----:B------:R-:W-:Y:S02]  /*1fc00*/  ISETP.NE.U32.AND P4, PT, R24, RZ, PT ;  /* 0x000000ff1800720c */ /* 0x000fe40003f85070 */
[----:B------:R-:W-:Y:S01]  /*1fc10*/  SEL R25, R25, RZ, P6 ;  /* 0x000000ff19197207 */ /* 0x000fe20003000000 */
[----:B------:R-:W-:Y:S01]  /*1fc20*/  VIADD R24, R239, 0x100000 ;  /* 0x00100000ef187836 */ /* 0x000fe20000000000 */
[----:B------:R-:W-:-:S04]  /*1fc30*/  SHF.R.U32.HI R252, RZ, 0x6, R252 ;  /* 0x00000006fffc7819 */ /* 0x000fc800000116fc */
[----:B------:R-:W-:Y:S01]  /*1fc40*/  LDGSTS.E [R24+-0x67ff8], desc[UR16][R176.64], P2 ;  /* 0x98008000b0187fae */ /* 0x000fe20009121850 */
[----:B------:R-:W-:Y:S01]  /*1fc50*/  SGXT.U32 R252, R252, 0x1 ;  /* 0x00000001fcfc781a */ /* 0x000fe20000000000 */
[----:B------:R-:W-:Y:S01]  /*1fc60*/  IMAD.WIDE R166, R152, 0x4, R166 ;  /* 0x0000000498a67825 */ /* 0x000fe200078e02a6 */
[----:B------:R-:W-:Y:S01]  /*1fc70*/  ISETP.NE.U32.AND P5, PT, R75, RZ, PT ;  /* 0x000000ff4b00720c */ /* 0x000fe20003fa5070 */
[----:B------:R-:W-:Y:S01]  /*1fc80*/  LDGSTS.E [R24+-0x66000], desc[UR16][R126.64], P3 ;  /* 0x9a0000007e187fae */ /* 0x000fe20009921850 */
[----:B------:R-:W-:Y:S02]  /*1fc90*/  LOP3.LUT R252, R252, 0x1c, RZ, 0xfc, !PT ;  /* 0x0000001cfcfc7812 */ /* 0x000fe400078efcff */
[----:B------:R-:W-:Y:S02]  /*1fca0*/  SEL R74, R74, RZ, P6 ;  /* 0x000000ff4a4a7207 */ /* 0x000fe40003000000 */
[----:B------:R-:W-:Y:S02]  /*1fcb0*/  SEL R75, RZ, 0x4, P1 ;  /* 0x00000004ff4b7807 */ /* 0x000fe40000800000 */
[----:B------:R-:W-:-:S02]  /*1fcc0*/  ISETP.NE.U32.AND P0, PT, R25, RZ, PT ;  /* 0x000000ff1900720c */ /* 0x000fc40003f05070 */
[----:B------:R-:W-:Y:S02]  /*1fcd0*/  ISETP.GE.AND P1, PT, R252, UR4, PT ;  /* 0x00000004fc007c0c */ /* 0x000fe4000bf26270 */
[----:B------:R-:W-:Y:S02]  /*1fce0*/  ISETP.NE.U32.AND P2, PT, R74, RZ, PT ;  /* 0x000000ff4a00720c */ /* 0x000fe40003f45070 */
[----:B------:R-:W-:Y:S01]  /*1fcf0*/  SEL R75, R75, RZ, P6 ;  /* 0x000000ff4b4b7207 */ /* 0x000fe20003000000 */
[----:B------:R-:W-:Y:S01]  /*1fd00*/  VIADD R25, R239, 0x100000 ;  /* 0x00100000ef197836 */ /* 0x000fe20000000000 */
[----:B------:R-:W-:Y:S02]  /*1fd10*/  SEL R74, RZ, 0x4, P1 ;  /* 0x00000004ff4a7807 */ /* 0x000fe40000800000 */
[----:B------:R-:W-:Y:S01]  /*1fd20*/  ISETP.NE.U32.AND P1, PT, R75, RZ, PT ;  /* 0x000000ff4b00720c */ /* 0x000fe20003f25070 */
[----:B------:R-:W-:Y:S01]  /*1fd30*/  VIADD R75, R239, 0x100000 ;  /* 0x00100000ef4b7836 */ /* 0x000fe20000000000 */
[----:B------:R-:W-:Y:S01]  /*1fd40*/  LDGSTS.E [R25+-0x65ff8], desc[UR16][R124.64], P5 ;  /* 0x9a0080007c197fae */ /* 0x000fe2000a921850 */
[----:B------:R-:W-:-:S03]  /*1fd50*/  IMAD.WIDE R168, R152, 0x4, R160 ;  /* 0x0000000498a87825 */ /* 0x000fc600078e02a0 */
[----:B------:R-:W-:Y:S01]  /*1fd60*/  LDGSTS.E [R75+-0x64000], desc[UR16][R166.64], P4 ;  /* 0x9c000000a64b7fae */ /* 0x000fe2000a121850 */
[----:B------:R-:W-:-:S03]  /*1fd70*/  IMAD.WIDE R2, R152, 0x4, R148 ;  /* 0x0000000498027825 */ /* 0x000fc600078e0294 */
[----:B------:R-:W-:Y:S04]  /*1fd80*/  LDGSTS.E [R24+-0x63ff8], desc[UR16][R168.64], P0 ;  /* 0x9c008000a8187fae */ /* 0x000fe80008121850 */
[----:B------:R1:W-:Y:S04]  /*1fd90*/  STL.64 [R1+0x10], R2 ;  /* 0x0000100201007387 */ /* 0x0003e80000100a00 */
[----:B------:R1:W-:Y:S01]  /*1fda0*/  LDGSTS.E [R25+-0x62000], desc[UR16][R2.64], P2 ;  /* 0x9e00000002197fae */ /* 0x0003e20009121850 */
[----:B------:R-:W-:Y:S02]  /*1fdb0*/  VIADD R239, R239, 0x100000 ;  /* 0x00100000efef7836 */ /* 0x000fe40000000000 */
[----:B-1----:R-:W-:-:S05]  /*1fdc0*/  IMAD.WIDE R2, R152, 0x4, R128 ;  /* 0x0000000498027825 */ /* 0x002fca00078e0280 */
[----:B------:R1:W-:Y:S04]  /*1fdd0*/  STL.64 [R1+0x28], R2 ;  /* 0x0000280201007387 */ /* 0x0003e80000100a00 */
[----:B------:R-:W-:Y:S01]  /*1fde0*/  LDGSTS.E [R239+-0x61ff8], desc[UR16][R2.64], P1 ;  /* 0x9e00800002ef7fae */ /* 0x000fe20008921850 */
[----:B--2---:R-:W-:-:S03]  /*1fdf0*/  IMAD.WIDE R148, R152, 0x4, R100 ;  /* 0x0000000498947825 */ /* 0x004fc600078e0264 */
[----:B------:R-:W2:Y:S04]  /*1fe00*/  LDL.LU.64 R100, [R1+0x210] ;  /* 0x0002100001647983 */ /* 0x000ea80000300a00 */
[----:B------:R-:W3:Y:S04]  /*1fe10*/  LDL.LU.64 R128, [R1+0x208] ;  /* 0x0002080001807983 */ /* 0x000ee80000300a00 */
[----:B------:R-:W4:Y:S04]  /*1fe20*/  LDL.LU.64 R160, [R1+0x218] ;  /* 0x0002180001a07983 */ /* 0x000f280000300a00 */
[----:B------:R-:W4:Y:S04]  /*1fe30*/  LDL.LU.64 R170, [R1+0x250] ;  /* 0x0002500001aa7983 */ /* 0x000f280000300a00 */
[----:B------:R-:W4:Y:S04]  /*1fe40*/  LDL.LU.64 R172, [R1+0x248] ;  /* 0x0002480001ac7983 */ /* 0x000f280000300a00 */
[----:B-1----:R-:W4:Y:S04]  /*1fe50*/  LDL.LU.64 R2, [R1+0x228] ;  /* 0x0002280001027983 */ /* 0x002f280000300a00 */
[----:B------:R-:W4:Y:S04]  /*1fe60*/  LDL.LU.64 R20, [R1+0x258] ;  /* 0x0002580001147983 */ /* 0x000f280000300a00 */
[----:B------:R-:W4:Y:S04]  /*1fe70*/  LDL.LU.64 R18, [R1+0x260] ;  /* 0x0002600001127983 */ /* 0x000f280000300a00 */
[----:B------:R-:W4:Y:S04]  /*1fe80*/  LDL.LU.64 R98, [R1+0x200] ;  /* 0x0002000001627983 */ /* 0x000f280000300a00 */
[----:B------:R-:W4:Y:S04]  /*1fe90*/  LDL.LU.64 R224, [R1+0x90] ;  /* 0x0000900001e07983 */ /* 0x000f280000300a00 */
[----:B------:R-:W4:Y:S04]  /*1fea0*/  LDL.LU.64 R234, [R1+0x80] ;  /* 0x0000800001ea7983 */ /* 0x000f280000300a00 */
[----:B------:R-:W4:Y:S04]  /*1feb0*/  LDL.LU.64 R12, [R1+0x60] ;  /* 0x00006000010c7983 */ /* 0x000f280000300a00 */
[----:B------:R-:W4:Y:S01]  /*1fec0*/  LDL.LU.64 R236, [R1] ;  /* 0x0000000001ec7983 */ /* 0x000f220000300a00 */
[----:B------:R-:W1:Y:S02]  /*1fed0*/  S2R R252, SR_TID.X ;  /* 0x0000000000fc7919 */ /* 0x000e640000002100 */
[----:B-1----:R-:W-:-:S04]  /*1fee0*/  SHF.R.U32.HI R155, RZ, 0x6, R252 ;  /* 0x00000006ff9b7819 */ /* 0x002fc800000116fc */
[----:B------:R-:W-:-:S04]  /*1fef0*/  SGXT.U32 R155, R155, 0x1 ;  /* 0x000000019b9b781a */ /* 0x000fc80000000000 */
[----:B------:R-:W-:-:S04]  /*1ff00*/  LOP3.LUT R155, R155, 0x1e, RZ, 0xfc, !PT ;  /* 0x0000001e9b9b7812 */ /* 0x000fc800078efcff */
[----:B------:R-:W-:Y:S02]  /*1ff10*/  ISETP.GE.AND P5, PT, R155, UR4, PT ;  /* 0x000000049b007c0c */ /* 0x000fe4000bfa6270 */
[--C-:B------:R-:W-:Y:S02]  /*1ff20*/  SHF.R.U32.HI R155, RZ, 0x6, R252.reuse ;  /* 0x00000006ff9b7819 */ /* 0x100fe400000116fc */
[----:B------:R-:W-:-:S04]  /*1ff30*/  SHF.R.U32.HI R252, RZ, 0x6, R252 ;  /* 0x00000006fffc7819 */ /* 0x000fc800000116fc */
[----:B------:R-:W-:-:S04]  /*1ff40*/  SGXT.U32 R252, R252, 0x1 ;  /* 0x00000001fcfc781a */ /* 0x000fc80000000000 */
[----:B------:R-:W-:Y:S02]  /*1ff50*/  LOP3.LUT R252, R252, 0x3e, RZ, 0xfc, !PT ;  /* 0x0000003efcfc7812 */ /* 0x000fe400078efcff */
[----:B------:R-:W-:Y:S02]  /*1ff60*/  SEL R75, RZ, 0x4, P5 ;  /* 0x00000004ff4b7807 */ /* 0x000fe40002800000 */
[----:B------:R-:W-:Y:S02]  /*1ff70*/  ISETP.GE.AND P5, PT, R252, UR4, PT ;  /* 0x00000004fc007c0c */ /* 0x000fe4000bfa6270 */
[----:B------:R-:W1:Y:S01]  /*1ff80*/  S2R R252, SR_TID.X ;  /* 0x0000000000fc7919 */ /* 0x000e620000002100 */
[----:B------:R-:W-:-:S04]  /*1ff90*/  SGXT.U32 R155, R155, 0x1 ;  /* 0x000000019b9b781a */ /* 0x000fc80000000000 */
[----:B------:R-:W-:Y:S02]  /*1ffa0*/  LOP3.LUT R155, R155, 0x3c, RZ, 0xfc, !PT ;  /* 0x0000003c9b9b7812 */ /* 0x000fe400078efcff */
[----:B------:R-:W-:Y:S02]  /*1ffb0*/  SEL R74, R74, RZ, P6 ;  /* 0x000000ff4a4a7207 */ /* 0x000fe40003000000 */
[----:B------:R-:W-:Y:S02]  /*1ffc0*/  ISETP.GE.AND P4, PT, R155, UR4, PT ;  /* 0x000000049b007c0c */ /* 0x000fe4000bf86270 */
[----:B------:R-:W-:Y:S02]  /*1ffd0*/  SEL R75, R75, RZ, P6 ;  /* 0x000000ff4b4b7207 */ /* 0x000fe40003000000 */
[----:B------:R-:W-:Y:S02]  /*1ffe0*/  ISETP.NE.U32.AND P3, PT, R74, RZ, PT ;  /* 0x000000ff4a00720c */ /* 0x000fe40003f65070 */
[----:B------:R-:W-:-:S02]  /*1fff0*/  SEL R74, RZ, 0x4, P4 ;  /* 0x00000004ff4a7807 */ /* 0x000fc40002000000 */
[----:B------:R-:W-:Y:S02]  /*20000*/  ISETP.NE.U32.AND P4, PT, R75, RZ, PT ;  /* 0x000000ff4b00720c */ /* 0x000fe40003f85070 */
[----:B------:R-:W-:Y:S02]  /*20010*/  SEL R75, RZ, 0x4, P5 ;  /* 0x00000004ff4b7807 */ /* 0x000fe40002800000 */
[----:B-1----:R-:W-:-:S04]  /*20020*/  SHF.R.U32.HI R252, RZ, 0x6, R252 ;  /* 0x00000006fffc7819 */ /* 0x002fc800000116fc */
[----:B------:R-:W-:-:S04]  /*20030*/  SGXT.U32 R252, R252, 0x1 ;  /* 0x00000001fcfc781a */ /* 0x000fc80000000000 */
[----:B------:R-:W-:-:S04]  /*20040*/  LOP3.LUT R252, R252, 0x5c, RZ, 0xfc, !PT ;  /* 0x0000005cfcfc7812 */ /* 0x000fc800078efcff */
[----:B------:R-:W-:Y:S02]  /*20050*/  ISETP.GE.AND P5, PT, R252, UR4, PT ;  /* 0x00000004fc007c0c */ /* 0x000fe4000bfa6270 */
[----:B------:R-:W1:Y:S02]  /*20060*/  S2R R252, SR_TID.X ;  /* 0x0000000000fc7919 */ /* 0x000e640000002100 */
[----:B------:R-:W-:Y:S02]  /*20070*/  SEL R25, RZ, 0x4, P5 ;  /* 0x00000004ff197807 */ /* 0x000fe40002800000 */
        /* <DEDUP_REMOVED lines=8> */
[----:B------:R-:W-:Y:S01]  /*20100*/  SHF.R.U32.HI R155, RZ, 0x6, R252 ;  /* 0x00000006ff9b7819 */ /* 0x000fe200000116fc */
[----:B------:R-:W-:Y:S01]  /*20110*/  VIADD R24, R238, 0x100000 ;  /* 0x00100000ee187836 */ /* 0x000fe20000000000 */
[----:B------:R-:W-:Y:S02]  /*20120*/  SEL R74, R74, RZ, P6 ;  /* 0x000000ff4a4a7207 */ /* 0x000fe40003000000 */
[----:B------:R-:W-:Y:S02]  /*20130*/  SGXT.U32 R155, R155, 0x1 ;  /* 0x000000019b9b781a */ /* 0x000fe40000000000 */
[----:B------:R-:W-:Y:S01]  /*20140*/  SEL R25, R25, RZ, P6 ;  /* 0x000000ff19197207 */ /* 0x000fe20003000000 */
[----:B------:R1:W-:Y:S01]  /*20150*/  LDGSTS.E [R24+-0x68000], desc[UR16][R148.64], P3 ;  /* 0x9800000094187fae */ /* 0x0003e20009921850 */
[----:B------:R-:W-:-:S02]  /*20160*/  LOP3.LUT R155, R155, 0x7e, RZ, 0xfc, !PT ;  /* 0x0000007e9b9b7812 */ /* 0x000fc400078efcff */
[----:B------:R-:W-:Y:S02]  /*20170*/  ISETP.NE.U32.AND P0, PT, R74, RZ, PT ;  /* 0x000000ff4a00720c */ /* 0x000fe40003f05070 */
[----:B------:R-:W-:Y:S02]  /*20180*/  SEL R74, RZ, 0x4, P5 ;  /* 0x00000004ff4a7807 */ /* 0x000fe40002800000 */
[----:B------:R-:W-:Y:S02]  /*20190*/  LOP3.LUT R252, R252, 0x7f, RZ, 0xc0, !PT ;  /* 0x0000007ffcfc7812 */ /* 0x000fe400078ec0ff */
[----:B------:R-:W-:Y:S02]  /*201a0*/  ISETP.GE.AND P3, PT, R155, UR4, PT ;  /* 0x000000049b007c0c */ /* 0x000fe4000bf66270 */
[----:B-1----:R-:W-:Y:S02]  /*201b0*/  SEL R24, RZ, 0x4, P1 ;  /* 0x00000004ff187807 */ /* 0x002fe40000800000 */
[----:B------:R-:W-:-:S02]  /*201c0*/  ISETP.NE.U32.AND P1, PT, R25, RZ, PT ;  /* 0x000000ff1900720c */ /* 0x000fc40003f25070 */
[----:B------:R-:W-:Y:S02]  /*201d0*/  SEL R25, R24, RZ, P6 ;  /* 0x000000ff18197207 */ /* 0x000fe40003000000 */
[----:B------:R-:W-:Y:S02]  /*201e0*/  SEL R75, R75, RZ, P6 ;  /* 0x000000ff4b4b7207 */ /* 0x000fe40003000000 */
[----:B------:R-:W-:Y:S02]  /*201f0*/  SEL R24, R74, RZ, P6 ;  /* 0x000000ff4a187207 */ /* 0x000fe40003000000 */
[----:B------:R-:W-:Y:S02]  /*20200*/  ISETP.GE.AND P5, PT, R252, UR4, PT ;  /* 0x00000004fc007c0c */ /* 0x000fe4000bfa6270 */
[----:B------:R-:W-:Y:S01]  /*20210*/  SEL R74, RZ, 0x4, P3 ;  /* 0x00000004ff4a7807 */ /* 0x000fe20001800000 */
[----:B------:R-:W-:Y:S01]  /*20220*/  VIADD R76, R238, 0x100000 ;  /* 0x00100000ee4c7836 */ /* 0x000fe20000000000 */
[----:B------:R-:W-:-:S02]  /*20230*/  ISETP.NE.U32.AND P2, PT, R75, RZ, PT ;  /* 0x000000ff4b00720c */ /* 0x000fc40003f45070 */
[----:B------:R-:W-:Y:S02]  /*20240*/  ISETP.NE.U32.AND P3, PT, R25, RZ, PT ;  /* 0x000000ff1900720c */ /* 0x000fe40003f65070 */
[----:B------:R-:W-:Y:S02]  /*20250*/  SEL R25, RZ, 0x4, P5 ;  /* 0x00000004ff197807 */ /* 0x000fe40002800000 */
[----:B------:R-:W-:Y:S02]  /*20260*/  SEL R74, R74, RZ, P6 ;  /* 0x000000ff4a4a7207 */ /* 0x000fe40003000000 */
[----:B------:R-:W-:Y:S02]  /*20270*/  ISETP.NE.U32.AND P5, PT, R24, RZ, PT ;  /* 0x000000ff1800720c */ /* 0x000fe40003fa5070 */
[----:B------:R-:W-:Y:S01]  /*20280*/  SEL R25, R25, RZ, P6 ;  /* 0x000000ff19197207 */ /* 0x000fe20003000000 */
[C---:B------:R-:W-:Y:S02]  /*20290*/  VIADD R75, R238.reuse, 0x100000 ;  /* 0x00100000ee4b7836 */ /* 0x040fe40000000000 */
[C---:B------:R-:W-:Y:S01]  /*202a0*/  VIADD R24, R238.reuse, 0x100000 ;  /* 0x00100000ee187836 */ /* 0x040fe20000000000 */
[----:B------:R-:W-:Y:S01]  /*202b0*/  ISETP.NE.U32.AND P6, PT, R25, RZ, PT ;  /* 0x000000ff1900720c */ /* 0x000fe20003fc5070 */
[----:B------:R-:W-:-:S02]  /*202c0*/  VIADD R25, R238, 0x100000 ;  /* 0x00100000ee197836 */ /* 0x000fc40000000000 */
[----:B--2---:R-:W-:-:S05]  /*202d0*/  IMAD.WIDE R100, R152, 0x4, R100 ;  /* 0x0000000498647825 */ /* 0x004fca00078e0264 */
[----:B------:R-:W-:Y:S01]  /*202e0*/  LDGSTS.E [R76+-0x67ff8], desc[UR16][R100.64], P4 ;  /* 0x98008000644c7fae */ /* 0x000fe2000a121850 */
[----:B------:R-:W-:Y:S01]  /*202f0*/  ISETP.NE.U32.AND P4, PT, R74, RZ, PT ;  /* 0x000000ff4a00720c */ /* 0x000fe20003f85070 */
[----:B---3--:R-:W-:-:S04]  /*20300*/  IMAD.WIDE R128, R152, 0x4, R128 ;  /* 0x0000000498807825 */ /* 0x008fc800078e0280 */
[C---:B----4-:R-:W-:Y:S01]  /*20310*/  IMAD.WIDE R160, R152.reuse, 0x4, R160 ;  /* 0x0000000498a07825 */ /* 0x050fe200078e02a0 */
[----:B------:R-:W-:Y:S03]  /*20320*/  LDGSTS.E [R75+-0x66000], desc[UR16][R128.64], P0 ;  /* 0x9a000000804b7fae */ /* 0x000fe60008121850 */
[C---:B------:R-:W-:Y:S01]  /*20330*/  IMAD.WIDE R4, R152.reuse, 0x4, R2 ;  /* 0x0000000498047825 */ /* 0x040fe200078e0202 */
[----:B------:R-:W-:Y:S03]  /*20340*/  LDGSTS.E [R24+-0x65ff8], desc[UR16][R160.64], P2 ;  /* 0x9a008000a0187fae */ /* 0x000fe60009121850 */
[----:B------:R-:W-:Y:S01]  /*20350*/  IMAD.WIDE R2, R152, 0x4, R20 ;  /* 0x0000000498027825 */ /* 0x000fe200078e0214 */
        /* <DEDUP_REMOVED lines=9> */
[----:B------:R-:W-:Y:S01]  /*203f0*/  IMAD.WIDE R250, R154, 0x4, R12 ;  /* 0x000000049afa7825 */ /* 0x000fe200078e020c */
[----:B------:R-:W4:Y:S03]  /*20400*/  LDL.LU.64 R20, [R1+0x2a8] ;  /* 0x0002a80001147983 */ /* 0x000f260000300a00 */
[----:B------:R-:W-:Y:S01]  /*20410*/  VIADD R74, R238, 0x100000 ;  /* 0x00100000ee4a7836 */ /* 0x000fe20000000000 */
[----:B------:R4:W-:Y:S01]  /*20420*/  STL.64 [R1+0x118], R234 ;  /* 0x000118ea01007387 */ /* 0x0009e20000100a00 */
[----:B------:R-:W-:-:S03]  /*20430*/  IMAD.WIDE R170, R152, 0x4, R170 ;  /* 0x0000000498aa7825 */ /* 0x000fc600078e02aa */
[----:B------:R-:W4:Y:S01]  /*20440*/  LDL.LU.64 R12, [R1+0x280] ;  /* 0x00028000010c7983 */ /* 0x000f220000300a00 */
[----:B------:R-:W-:-:S04]  /*20450*/  IMAD.WIDE R240, R154, 0x4, R236 ;  /* 0x000000049af07825 */ /* 0x000fc800078e02ec */
[----:B------:R-:W-:Y:S01]  /*20460*/  IMAD.WIDE R172, R152, 0x4, R172 ;  /* 0x0000000498ac7825 */ /* 0x000fe200078e02ac */
[----:B------:R-:W-:Y:S03]  /*20470*/  STL.64 [R1+0x158], R250 ;  /* 0x000158fa01007387 */ /* 0x000fe60000100a00 */
[----:B------:R-:W-:Y:S01]  /*20480*/  VIADD R238, R238, 0x100000 ;  /* 0x00100000eeee7836 */ /* 0x000fe20000000000 */
[----:B------:R-:W4:Y:S04]  /*20490*/  LDL.LU.64 R236, [R1+0x268] ;  /* 0x0002680001ec7983 */ /* 0x000f280000300a00 */
[----:B------:R-:W-:Y:S04]  /*204a0*/  LDGSTS.E [R74+-0x64000], desc[UR16][R170.64], P1 ;  /* 0x9c000000aa4a7fae */ /* 0x000fe80008921850 */
[----:B------:R-:W-:Y:S04]  /*204b0*/  STL.64 [R1+0x198], R240 ;  /* 0x000198f001007387 */ /* 0x000fe80000100a00 */
[----:B------:R-:W-:Y:S04]  /*204c0*/  LDGSTS.E [R25+-0x63ff8], desc[UR16][R172.64], P3 ;  /* 0x9c008000ac197fae */ /* 0x000fe80009921850 */
[----:B------:R-:W4:Y:S04]  /*204d0*/  LDL.LU.64 R156, [R1+0xc8] ;  /* 0x0000c800019c7983 */ /* 0x000f280000300a00 */
[----:B------:R-:W-:Y:S04]  /*204e0*/  LDGSTS.E [R24+-0x62000], desc[UR16][R4.64], P5 ;  /* 0x9e00000004187fae */ /* 0x000fe8000a921850 */
[----:B------:R3:W-:Y:S01]  /*204f0*/  LDGSTS.E [R238+-0x61ff8], desc[UR16][R2.64], P4 ;  /* 0x9e00800002ee7fae */ /* 0x0007e2000a121850 */
[----:B------:R-:W-:-:S03]  /*20500*/  IMAD.WIDE R232, R154, 0x4, R232 ;  /* 0x000000049ae87825 */ /* 0x000fc600078e02e8 */
[----:B------:R-:W0:Y:S04]  /*20510*/  LDGDEPBAR ;  /* 0x00000000000079af */ /* 0x000e280000000000 */
[----:B-1----:R-:W4:Y:S04]  /*20520*/  LDL.64 R4, [R1+0x70] ;  /* 0x0000700001047983 */ /* 0x002f280000100a00 */
[----:B--2---:R-:W2:Y:S01]  /*20530*/  LDL.64 R2, [R1+0x20] ;  /* 0x0000200001027983 */ /* 0x004ea20000100a00 */
[----:B------:R-:W-:-:S04]  /*20540*/  IMAD.WIDE R226, R154, 0x4, R226 ;  /* 0x000000049ae27825 */ /* 0x000fc800078e02e2 */
[C---:B---3--:R-:W-:Y:S01]  /*20550*/  IMAD.WIDE R238, R154.reuse, 0x4, R80 ;  /* 0x000000049aee7825 */ /* 0x048fe200078e0250 */
        /* <DEDUP_REMOVED lines=12> */
[----:B------:R3:W-:Y:S03]  /*20620*/  STL.64 [R1+0x358], R220 ;  /* 0x000358dc01007387 */ /* 0x0007e60000100a00 */
[C---:B------:R-:W-:Y:S01]  /*20630*/  IMAD.WIDE R102, R154.reuse, 0x4, R202 ;  /* 0x000000049a667825 */ /* 0x040fe200078e02ca */
[----:B------:R2:W-:Y:S04]  /*20640*/  STL.64 [R1+0x398], R218 ;  /* 0x000398da01007387 */ /* 0x0005e80000100a00 */
[----:B------:R-:W-:Y:S04]  /*20650*/  LDGSTS.E [R150+0x50000], desc[UR16][R18.64], P6 ;  /* 0x5000000012967fae */ /* 0x000fe8000b121850 */
[----:B------:R-:W-:Y:S04]  /*20660*/  LDGSTS.E [R150+0x50400], desc[UR16][R98.64], P6 ;  /* 0x5040000062967fae */ /* 0x000fe8000b121850 */
[----:B------:R-:W-:Y:S04]  /*20670*/  LDGSTS.E [R150+0x50800], desc[UR16][R224.64], P6 ;  /* 0x50800000e0967fae */ /* 0x000fe8000b121850 */
[----:B------:R-:W2:Y:S04]  /*20680*/  LDL.LU.64 R18, [R1+0x730] ;  /* 0x0007300001127983 */ /* 0x000ea80000300a00 */
[----:B------:R2:W-:Y:S04]  /*20690*/  STL.64 [R1+0x3b8], R130 ;  /* 0x0003b88201007387 */ /* 0x0005e80000100a00 */
[----:B----4-:R-:W4:Y:S04]  /*206a0*/  LDL.LU.64 R98, [R1+0x728] ;  /* 0x0007280001627983 */ /* 0x010f280000300a00 */
[----:B------:R2:W-:Y:S04]  /*206b0*/  STL.64 [R1+0x3c8], R102 ;  /* 0x0003c86601007387 */ /* 0x0005e80000100a00 */
[----:B------:R-:W4:Y:S04]  /*206c0*/  LDL.LU.64 R224, [R1+0x720] ;  /* 0x0007200001e07983 */ /* 0x000f280000300a00 */
[----:B------:R-:W-:Y:S04]  /*206d0*/  LDGSTS.E [R150+0x50c00], desc[UR16][R234.64], P6 ;  /* 0x50c00000ea967fae */ /* 0x000fe8000b121850 */
[----:B------:R3:W-:Y:S04]  /*206e0*/  LDGSTS.E [R150+0x51000], desc[UR16][R250.64], P6 ;  /* 0x51000000fa967fae */ /* 0x0007e8000b121850 */
[----:B------:R3:W-:Y:S04]  /*206f0*/  LDGSTS.E [R150+0x51400], desc[UR16][R240.64], P6 ;  /* 0x51400000f0967fae */ /* 0x0007e8000b121850 */
[----:B------:R-:W4:Y:S04]  /*20700*/  LDL.LU.64 R234, [R1+0x718] ;  /* 0x0007180001ea7983 */ /* 0x000f280000300a00 */
[----:B------:R-:W-:Y:S04]  /*20710*/  LDGSTS.E [R150+0x51800], desc[UR16][R232.64], P6 ;  /* 0x51800000e8967fae */ /* 0x000fe8000b121850 */
[----:B------:R-:W-:Y:S04]  /*20720*/  LDGSTS.E [R150+0x51c00], desc[UR16][R226.64], P6 ;  /* 0x51c00000e2967fae */ /* 0x000fe8000b121850 */
[----:B------:R2:W-:Y:S04]  /*20730*/  LDGSTS.E [R150+0x52000], desc[UR16][R238.64], P6 ;  /* 0x52000000ee967fae */ /* 0x0005e8000b121850 */
[----:B------:R-:W-:Y:S04]  /*20740*/  LDGSTS.E [R150+0x52400], desc[UR16][R96.64], P6 ;  /* 0x5240000060967fae */ /* 0x000fe8000b121850 */
[----:B------:R-:W-:Y:S04]  /*20750*/  LDGSTS.E [R150+0x52800], desc[UR16][R16.64], P6 ;  /* 0x5280000010967fae */ /* 0x000fe8000b121850 */
[----:B------:R-:W-:Y:S04]  /*20760*/  LDGSTS.E [R150+0x52c00], desc[UR16][R222.64], P6 ;  /* 0x52c00000de967fae */ /* 0x000fe8000b121850 */
[----:B------:R-:W-:Y:S04]  /*20770*/  LDGSTS.E [R150+0x53000], desc[UR16][R220.64], P6 ;  /* 0x53000000dc967fae */ /* 0x000fe8000b121850 */
[----:B------:R-:W-:Y:S01]  /*20780*/  LDGSTS.E [R150+0x53400], desc[UR16][R218.64], P6 ;  /* 0x53400000da967fae */ /* 0x000fe2000b121850 */
[----:B------:R-:W-:-:S03]  /*20790*/  IMAD.WIDE R20, R154, 0x4, R20 ;  /* 0x000000049a147825 */ /* 0x000fc600078e0214 */
[----:B------:R2:W-:Y:S01]  /*207a0*/  LDGSTS.E [R150+0x53800], desc[UR16][R130.64], P6 ;  /* 0x5380000082967fae */ /* 0x0005e2000b121850 */
[----:B------:R-:W-:-:S03]  /*207b0*/  IMAD.WIDE R12, R154, 0x4, R12 ;  /* 0x000000049a0c7825 */ /* 0x000fc600078e020c */
[----:B------:R4:W-:Y:S04]  /*207c0*/  STL.64 [R1], R20 ;  /* 0x0000001401007387 */ /* 0x0009e80000100a00 */
[----:B------:R4:W-:Y:S01]  /*207d0*/  STL.64 [R1+0x68], R12 ;  /* 0x0000680c01007387 */ /* 0x0009e20000100a00 */
[----:B------:R-:W-:-:S03]  /*207e0*/  IMAD.WIDE R236, R154, 0x4, R236 ;  /* 0x000000049aec7825 */ /* 0x000fc600078e02ec */
[----:B------:R2:W-:Y:S04]  /*207f0*/  LDGSTS.E [R150+0x53c00], desc[UR16][R102.64], P6 ;  /* 0x53c0000066967fae */ /* 0x0005e8000b121850 */
[----:B------:R4:W-:Y:S04]  /*20800*/  STL.64 [R1+0xa8], R236 ;  /* 0x0000a8ec01007387 */ /* 0x0009e80000100a00 */
[----:B-1----:R-:W4:Y:S01]  /*20810*/  LDL.LU.64 R222, [R1+0x320] ;  /* 0x0003200001de7983 */ /* 0x002f220000300a00 */
[----:B---3--:R-:W-:-:S03]  /*20820*/  IMAD.WIDE R250, R154, 0x4, R156 ;  /* 0x000000049afa7825 */ /* 0x008fc600078e029c */
[----:B------:R-:W-:Y:S04]  /*20830*/  LDGSTS.E [R11+0x50080], desc[UR16][R20.64], P6 ;  /* 0x50080000140b7fae */ /* 0x000fe8000b121850 */
[----:B------:R1:W-:Y:S04]  /*20840*/  STL.64 [R1+0xf8], R250 ;  /* 0x0000f8fa01007387 */ /* 0x0003e80000100a00 */
[----:B------:R-:W1:Y:S01]  /*20850*/  LDL.LU.64 R220, [R1+0x2f0] ;  /* 0x0002f00001dc7983 */ /* 0x000e620000300a00 */
[----:B------:R-:W-:-:S03]  /*20860*/  IMAD.WIDE R240, R154, 0x4, R4 ;  /* 0x000000049af07825 */ /* 0x000fc600078e0204 */
[----:B------:R-:W-:Y:S01]  /*20870*/  LDGSTS.E [R11+0x50480], desc[UR16][R12.64], P6 ;  /* 0x504800000c0b7fae */ /* 0x000fe2000b121850 */
[----:B--2---:R-:W-:-:S03]  /*20880*/  IMAD.WIDE R238, R154, 0x4, R2 ;  /* 0x000000049aee7825 */ /* 0x004fc600078e0202 */
[----:B------:R-:W-:Y:S04]  /*20890*/  STL.64 [R1+0x138], R240 ;  /* 0x000138f001007387 */ /* 0x000fe80000100a00 */
[----:B------:R-:W2:Y:S04]  /*208a0*/  LDL.LU.64 R218, [R1+0x2c0] ;  /* 0x0002c00001da7983 */ /* 0x000ea80000300a00 */
[----:B------:R-:W-:Y:S04]  /*208b0*/  STL.64 [R1+0x168], R238 ;  /* 0x000168ee01007387 */ /* 0x000fe80000100a00 */
[----:B------:R-:W3:Y:S04]  /*208c0*/  LDL.LU.64 R156, [R1+0x2a0] ;  /* 0x0002a000019c7983 */ /* 0x000ee80000300a00 */
[----:B------:R-:W3:Y:S04]  /*208d0*/  LDL.LU.64 R4, [R1+0x278] ;  /* 0x0002780001047983 */ /* 0x000ee80000300a00 */
[----:B------:R-:W3:Y:S01]  /*208e0*/  LDL.LU.64 R2, [R1+0x220] ;  /* 0x0002200001027983 */ /* 0x000ee20000300a00 */
[----:B------:R-:W-:-:S03]  /*208f0*/  IMAD.WIDE R226, R154, 0x4, R82 ;  /* 0x000000049ae27825 */ /* 0x000fc600078e0252 */
[----:B------:R-:W-:Y:S01]  /*20900*/  LDGSTS.E [R11+0x50880], desc[UR16][R236.64], P6 ;  /* 0x50880000ec0b7fae */ /* 0x000fe2000b121850 */
[----:B------:R-:W-:-:S03]  /*20910*/  IMAD.WIDE R202, R154, 0x4, R28 ;  /* 0x000000049aca7825 */ /* 0x000fc600078e021c */
[----:B------:R1:W-:Y:S01]  /*20920*/  LDGSTS.E [R11+0x50c80], desc[UR16][R250.64], P6 ;  /* 0x50c80000fa0b7fae */ /* 0x0003e2000b121850 */
[----:B------:R-:W-:-:S03]  /*20930*/  IMAD.WIDE R130, R154, 0x4, R38 ;  /* 0x000000049a827825 */ /* 0x000fc600078e0226 */
[----:B------:R-:W-:Y:S01]  /*20940*/  LDGSTS.E [R11+0x51080], desc[UR16][R240.64], P6 ;  /* 0x51080000f00b7fae */ /* 0x000fe2000b121850 */
[----:B------:R-:W-:-:S03]  /*20950*/  IMAD.WIDE R102, R154, 0x4, R48 ;  /* 0x000000049a667825 */ /* 0x000fc600078e0230 */
[----:B------:R-:W-:Y:S01]  /*20960*/  LDGSTS.E [R11+0x51480], desc[UR16][R238.64], P6 ;  /* 0x51480000ee0b7fae */ /* 0x000fe2000b121850 */
[----:B------:R-:W-:-:S04]  /*20970*/  IMAD.WIDE R96, R154, 0x4, R60 ;  /* 0x000000049a607825 */ /* 0x000fc800078e023c */
[----:B------:R-:W-:-:S04]  /*20980*/  IMAD.WIDE R18, R154, 0x4, R18 ;  /* 0x000000049a127825 */ /* 0x000fc800078e0212 */
[----:B----4-:R-:W-:-:S04]  /*20990*/  IMAD.WIDE R98, R154, 0x4, R98 ;  /* 0x000000049a627825 */ /* 0x010fc800078e0262 */
[----:B------:R-:W-:-:S04]  /*209a0*/  IMAD.WIDE R224, R154, 0x4, R224 ;  /* 0x000000049ae07825 */ /* 0x000fc800078e02e0 */
[----:B------:R-:W-:-:S05]  /*209b0*/  IMAD.WIDE R232, R154, 0x4, R234 ;  /* 0x000000049ae87825 */ /* 0x000fca00078e02ea */
[----:B------:R4:W-:Y:S04]  /*209c0*/  STL.64 [R1+0x1a8], R232 ;  /* 0x0001a8e801007387 */ /* 0x0009e80000100a00 */
[----:B------:R-:W-:Y:S04]  /*209d0*/  STL.64 [R1+0x1e8], R224 ;  /* 0x0001e8e001007387 */ /* 0x000fe80000100a00 */
[----:B------:R-:W-:Y:S04]  /*209e0*/  STL.64 [R1+0x228], R226 ;  /* 0x000228e201007387 */ /* 0x000fe80000100a00 */
[----:B------:R-:W-:Y:S04]  /*209f0*/  STL.64 [R1+0x268], R98 ;  /* 0x0002686201007387 */ /* 0x000fe80000100a00 */
[----:B------:R-:W-:Y:S04]  /*20a00*/  STL.64 [R1+0x2a8], R18 ;  /* 0x0002a81201007387 */ /* 0x000fe80000100a00 */
[----:B------:R-:W-:Y:S01]  /*20a10*/  STL.64 [R1+0x2e8], R202 ;  /* 0x0002e8ca01007387 */ /* 0x000fe20000100a00 */
[----:B------:R-:W-:-:S03]  /*20a20*/  IMAD.WIDE R16, R154, 0x4, R204 ;  /* 0x000000049a107825 */ /* 0x000fc600078e02cc */
[----:B------:R-:W-:Y:S04]  /*20a30*/  STL.64 [R1+0x328], R130 ;  /* 0x0003288201007387 */ /* 0x000fe80000100a00 */
[----:B------:R-:W3:Y:S04]  /*20a40*/  LDL.LU.64 R20, [R1+0x710] ;  /* 0x0007100001147983 */ /* 0x000ee80000300a00 */
[----:B------:R3:W-:Y:S04]  /*20a50*/  STL.64 [R1+0x368], R102 ;  /* 0x0003686601007387 */ /* 0x0007e80000100a00 */
[----:B------:R-:W3:Y:S04]  /*20a60*/  LDL.LU.64 R12, [R1+0x708] ;  /* 0x00070800010c7983 */ /* 0x000ee80000300a00 */
[----:B------:R4:W-:Y:S04]  /*20a70*/  LDGSTS.E [R11+0x51880], desc[UR16][R232.64], P6 ;  /* 0x51880000e80b7fae */ /* 0x0009e8000b121850 */
[----:B------:R3:W-:Y:S04]  /*20a80*/  STL.64 [R1+0x3a8], R96 ;  /* 0x0003a86001007387 */ /* 0x0007e80000100a00 */
[----:B------:R-:W-:Y:S04]  /*20a90*/  LDGSTS.E [R11+0x51c80], desc[UR16][R224.64], P6 ;  /* 0x51c80000e00b7fae */ /* 0x000fe8000b121850 */
[----:B------:R-:W3:Y:S04]  /*20aa0*/  LDL.LU.64 R236, [R1+0x700] ;  /* 0x0007000001ec7983 */ /* 0x000ee80000300a00 */
[----:B------:R3:W-:Y:S04]  /*20ab0*/  LDGSTS.E [R11+0x52080], desc[UR16][R226.64], P6 ;  /* 0x52080000e20b7fae */ /* 0x0007e8000b121850 */
[----:B------:R-:W-:Y:S04]  /*20ac0*/  LDGSTS.E [R11+0x52480], desc[UR16][R98.64], P6 ;  /* 0x52480000620b7fae */ /* 0x000fe8000b121850 */
[----:B------:R-:W-:Y:S04]  /*20ad0*/  LDGSTS.E [R11+0x52880], desc[UR16][R18.64], P6 ;  /* 0x52880000120b7fae */ /* 0x000fe8000b121850 */
[----:B------:R3:W-:Y:S04]  /*20ae0*/  STL.64 [R1+0x3c0], R16 ;  /* 0x0003c01001007387 */ /* 0x0007e80000100a00 */
[----:B------:R3:W-:Y:S04]  /*20af0*/  LDGSTS.E [R11+0x52c80], desc[UR16][R202.64], P6 ;  /* 0x52c80000ca0b7fae */ /* 0x0007e8000b121850 */
[----:B------:R3:W-:Y:S04]  /*20b00*/  LDGSTS.E [R11+0x53080], desc[UR16][R130.64], P6 ;  /* 0x53080000820b7fae */ /* 0x0007e8000b121850 */
[----:B------:R-:W-:Y:S01]  /*20b10*/  LDGSTS.E [R11+0x53480], desc[UR16][R102.64], P6 ;  /* 0x53480000660b7fae */ /* 0x000fe2000b121850 */
[----:B-1----:R-:W-:-:S03]  /*20b20*/  IMAD.WIDE R250, R154, 0x4, R220 ;  /* 0x000000049afa7825 */ /* 0x002fc600078e02dc */
[----:B------:R1:W-:Y:S04]  /*20b30*/  LDGSTS.E [R11+0x53880], desc[UR16][R96.64], P6 ;  /* 0x53880000600b7fae */ /* 0x0003e8000b121850 */
[----:B------:R-:W-:Y:S01]  /*20b40*/  STL.64 [R1+0x48], R250 ;  /* 0x000048fa01007387 */ /* 0x000fe20000100a00 */
[----:B----4-:R-:W-:-:S03]  /*20b50*/  IMAD.WIDE R232, R154, 0x4, R222 ;  /* 0x000000049ae87825 */ /* 0x010fc600078e02de */
[----:B------:R4:W-:Y:S01]  /*20b60*/  LDGSTS.E [R11+0x53c80], desc[UR16][R16.64], P6 ;  /* 0x53c80000100b7fae */ /* 0x0009e2000b121850 */
[----:B--2---:R-:W-:-:S03]  /*20b70*/  IMAD.WIDE R240, R154, 0x4, R218 ;  /* 0x000000049af07825 */ /* 0x004fc600078e02da */
[----:B------:R-:W-:Y:S04]  /*20b80*/  LDGSTS.E [R10+0x50100], desc[UR16][R232.64], P6 ;  /* 0x50100000e80a7fae */ /* 0x000fe8000b121850 */
[----:B------:R-:W-:Y:S01]  /*20b90*/  STL.64 [R1+0x88], R240 ;  /* 0x000088f001007387 */ /* 0x000fe20000100a00 */
[----:B---3--:R-:W-:-:S03]  /*20ba0*/  IMAD.WIDE R238, R154, 0x4, R156 ;  /* 0x000000049aee7825 */ /* 0x008fc600078e029c */
[----:B------:R-:W2:Y:S01]  /*20bb0*/  LDL.LU.64 R102, [R1+0x3a0] ;  /* 0x0003a00001667983 */ /* 0x000ea20000300a00 */
[----:B------:R-:W-:-:S03]  /*20bc0*/  IMAD.WIDE R234, R154, 0x4, R4 ;  /* 0x000000049aea7825 */ /* 0x000fc600078e0204 */
[----:B------:R-:W-:Y:S01]  /*20bd0*/  STL.64 [R1+0xd0], R238 ;  /* 0x0000d0ee01007387 */ /* 0x000fe20000100a00 */
[----:B------:R-:W-:-:S03]  /*20be0*/  IMAD.WIDE R226, R154, 0x4, R2 ;  /* 0x000000049ae27825 */ /* 0x000fc600078e0202 */
[----:B------:R-:W3:Y:S04]  /*20bf0*/  LDL.LU.64 R222, [R1+0x360] ;  /* 0x0003600001de7983 */ /* 0x000ee80000300a00 */
[----:B------:R-:W-:Y:S04]  /*20c00*/  STL.64 [R1+0x110], R234 ;  /* 0x000110ea01007387 */ /* 0x000fe80000100a00 */
[----:B------:R-:W2:Y:S04]  /*20c10*/  LDL.LU.64 R220, [R1+0x310] ;  /* 0x0003100001dc7983 */ /* 0x000ea80000300a00 */
[----:B------:R3:W-:Y:S04]  /*20c20*/  STL.64 [R1+0x150], R226 ;  /* 0x000150e201007387 */ /* 0x0007e80000100a00 */
[----:B------:R-:W2:Y:S04]  /*20c30*/  LDL.LU.64 R218, [R1+0x2e0] ;  /* 0x0002e00001da7983 */ /* 0x000ea80000300a00 */
[----:B------:R-:W2:Y:S04]  /*20c40*/  LDL.LU.64 R156, [R1+0x2c8] ;  /* 0x0002c800019c7983 */ /* 0x000ea80000300a00 */
[----:B------:R-:W2:Y:S04]  /*20c50*/  LDL.LU.64 R4, [R1+0x288] ;  /* 0x0002880001047983 */ /* 0x000ea80000300a00 */
        /* <DEDUP_REMOVED lines=9> */
[----:B-1----:R-:W-:-:S03]  /*20cf0*/  IMAD.WIDE R96, R154, 0x4, R50 ;  /* 0x000000049a607825 */ /* 0x002fc600078e0232 */
[----:B------:R3:W-:Y:S01]  /*20d00*/  LDGSTS.E [R10+0x51500], desc[UR16][R226.64], P6 ;  /* 0x51500000e20a7fae */ /* 0x0007e2000b121850 */
[----:B------:R-:W-:-:S04]  /*20d10*/  IMAD.WIDE R18, R154, 0x4, R62 ;  /* 0x000000049a127825 */ /* 0x000fc800078e023e */
[----:B----4-:R-:W-:-:S04]  /*20d20*/  IMAD.WIDE R16, R154, 0x4, R206 ;  /* 0x000000049a107825 */ /* 0x010fc800078e02ce */
[----:B------:R-:W-:-:S04]  /*20d30*/  IMAD.WIDE R20, R154, 0x4, R20 ;  /* 0x000000049a147825 */ /* 0x000fc800078e0214 */
[----:B------:R-:W-:-:S04]  /*20d40*/  IMAD.WIDE R12, R154, 0x4, R12 ;  /* 0x000000049a0c7825 */ /* 0x000fc800078e020c */
[----:B------:R-:W-:-:S05]  /*20d50*/  IMAD.WIDE R224, R154, 0x4, R236 ;  /* 0x000000049ae07825 */ /* 0x000fca00078e02ec */
[----:B------:R2:W-:Y:S04]  /*20d60*/  STL.64 [R1+0x188], R224 ;  /* 0x000188e001007387 */ /* 0x0005e80000100a00 */
[----:B------:R1:W-:Y:S04]  /*20d70*/  STL.64 [R1+0x1c8], R204 ;  /* 0x0001c8cc01007387 */ /* 0x0003e80000100a00 */
[----:B------:R4:W-:Y:S04]  /*20d80*/  STL.64 [R1+0x208], R202 ;  /* 0x000208ca01007387 */ /* 0x0009e80000100a00 */
[----:B------:R-:W-:Y:S04]  /*20d90*/  STL.64 [R1+0x248], R12 ;  /* 0x0002480c01007387 */ /* 0x000fe80000100a00 */
[----:B------:R-:W-:Y:S04]  /*20da0*/  STL.64 [R1+0x280], R20 ;  /* 0x0002801401007387 */ /* 0x000fe80000100a00 */
[----:B------:R-:W-:Y:S04]  /*20db0*/  STL.64 [R1+0x2c0], R130 ;  /* 0x0002c08201007387 */ /* 0x000fe80000100a00 */
[----:B------:R2:W-:Y:S04]  /*20dc0*/  LDGSTS.E [R10+0x51900], desc[UR16][R224.64], P6 ;  /* 0x51900000e00a7fae */ /* 0x0005e8000b121850 */
[----:B------:R4:W-:Y:S04]  /*20dd0*/  STL.64 [R1+0x2f0], R98 ;  /* 0x0002f06201007387 */ /* 0x0009e80000100a00 */
[----:B------:R4:W-:Y:S04]  /*20de0*/  STL.64 [R1+0x330], R96 ;  /* 0x0003306001007387 */ /* 0x0009e80000100a00 */
[----:B------:R1:W-:Y:S04]  /*20df0*/  LDGSTS.E [R10+0x51d00], desc[UR16][R204.64], P6 ;  /* 0x51d00000cc0a7fae */ /* 0x0003e8000b121850 */
[----:B------:R4:W-:Y:S04]  /*20e00*/  STL.64 [R1+0x370], R18 ;  /* 0x0003701201007387 */ /* 0x0009e80000100a00 */
[----:B------:R4:W-:Y:S04]  /*20e10*/  LDGSTS.E [R10+0x52100], desc[UR16][R202.64], P6 ;  /* 0x52100000ca0a7fae */ /* 0x0009e8000b121850 */
[----:B------:R4:W-:Y:S04]  /*20e20*/  STL.64 [R1+0x3b0], R16 ;  /* 0x0003b01001007387 */ /* 0x0009e80000100a00 */
[----:B------:R-:W-:Y:S04]  /*20e30*/  LDGSTS.E [R10+0x52500], desc[UR16][R12.64], P6 ;  /* 0x525000000c0a7fae */ /* 0x000fe8000b121850 */
[----:B------:R-:W-:Y:S04]  /*20e40*/  LDGSTS.E [R10+0x52900], desc[UR16][R20.64], P6 ;  /* 0x52900000140a7fae */ /* 0x000fe8000b121850 */
[----:B------:R-:W-:Y:S04]  /*20e50*/  LDGSTS.E [R10+0x52d00], desc[UR16][R130.64], P6 ;  /* 0x52d00000820a7fae */ /* 0x000fe8000b121850 */
[----:B------:R4:W-:Y:S01]  /*20e60*/  LDGSTS.E [R10+0x53100], desc[UR16][R98.64], P6 ;  /* 0x53100000620a7fae */ /* 0x0009e2000b121850 */
[----:B------:R-:W-:-:S03]  /*20e70*/  IMAD.WIDE R212, R154, 0x4, R212 ;  /* 0x000000049ad47825 */ /* 0x000fc600078e02d4 */
[----:B------:R4:W-:Y:S01]  /*20e80*/  LDGSTS.E [R10+0x53500], desc[UR16][R96.64], P6 ;  /* 0x53500000600a7fae */ /* 0x0009e2000b121850 */
[----:B---3--:R-:W-:-:S03]  /*20e90*/  IMAD.WIDE R226, R154, 0x4, R222 ;  /* 0x000000049ae27825 */ /* 0x008fc600078e02de */
[----:B------:R3:W-:Y:S01]  /*20ea0*/  LDGSTS.E [R10+0x53900], desc[UR16][R18.64], P6 ;  /* 0x53900000120a7fae */ /* 0x0007e2000b121850 */
[----:B--2---:R-:W-:-:S03]  /*20eb0*/  IMAD.WIDE R224, R154, 0x4, R220 ;  /* 0x000000049ae07825 */ /* 0x004fc600078e02dc */
[----:B------:R-:W-:Y:S01]  /*20ec0*/  STL.64 [R1+0x60], R226 ;  /* 0x000060e201007387 */ /* 0x000fe20000100a00 */
[----:B------:R-:W-:-:S03]  /*20ed0*/  IMAD.WIDE R206, R154, 0x4, R218 ;  /* 0x000000049ace7825 */ /* 0x000fc600078e02da */
[----:B------:R-:W-:Y:S01]  /*20ee0*/  STL.64 [R1+0xa0], R224 ;  /* 0x0000a0e001007387 */ /* 0x000fe20000100a00 */
[----:B-1----:R-:W-:-:S03]  /*20ef0*/  IMAD.WIDE R204, R154, 0x4, R156 ;  /* 0x000000049acc7825 */ /* 0x002fc600078e029c */
[----:B------:R-:W-:Y:S01]  /*20f00*/  STL.64 [R1+0xe0], R206 ;  /* 0x0000e0ce01007387 */ /* 0x000fe20000100a00 */
[----:B----4-:R-:W-:-:S03]  /*20f10*/  IMAD.WIDE R202, R154, 0x4, R4 ;  /* 0x000000049aca7825 */ /* 0x010fc600078e0204 */
[----:B------:R-:W2:Y:S01]  /*20f20*/  LDL.LU.64 R240, [R1+0x450] ;  /* 0x0004500001f07983 */ /* 0x000ea20000300a00 */
[----:B------:R-:W-:-:S03]  /*20f30*/  IMAD.WIDE R98, R154, 0x4, R2 ;  /* 0x000000049a627825 */ /* 0x000fc600078e0202 */
[----:B------:R-:W-:Y:S04]  /*20f40*/  STL.64 [R1+0x120], R204 ;  /* 0x000120cc01007387 */ /* 0x000fe80000100a00 */
[----:B------:R-:W4:Y:S04]  /*20f50*/  LDL.LU.64 R222, [R1+0x430] ;  /* 0x0004300001de7983 */ /* 0x000f280000300a00 */
[----:B------:R-:W-:Y:S01]  /*20f60*/  STL.64 [R1+0x160], R202 ;  /* 0x000160ca01007387 */ /* 0x000fe20000100a00 */
[----:B------:R-:W-:-:S03]  /*20f70*/  IMAD.WIDE R250, R154, 0x4, R102 ;  /* 0x000000049afa7825 */ /* 0x000fc600078e0266 */
[----:B------:R-:W2:Y:S04]  /*20f80*/  LDL.LU.64 R220, [R1+0x408] ;  /* 0x0004080001dc7983 */ /* 0x000ea80000300a00 */
[----:B------:R-:W-:Y:S04]  /*20f90*/  STL.64 [R1+0x1a0], R98 ;  /* 0x0001a06201007387 */ /* 0x000fe80000100a00 */
[----:B------:R-:W2:Y:S04]  /*20fa0*/  LDL.LU.64 R218, [R1+0x390] ;  /* 0x0003900001da7983 */ /* 0x000ea80000300a00 */
[----:B------:R-:W2:Y:S04]  /*20fb0*/  LDL.LU.64 R130, [R1+0x350] ;  /* 0x0003500001827983 */ /* 0x000ea80000300a00 */
[----:B------:R-:W2:Y:S04]  /*20fc0*/  LDL.LU.64 R102, [R1+0x308] ;  /* 0x0003080001667983 */ /* 0x000ea80000300a00 */
[----:B------:R-:W2:Y:S04]  /*20fd0*/  LDL.LU.64 R156, [R1+0x2d0] ;  /* 0x0002d000019c7983 */ /* 0x000ea80000300a00 */
[----:B------:R-:W2:Y:S04]  /*20fe0*/  LDL.LU.64 R4, [R1+0x290] ;  /* 0x0002900001047983 */ /* 0x000ea80000300a00 */
[----:B------:R-:W2:Y:S01]  /*20ff0*/  LDL.LU.64 R2, [R1+0x240] ;  /* 0x0002400001027983 */ /* 0x000ea20000300a00 */
[----:B------:R-:W-:-:S03]  /*21000*/  IMAD.WIDE R96, R154, 0x4, R86 ;  /* 0x000000049a607825 */ /* 0x000fc600078e0256 */
[----:B------:R1:W-:Y:S01]  /*21010*/  LDGSTS.E [R10+0x53d00], desc[UR16][R16.64], P6 ;  /* 0x53d00000100a7fae */ /* 0x0003e2000b121850 */
[----:B------:R-:W-:-:S03]  /*21020*/  IMAD.WIDE R14, R154, 0x4, R14 ;  /* 0x000000049a0e7825 */ /* 0x000fc600078e020e */
[----:B------:R-:W-:Y:S01]  /*21030*/  LDGSTS.E [R9+0x50180], desc[UR16][R212.64], P6 ;  /* 0x50180000d4097fae */ /* 0x000fe2000b121850 */
[----:B------:R-:W-:-:S04]  /*21040*/  IMAD.WIDE R22, R154, 0x4, R22 ;  /* 0x000000049a167825 */ /* 0x000fc800078e0216 */
[C---:B------:R-:W-:Y:S01]  /*21050*/  IMAD.WIDE R20, R154.reuse, 0x4, R32 ;  /* 0x000000049a147825 */ /* 0x040fe200078e0220 */
[----:B------:R-:W-:Y:S03]  /*21060*/  STL.64 [R1+0x1e0], R96 ;  /* 0x0001e06001007387 */ /* 0x000fe60000100a00 */
[C---:B---3--:R-:W-:Y:S01]  /*21070*/  IMAD.WIDE R18, R154.reuse, 0x4, R42 ;  /* 0x000000049a127825 */ /* 0x048fe200078e022a */
[----:B------:R-:W-:Y:S03]  /*21080*/  LDGSTS.E [R9+0x50580], desc[UR16][R250.64], P6 ;  /* 0x50580000fa097fae */ /* 0x000fe6000b121850 */
[C---:B-1----:R-:W-:Y:S01]  /*21090*/  IMAD.WIDE R16, R154.reuse, 0x4, R52 ;  /* 0x000000049a107825 */ /* 0x042fe200078e0234 */
[----:B------:R-:W-:Y:S03]  /*210a0*/  STL.64 [R1+0x220], R14 ;  /* 0x0002200e01007387 */ /* 0x000fe60000100a00 */
[C---:B------:R-:W-:Y:S01]  /*210b0*/  IMAD.WIDE R12, R154.reuse, 0x4, R64 ;  /* 0x000000049a0c7825 */ /* 0x040fe200078e0240 */
[----:B------:R-:W-:Y:S03]  /*210c0*/  LDGSTS.E [R9+0x50980], desc[UR16][R226.64], P6 ;  /* 0x50980000e2097fae */ /* 0x000fe6000b121850 */
[C---:B------:R-:W-:Y:S01]  /*210d0*/  IMAD.WIDE R10, R154.reuse, 0x4, R208 ;  /* 0x000000049a0a7825 */ /* 0x040fe200078e02d0 */
[----:B------:R1:W-:Y:S04]  /*210e0*/  STL.64 [R1+0x260], R22 ;  /* 0x0002601601007387 */ /* 0x0003e80000100a00 */
[----:B------:R-:W-:Y:S04]  /*210f0*/  LDGSTS.E [R9+0x50d80], desc[UR16][R224.64], P6 ;  /* 0x50d80000e0097fae */ /* 0x000fe8000b121850 */
[----:B------:R3:W-:Y:S04]  /*21100*/  STL.64 [R1+0x2a0], R20 ;  /* 0x0002a01401007387 */ /* 0x0007e80000100a00 */
[----:B------:R-:W-:Y:S04]  /*21110*/  LDGSTS.E [R9+0x51180], desc[UR16][R206.64], P6 ;  /* 0x51180000ce097fae */ /* 0x000fe8000b121850 */
[----:B------:R3:W-:Y:S04]  /*21120*/  STL.64 [R1+0x2e0], R18 ;  /* 0x0002e01201007387 */ /* 0x0007e80000100a00 */
[----:B------:R-:W-:Y:S04]  /*21130*/  LDGSTS.E [R9+0x51580], desc[UR16][R204.64], P6 ;  /* 0x51580000cc097fae */ /* 0x000fe8000b121850 */
[----:B------:R-:W-:Y:S04]  /*21140*/  STL.64 [R1+0x320], R16 ;  /* 0x0003201001007387 */ /* 0x000fe80000100a00 */
[----:B------:R-:W-:Y:S04]  /*21150*/  LDGSTS.E [R9+0x51980], desc[UR16][R202.64], P6 ;  /* 0x51980000ca097fae */ /* 0x000fe8000b121850 */
[----:B------:R3:W-:Y:S04]  /*21160*/  STL.64 [R1+0x360], R12 ;  /* 0x0003600c01007387 */ /* 0x0007e80000100a00 */
[----:B------:R-:W-:Y:S04]  /*21170*/  LDGSTS.E [R9+0x51d80], desc[UR16][R98.64], P6 ;  /* 0x51d8000062097fae */ /* 0x000fe8000b121850 */
[----:B------:R3:W-:Y:S04]  /*21180*/  STL.64 [R1+0x3a0], R10 ;  /* 0x0003a00a01007387 */ /* 0x0007e80000100a00 */
[----:B------:R-:W-:Y:S04]  /*21190*/  LDGSTS.E [R9+0x52180], desc[UR16][R96.64], P6 ;  /* 0x5218000060097fae */ /* 0x000fe8000b121850 */
[----:B------:R-:W-:Y:S04]  /*211a0*/  LDGSTS.E [R9+0x52580], desc[UR16][R14.64], P6 ;  /* 0x525800000e097fae */ /* 0x000fe8000b121850 */
[----:B------:R1:W-:Y:S04]  /*211b0*/  LDGSTS.E [R9+0x52980], desc[UR16][R22.64], P6 ;  /* 0x5298000016097fae */ /* 0x0003e8000b121850 */
[----:B------:R3:W-:Y:S04]  /*211c0*/  LDGSTS.E [R9+0x52d80], desc[UR16][R20.64], P6 ;  /* 0x52d8000014097fae */ /* 0x0007e8000b121850 */
[----:B------:R3:W-:Y:S04]  /*211d0*/  LDGSTS.E [R9+0x53180], desc[UR16][R18.64], P6 ;  /* 0x5318000012097fae */ /* 0x0007e8000b121850 */
[----:B------:R-:W-:Y:S01]  /*211e0*/  LDGSTS.E [R9+0x53580], desc[UR16][R16.64], P6 ;  /* 0x5358000010097fae */ /* 0x000fe2000b121850 */
[----:B-1----:R-:W-:-:S03]  /*211f0*/  IMAD.WIDE R22, R154, 0x4, R78 ;  /* 0x000000049a167825 */ /* 0x002fc600078e024e */
[----:B------:R1:W-:Y:S01]  /*21200*/  LDGSTS.E [R9+0x53980], desc[UR16][R12.64], P6 ;  /* 0x539800000c097fae */ /* 0x0003e2000b121850 */
[----:B---3--:R-:W-:-:S03]  /*21210*/  IMAD.WIDE R20, R154, 0x4, R34 ;  /* 0x000000049a147825 */ /* 0x008fc600078e0222 */
[----:B------:R3:W-:Y:S01]  /*21220*/  LDGSTS.E [R9+0x53d80], desc[UR16][R10.64], P6 ;  /* 0x53d800000a097fae */ /* 0x0007e2000b121850 */
[----:B------:R-:W-:-:S04]  /*21230*/  IMAD.WIDE R18, R154, 0x4, R44 ;  /* 0x000000049a127825 */ /* 0x000fc800078e022c */
[----:B------:R-:W-:-:S04]  /*21240*/  IMAD.WIDE R214, R154, 0x4, R214 ;  /* 0x000000049ad67825 */ /* 0x000fc800078e02d6 */
[C---:B------:R-:W-:Y:S01]  /*21250*/  IMAD.WIDE R14, R154.reuse, 0x4, R54 ;  /* 0x000000049a0e7825 */ /* 0x040fe200078e0236 */
[----:B------:R-:W-:Y:S03]  /*21260*/  LDGSTS.E [R8+0x50200], desc[UR16][R214.64], P6 ;  /* 0x50200000d6087fae */ /* 0x000fe6000b121850 */
[----:B-1----:R-:W-:-:S04]  /*21270*/  IMAD.WIDE R12, R154, 0x4, R66 ;  /* 0x000000049a0c7825 */ /* 0x002fc800078e0242 */
[----:B---3--:R-:W-:-:S04]  /*21280*/  IMAD.WIDE R10, R154, 0x4, R210 ;  /* 0x000000049a0a7825 */ /* 0x008fc800078e02d2 */
[----:B----4-:R-:W-:-:S04]  /*21290*/  IMAD.WIDE R222, R154, 0x4, R222 ;  /* 0x000000049ade7825 */ /* 0x010fc800078e02de */
[C---:B--2---:R-:W-:Y:S01]  /*212a0*/  IMAD.WIDE R220, R154.reuse, 0x4, R220 ;  /* 0x000000049adc7825 */ /* 0x044fe200078e02dc */
[----:B------:R1:W-:Y:S03]  /*212b0*/  STL.64 [R1+0x58], R222 ;  /* 0x000058de01007387 */ /* 0x0003e60000100a00 */
[C---:B------:R-:W-:Y:S01]  /*212c0*/  IMAD.WIDE R218, R154.reuse, 0x4, R218 ;  /* 0x000000049ada7825 */ /* 0x040fe200078e02da */
[----:B------:R2:W-:Y:S03]  /*212d0*/  STL.64 [R1+0x90], R220 ;  /* 0x000090dc01007387 */ /* 0x0005e60000100a00 */
[C---:B------:R-:W-:Y:S01]  /*212e0*/  IMAD.WIDE R208, R154.reuse, 0x4, R130 ;  /* 0x000000049ad07825 */ /* 0x040fe200078e0282 */
[----:B------:R3:W-:Y:S03]  /*212f0*/  STL.64 [R1+0xc8], R218 ;  /* 0x0000c8da01007387 */ /* 0x0007e60000100a00 */
[C---:B------:R-:W-:Y:S01]  /*21300*/  IMAD.WIDE R206, R154.reuse, 0x4, R102 ;  /* 0x000000049ace7825 */ /* 0x040fe200078e0266 */
[----:B------:R-:W-:Y:S03]  /*21310*/  STL.64 [R1+0x108], R208 ;  /* 0x000108d001007387 */ /* 0x000fe60000100a00 */
[C---:B------:R-:W-:Y:S01]  /*21320*/  IMAD.WIDE R204, R154.reuse, 0x4, R156 ;  /* 0x000000049acc7825 */ /* 0x040fe200078e029c */
[----:B------:R-:W-:Y:S03]  /*21330*/  STL.64 [R1+0x148], R206 ;  /* 0x000148ce01007387 */ /* 0x000fe60000100a00 */
[C---:B------:R-:W-:Y:S01]  /*21340*/  IMAD.WIDE R202, R154.reuse, 0x4, R4 ;  /* 0x000000049aca7825 */ /* 0x040fe200078e0204 */
[----:B------:R-:W4:Y:S03]  /*21350*/  LDL.LU.64 R16, [R1+0x490] ;  /* 0x0004900001107983 */ /* 0x000f260000300a00 */
[C---:B------:R-:W-:Y:S01]  /*21360*/  IMAD.WIDE R98, R154.reuse, 0x4, R2 ;  /* 0x000000049a627825 */ /* 0x040fe200078e0202 */
[----:B------:R-:W-:Y:S04]  /*21370*/  STL.64 [R1+0x190], R204 ;  /* 0x000190cc01007387 */ /* 0x000fe80000100a00 */
[----:B------:R-:W4:Y:S04]  /*21380*/  LDL.LU.64 R130, [R1+0x478] ;  /* 0x0004780001827983 */ /* 0x000f280000300a00 */
[----:B------:R-:W-:Y:S04]  /*21390*/  STL.64 [R1+0x1d0], R202 ;  /* 0x0001d0ca01007387 */ /* 0x000fe80000100a00 */
[----:B------:R-:W4:Y:S04]  /*213a0*/  LDL.LU.64 R102, [R1+0x458] ;  /* 0x0004580001667983 */ /* 0x000f280000300a00 */
[----:B------:R-:W-:Y:S04]  /*213b0*/  STL.64 [R1+0x210], R98 ;  /* 0x0002106201007387 */ /* 0x000fe80000100a00 */
[----:B------:R-:W4:Y:S04]  /*213c0*/  LDL.LU.64 R96, [R1+0x438] ;  /* 0x0004380001607983 */ /* 0x000f280000300a00 */
[----:B------:R-:W4:Y:S01]  /*213d0*/  LDL.LU.64 R226, [R1+0x410] ;  /* 0x0004100001e27983 */ /* 0x000f220000300a00 */
[----:B------:R-:W-:-:S03]  /*213e0*/  IMAD.WIDE R240, R154, 0x4, R240 ;  /* 0x000000049af07825 */ /* 0x000fc600078e02f0 */
[----:B------:R-:W4:Y:S04]  /*213f0*/  LDL.LU.64 R4, [R1+0x3f0] ;  /* 0x0003f00001047983 */ /* 0x000f280000300a00 */
[----:B------:R-:W4:Y:S04]  /*21400*/  LDL.LU.64 R156, [R1+0x380] ;  /* 0x00038000019c7983 */ /* 0x000f280000300a00 */
[----:B------:R-:W4:Y:S04]  /*21410*/  LDL.LU.64 R2, [R1+0x348] ;  /* 0x0003480001027983 */ /* 0x000f280000300a00 */
[----:B------:R-:W4:Y:S04]  /*21420*/  LDL.LU.64 R238, [R1+0x300] ;  /* 0x0003000001ee7983 */ /* 0x000f280000300a00 */
[----:B------:R-:W-:Y:S04]  /*21430*/  STL.64 [R1+0x250], R22 ;  /* 0x0002501601007387 */ /* 0x000fe80000100a00 */
[----:B------:R-:W-:Y:S04]  /*21440*/  STL.64 [R1+0x290], R20 ;  /* 0x0002901401007387 */ /* 0x000fe80000100a00 */
[----:B------:R-:W-:Y:S04]  /*21450*/  STL.64 [R1+0x2d0], R18 ;  /* 0x0002d01201007387 */ /* 0x000fe80000100a00 */
[----:B------:R-:W-:Y:S04]  /*21460*/  STL.64 [R1+0x310], R14 ;  /* 0x0003100e01007387 */ /* 0x000fe80000100a00 */
[----:B------:R-:W-:Y:S04]  /*21470*/  LDGSTS.E [R8+0x50600], desc[UR16][R240.64], P6 ;  /* 0x50600000f0087fae */ /* 0x000fe8000b121850 */
[----:B------:R3:W-:Y:S04]  /*21480*/  STL.64 [R1+0x350], R12 ;  /* 0x0003500c01007387 */ /* 0x0007e80000100a00 */
[----:B------:R-:W-:Y:S04]  /*21490*/  LDGSTS.E [R8+0x50a00], desc[UR16][R222.64], P6 ;  /* 0x50a00000de087fae */ /* 0x000fe8000b121850 */
[----:B------:R3:W-:Y:S04]  /*214a0*/  STL.64 [R1+0x390], R10 ;  /* 0x0003900a01007387 */ /* 0x0007e80000100a00 */
[----:B------:R-:W-:Y:S04]  /*214b0*/  LDGSTS.E [R8+0x50e00], desc[UR16][R220.64], P6 ;  /* 0x50e00000dc087fae */ /* 0x000fe8000b121850 */
[----:B-1----:R-:W4:Y:S04]  /*214c0*/  LDL.LU.64 R222, [R1+0x2b8] ;  /* 0x0002b80001de7983 */ /* 0x002f280000300a00 */
[----:B------:R-:W-:Y:S04]  /*214d0*/  LDGSTS.E [R8+0x51200], desc[UR16][R218.64], P6 ;  /* 0x51200000da087fae */ /* 0x000fe8000b121850 */
[----:B--2---:R-:W2:Y:S04]  /*214e0*/  LDL.LU.64 R220, [R1+0x270] ;  /* 0x0002700001dc7983 */ /* 0x004ea80000300a00 */
[----:B------:R-:W-:Y:S04]  /*214f0*/  LDGSTS.E [R8+0x51600], desc[UR16][R208.64], P6 ;  /* 0x51600000d0087fae */ /* 0x000fe8000b121850 */
[----:B---3--:R-:W3:Y:S04]  /*21500*/  LDL.64 R218, [R1+0xb8] ;  /* 0x0000b80001da7983 */ /* 0x008ee80000100a00 */
        /* <DEDUP_REMOVED lines=9> */
[----:B------:R1:W-:Y:S04]  /*215a0*/  LDGSTS.E [R8+0x53a00], desc[UR16][R12.64], P6 ;  /* 0x53a000000c087fae */ /* 0x0003e8000b121850 */
[----:B------:R1:W-:Y:S04]  /*215b0*/  LDGSTS.E [R8+0x53e00], desc[UR16][R10.64], P6 ;  /* 0x53e000000a087fae */ /* 0x0003e8000b121850 */
[----:B------:R-:W-:Y:S01]  /*215c0*/  LDGSTS.E [R7+0x50280], desc[UR16][R216.64], P6 ;  /* 0x50280000d8077fae */ /* 0x000fe2000b121850 */
[----:B-1----:R-:W-:-:S04]  /*215d0*/  IMAD.WIDE R12, R154, 0x4, R56 ;  /* 0x000000049a0c7825 */ /* 0x002fc800078e0238 */
[----:B------:R-:W-:-:S04]  /*215e0*/  IMAD.WIDE R10, R154, 0x4, R196 ;  /* 0x000000049a0a7825 */ /* 0x000fc800078e02c4 */
[----:B------:R-:W-:-:S04]  /*215f0*/  IMAD.WIDE R8, R154, 0x4, R70 ;  /* 0x000000049a087825 */ /* 0x000fc800078e0246 */
[----:B----4-:R-:W-:-:S04]  /*21600*/  IMAD.WIDE R130, R154, 0x4, R130 ;  /* 0x000000049a827825 */ /* 0x010fc800078e0282 */
        /* <DEDUP_REMOVED lines=14> */
[----:B------:R-:W-:Y:S04]  /*216f0*/  STL.64 [R1+0x200], R22 ;  /* 0x0002001601007387 */ /* 0x000fe80000100a00 */
[----:B------:R-:W4:Y:S01]  /*21700*/  LDL.LU.64 R224, [R1+0x4d0] ;  /* 0x0004d00001e07983 */ /* 0x000f220000300a00 */
[----:B------:R-:W-:-:S05]  /*21710*/  IMAD.WIDE R234, R154, 0x4, R16 ;  /* 0x000000049aea7825 */ /* 0x000fca00078e0210 */
        /* <DEDUP_REMOVED lines=8> */
[----:B------:R-:W-:Y:S01]  /*217a0*/  LDGSTS.E [R7+0x52280], desc[UR16][R2.64], P6 ;  /* 0x5228000002077fae */ /* 0x000fe2000b121850 */
[----:B--2---:R-:W-:-:S03]  /*217b0*/  IMAD.WIDE R18, R154, 0x4, R220 ;  /* 0x000000049a127825 */ /* 0x004fc600078e02dc */
[----:B------:R-:W-:Y:S04]  /*217c0*/  STL.64 [R1+0x240], R20 ;  /* 0x0002401401007387 */ /* 0x000fe80000100a00 */
[----:B------:R-:W2:Y:S01]  /*217d0*/  LDL.LU.64 R98, [R1+0x4c0] ;  /* 0x0004c00001627983 */ /* 0x000ea20000300a00 */
[----:B---3--:R-:W-:-:S03]  /*217e0*/  IMAD.WIDE R14, R154, 0x4, R218 ;  /* 0x000000049a0e7825 */ /* 0x008fc600078e02da */
[----:B------:R-:W-:Y:S04]  /*217f0*/  STL.64 [R1+0x288], R18 ;  /* 0x0002881201007387 */ /* 0x000fe80000100a00 */
[----:B------:R-:W3:Y:S04]  /*21800*/  LDL.LU.64 R202, [R1+0x4b0] ;  /* 0x0004b00001ca7983 */ /* 0x000ee80000300a00 */
[----:B------:R-:W-:Y:S04]  /*21810*/  STL.64 [R1+0x2c8], R14 ;  /* 0x0002c80e01007387 */ /* 0x000fe80000100a00 */
[----:B------:R-:W2:Y:S04]  /*21820*/  LDL.LU.64 R16, [R1+0x498] ;  /* 0x0004980001107983 */ /* 0x000ea80000300a00 */
[----:B------:R-:W3:Y:S04]  /*21830*/  LDL.LU.64 R96, [R1+0x480] ;  /* 0x0004800001607983 */ /* 0x000ee80000300a00 */
[----:B------:R-:W3:Y:S04]  /*21840*/  LDL.LU.64 R226, [R1+0x460] ;  /* 0x0004600001e27983 */ /* 0x000ee80000300a00 */
[----:B------:R-:W3:Y:S04]  /*21850*/  LDL.LU.64 R238, [R1+0x440] ;  /* 0x0004400001ee7983 */ /* 0x000ee80000300a00 */
[----:B------:R2:W-:Y:S04]  /*21860*/  STL.64 [R1+0x308], R12 ;  /* 0x0003080c01007387 */ /* 0x0005e80000100a00 */
[----:B------:R3:W-:Y:S04]  /*21870*/  STL.64 [R1+0x348], R10 ;  /* 0x0003480a01007387 */ /* 0x0007e80000100a00 */
[----:B------:R3:W-:Y:S04]  /*21880*/  STL.64 [R1+0x380], R8 ;  /* 0x0003800801007387 */ /* 0x0007e80000100a00 */
[----:B-1----:R-:W3:Y:S04]  /*21890*/  LDL.LU.64 R130, [R1+0x418] ;  /* 0x0004180001827983 */ /* 0x002ee80000300a00 */
[----:B----4-:R-:W4:Y:S04]  /*218a0*/  LDL.LU.64 R102, [R1+0x3f8] ;  /* 0x0003f80001667983 */ /* 0x010f280000300a00 */
[----:B------:R-:W4:Y:S04]  /*218b0*/  LDL.LU.64 R222, [R1+0x3e0] ;  /* 0x0003e00001de7983 */ /* 0x000f280000300a00 */
[----:B------:R-:W4:Y:S04]  /*218c0*/  LDL.LU.64 R220, [R1+0x378] ;  /* 0x0003780001dc7983 */ /* 0x000f280000300a00 */
[----:B------:R-:W4:Y:S04]  /*218d0*/  LDL.LU.64 R218, [R1+0x340] ;  /* 0x0003400001da7983 */ /* 0x000f280000300a00 */
[----:B------:R-:W4:Y:S04]  /*218e0*/  LDL.LU.64 R4, [R1+0x2f8] ;  /* 0x0002f80001047983 */ /* 0x000f280000300a00 */
[----:B------:R-:W4:Y:S04]  /*218f0*/  LDL.LU.64 R156, [R1+0x2b0] ;  /* 0x0002b000019c7983 */ /* 0x000f280000300a00 */
[----:B------:R-:W4:Y:S04]  /*21900*/  LDL.LU.64 R2, [R1+0x230] ;  /* 0x0002300001027983 */ /* 0x000f280000300a00 */
[----:B------:R-:W-:Y:S04]  /*21910*/  LDGSTS.E [R7+0x52680], desc[UR16][R22.64], P6 ;  /* 0x5268000016077fae */ /* 0x000fe8000b121850 */
[----:B------:R-:W-:Y:S04]  /*21920*/  LDGSTS.E [R7+0x52a80], desc[UR16][R20.64], P6 ;  /* 0x52a8000014077fae */ /* 0x000fe8000b121850 */
[----:B------:R-:W-:Y:S04]  /*21930*/  LDGSTS.E [R7+0x52e80], desc[UR16][R18.64], P6 ;  /* 0x52e8000012077fae */ /* 0x000fe8000b121850 */
[----:B------:R-:W-:Y:S04]  /*21940*/  LDGSTS.E [R7+0x53280], desc[UR16][R14.64], P6 ;  /* 0x532800000e077fae */ /* 0x000fe8000b121850 */
[----:B------:R2:W-:Y:S04]  /*21950*/  LDGSTS.E [R7+0x53680], desc[UR16][R12.64], P6 ;  /* 0x536800000c077fae */ /* 0x0005e8000b121850 */
[----:B------:R1:W-:Y:S01]  /*21960*/  LDGSTS.E [R7+0x53a80], desc[UR16][R10.64], P6 ;  /* 0x53a800000a077fae */ /* 0x0003e2000b121850 */
[----:B------:R-:W-:-:S03]  /*21970*/  IMAD.WIDE R196, R154, 0x4, R72 ;  /* 0x000000049ac47825 */ /* 0x000fc600078e0248 */
[----:B------:R1:W-:Y:S01]  /*21980*/  LDGSTS.E [R7+0x53e80], desc[UR16][R8.64], P6 ;  /* 0x53e8000008077fae */ /* 0x0003e2000b121850 */
[----:B------:R-:W-:-:S05]  /*21990*/  IMAD.WIDE R224, R154, 0x4, R224 ;  /* 0x000000049ae07825 */ /* 0x000fca00078e02e0 */
[----:B------:R-:W-:Y:S01]  /*219a0*/  LDGSTS.E [R6+0x50300], desc[UR16][R224.64], P6 ;  /* 0x50300000e0067fae */ /* 0x000fe2000b121850 */
[----:B--2---:R-:W-:-:S04]  /*219b0*/  IMAD.WIDE R12, R154, 0x4, R16 ;  /* 0x000000049a0c7825 */ /* 0x004fc800078e0210 */
[----:B---3--:R-:W-:-:S04]  /*219c0*/  IMAD.WIDE R18, R154, 0x4, R226 ;  /* 0x000000049a127825 */ /* 0x008fc800078e02e2 */
[C---:B------:R-:W-:Y:S01]  /*219d0*/  IMAD.WIDE R16, R154.reuse, 0x4, R238 ;  /* 0x000000049a107825 */ /* 0x040fe200078e02ee */
[----:B------:R2:W-:Y:S04]  /*219e0*/  STL.64 [R1+0xf0], R18 ;  /* 0x0000f01201007387 */ /* 0x0005e80000100a00 */
[----:B------:R3:W-:Y:S01]  /*219f0*/  STL.64 [R1+0x130], R16 ;  /* 0x0001301001007387 */ /* 0x0007e20000100a00 */
[----:B------:R-:W-:-:S04]  /*21a00*/  IMAD.WIDE R130, R154, 0x4, R130 ;  /* 0x000000049a827825 */ /* 0x000fc800078e0282 */
[C---:B----4-:R-:W-:Y:S01]  /*21a10*/  IMAD.WIDE R102, R154.reuse, 0x4, R102 ;  /* 0x000000049a667825 */ /* 0x050fe200078e0266 */
        /* <DEDUP_REMOVED lines=10> */
[----:B------:R-:W4:Y:S03]  /*21ac0*/  LDL.LU.64 R226, [R1+0x4e8] ;  /* 0x0004e80001e27983 */ /* 0x000f260000300a00 */
[C---:B------:R-:W-:Y:S01]  /*21ad0*/  IMAD.WIDE R2, R154.reuse, 0x4, R2 ;  /* 0x000000049a027825 */ /* 0x040fe200078e0202 */
[----:B------:R4:W-:Y:S04]  /*21ae0*/  STL.64 [R1+0x2b8], R4 ;  /* 0x0002b80401007387 */ /* 0x0009e80000100a00 */
[----:B------:R-:W4:Y:S01]  /*21af0*/  LDL.LU.64 R238, [R1+0x4e0] ;  /* 0x0004e00001ee7983 */ /* 0x000f220000300a00 */
[----:B------:R-:W-:-:S03]  /*21b00*/  IMAD.WIDE R236, R154, 0x4, R98 ;  /* 0x000000049aec7825 */ /* 0x000fc600078e0262 */
[----:B------:R4:W-:Y:S01]  /*21b10*/  STL.64 [R1+0x300], R156 ;  /* 0x0003009c01007387 */ /* 0x0009e20000100a00 */
[----:B-1----:R-:W-:-:S03]  /*21b20*/  IMAD.WIDE R10, R154, 0x4, R202 ;  /* 0x000000049a0a7825 */ /* 0x002fc600078e02ca */
[----:B------:R-:W4:Y:S04]  /*21b30*/  LDL.LU.64 R210, [R1+0x4d8] ;  /* 0x0004d80001d27983 */ /* 0x000f280000300a00 */
[----:B------:R1:W-:Y:S01]  /*21b40*/  STL.64 [R1+0x340], R2 ;  /* 0x0003400201007387 */ /* 0x0003e20000100a00 */
[----:B------:R-:W-:-:S03]  /*21b50*/  IMAD.WIDE R8, R154, 0x4, R96 ;  /* 0x000000049a087825 */ /* 0x000fc600078e0260 */
[----:B------:R-:W4:Y:S04]  /*21b60*/  LDL.LU.64 R208, [R1+0x4c8] ;  /* 0x0004c80001d07983 */ /* 0x000f280000300a00 */
[----:B------:R-:W4:Y:S04]  /*21b70*/  LDL.LU.64 R206, [R1+0x4b8] ;  /* 0x0004b80001ce7983 */ /* 0x000f280000300a00 */
[----:B------:R-:W4:Y:S04]  /*21b80*/  LDL.LU.64 R204, [R1+0x4a0] ;  /* 0x0004a00001cc7983 */ /* 0x000f280000300a00 */
[----:B------:R-:W4:Y:S04]  /*21b90*/  LDL.LU.64 R22, [R1+0x488] ;  /* 0x0004880001167983 */ /* 0x000f280000300a00 */
[----:B------:R-:W4:Y:S04]  /*21ba0*/  LDL.LU.64 R202, [R1+0x468] ;  /* 0x0004680001ca7983 */ /* 0x000f280000300a00 */
        /* <DEDUP_REMOVED lines=8> */
[----:B------:R1:W-:Y:S04]  /*21c30*/  STL.64 [R1+0x378], R196 ;  /* 0x000378c401007387 */ /* 0x0003e80000100a00 */
[----:B------:R-:W-:Y:S04]  /*21c40*/  LDGSTS.E [R6+0x51700], desc[UR16][R18.64], P6 ;  /* 0x5170000012067fae */ /* 0x000fe8000b121850 */
[----:B------:R-:W-:Y:S04]  /*21c50*/  LDGSTS.E [R6+0x51b00], desc[UR16][R16.64], P6 ;  /* 0x51b0000010067fae */ /* 0x000fe8000b121850 */
[----:B------:R-:W-:Y:S04]  /*21c60*/  LDGSTS.E [R6+0x51f00], desc[UR16][R130.64], P6 ;  /* 0x51f0000082067fae */ /* 0x000fe8000b121850 */
[----:B--2---:R-:W2:Y:S04]  /*21c70*/  LDL.LU.64 R18, [R1+0x3d8] ;  /* 0x0003d80001127983 */ /* 0x004ea80000300a00 */
[----:B---3--:R-:W3:Y:S04]  /*21c80*/  LDL.LU.64 R16, [R1+0x3d0] ;  /* 0x0003d00001107983 */ /* 0x008ee80000300a00 */
[----:B----4-:R-:W5:Y:S04]  /*21c90*/  LDL.LU.64 R130, [R1+0x6f8] ;  /* 0x0006f80001827983 */ /* 0x010f680000300a00 */
[----:B------:R-:W-:Y:S04]  /*21ca0*/  LDGSTS.E [R6+0x52300], desc[UR16][R102.64], P6 ;  /* 0x5230000066067fae */ /* 0x000fe8000b121850 */
[----:B------:R-:W-:Y:S04]  /*21cb0*/  LDGSTS.E [R6+0x52700], desc[UR16][R222.64], P6 ;  /* 0x52700000de067fae */ /* 0x000fe8000b121850 */
[----:B------:R-:W-:Y:S04]  /*21cc0*/  LDGSTS.E [R6+0x52b00], desc[UR16][R220.64], P6 ;  /* 0x52b00000dc067fae */ /* 0x000fe8000b121850 */
[----:B------:R-:W5:Y:S04]  /*21cd0*/  LDL.LU.64 R102, [R1+0x6f0] ;  /* 0x0006f00001667983 */ /* 0x000f680000300a00 */
[----:B------:R-:W5:Y:S04]  /*21ce0*/  LDL.LU.64 R222, [R1+0x6e8] ;  /* 0x0006e80001de7983 */ /* 0x000f680000300a00 */
[----:B------:R-:W5:Y:S04]  /*21cf0*/  LDL.LU.64 R220, [R1+0x6e0] ;  /* 0x0006e00001dc7983 */ /* 0x000f680000300a00 */
[----:B------:R-:W-:Y:S04]  /*21d00*/  LDGSTS.E [R6+0x52f00], desc[UR16][R218.64], P6 ;  /* 0x52f00000da067fae */ /* 0x000fe8000b121850 */
[----:B------:R-:W-:Y:S04]  /*21d10*/  LDGSTS.E [R6+0x53300], desc[UR16][R4.64], P6 ;  /* 0x5330000004067fae */ /* 0x000fe8000b121850 */
[----:B------:R-:W-:Y:S04]  /*21d20*/  LDGSTS.E [R6+0x53700], desc[UR16][R156.64], P6 ;  /* 0x537000009c067fae */ /* 0x000fe8000b121850 */
[----:B------:R-:W5:Y:S04]  /*21d30*/  LDL.LU.64 R218, [R1+0x6d8] ;  /* 0x0006d80001da7983 */ /* 0x000f680000300a00 */
[----:B------:R-:W4:Y:S04]  /*21d40*/  LDL.LU.64 R4, [R1+0x6d0] ;  /* 0x0006d00001047983 */ /* 0x000f280000300a00 */
[----:B------:R-:W4:Y:S04]  /*21d50*/  LDL.LU.64 R156, [R1+0x6c8] ;  /* 0x0006c800019c7983 */ /* 0x000f280000300a00 */
[----:B------:R-:W-:Y:S04]  /*21d60*/  LDGSTS.E [R6+0x53b00], desc[UR16][R2.64], P6 ;  /* 0x53b0000002067fae */ /* 0x000fe8000b121850 */
[----:B------:R1:W-:Y:S04]  /*21d70*/  LDGSTS.E [R6+0x53f00], desc[UR16][R196.64], P6 ;  /* 0x53f00000c4067fae */ /* 0x0003e8000b121850 */
[----:B-1----:R-:W4:Y:S01]  /*21d80*/  LDL.LU.64 R2, [R1+0x6c0] ;  /* 0x0006c00001027983 */ /* 0x002f220000300a00 */
[----:B------:R-:W-:-:S02]  /*21d90*/  ISETP.GE.AND P0, PT, R151, 0x80, PT ;  /* 0x000000809700780c */ /* 0x000fc40003f06270 */
[----:B------:R-:W-:Y:S02]  /*21da0*/  CS2R R24, SRZ ;  /* 0x0000000000187805 */ /* 0x000fe4000001ff00 */
[----:B------:R-:W-:Y:S02]  /*21db0*/  CS2R R26, SRZ ;  /* 0x00000000001a7805 */ /* 0x000fe4000001ff00 */
[----:B------:R-:W-:Y:S02]  /*21dc0*/  CS2R R28, SRZ ;  /* 0x00000000001c7805 */ /* 0x000fe4000001ff00 */
[----:B------:R-:W-:Y:S02]  /*21dd0*/  CS2R R30, SRZ ;  /* 0x00000000001e7805 */ /* 0x000fe4000001ff00 */
[----:B------:R-:W-:Y:S02]  /*21de0*/  CS2R R32, SRZ ;  /* 0x0000000000207805 */ /* 0x000fe4000001ff00 */
[----:B------:R-:W-:-:S02]  /*21df0*/  CS2R R34, SRZ ;  /* 0x0000000000227805 */ /* 0x000fc4000001ff00 */
        /* <DEDUP_REMOVED lines=25> */
[----:B------:R-:W-:Y:S01]  /*21f90*/  CS2R R86, SRZ ;  /* 0x0000000000567805 */ /* 0x000fe2000001ff00 */
[----:B------:R-:W-:-:S04]  /*21fa0*/  IMAD.WIDE R226, R154, 0x4, R226 ;  /* 0x000000049ae27825 */ /* 0x000fc800078e02e2 */
[----:B------:R-:W-:-:S04]  /*21fb0*/  IMAD.WIDE R6, R154, 0x4, R210 ;  /* 0x000000049a067825 */ /* 0x000fc800078e02d2 */
[----:B------:R-:W-:-:S04]  /*21fc0*/  IMAD.WIDE R238, R154, 0x4, R238 ;  /* 0x000000049aee7825 */ /* 0x000fc800078e02ee */
        /* <DEDUP_REMOVED lines=9> */
[----:B------:R1:W-:Y:S01]  /*22060*/  STL.64 [R1+0x230], R96 ;  /* 0x0002306001007387 */ /* 0x0003e20000100a00 */
[----:B------:R-:W-:-:S04]  /*22070*/  IMAD.WIDE R22, R154, 0x4, R20 ;  /* 0x000000049a167825 */ /* 0x000fc800078e0214 */
[----:B------:R-:W-:-:S04]  /*22080*/  IMAD.WIDE R208, R154, 0x4, R208 ;  /* 0x000000049ad07825 */ /* 0x000fc800078e02d0 */
[----:B------:R-:W-:-:S04]  /*22090*/  IMAD.WIDE R206, R154, 0x4, R206 ;  /* 0x000000049ace7825 */ /* 0x000fc800078e02ce */
[----:B------:R-:W-:-:S04]  /*220a0*/  IMAD.WIDE R204, R154, 0x4, R204 ;  /* 0x000000049acc7825 */ /* 0x000fc800078e02cc */
[----:B--2---:R-:W-:-:S04]  /*220b0*/  IMAD.WIDE R20, R154, 0x4, R18 ;  /* 0x000000049a147825 */ /* 0x004fc800078e0212 */
[C---:B---3--:R-:W-:Y:S01]  /*220c0*/  IMAD.WIDE R18, R154.reuse, 0x4, R16 ;  /* 0x000000049a127825 */ /* 0x048fe200078e0210 */
[----:B----4-:R1:W-:Y:S03]  /*220d0*/  LDGSTS.E [R5+0x50380], desc[UR16][R226.64], P6 ;  /* 0x50380000e2057fae */ /* 0x0103e6000b121850 */
[C---:B------:R-:W-:Y:S01]  /*220e0*/  IMAD.WIDE R14, R154.reuse, 0x4, R156 ;  /* 0x000000049a0e7825 */ /* 0x040fe200078e029c */
[----:B------:R1:W-:Y:S04]  /*220f0*/  LDGSTS.E [R5+0x50780], desc[UR16][R238.64], P6 ;  /* 0x50780000ee057fae */ /* 0x0003e8000b121850 */
[----:B------:R1:W-:Y:S04]  /*22100*/  LDGSTS.E [R5+0x50b80], desc[UR16][R6.64], P6 ;  /* 0x50b8000006057fae */ /* 0x0003e8000b121850 */
[----:B------:R1:W-:Y:S04]  /*22110*/  LDGSTS.E [R5+0x50f80], desc[UR16][R208.64], P6 ;  /* 0x50f80000d0057fae */ /* 0x0003e8000b121850 */
[----:B------:R1:W-:Y:S01]  /*22120*/  LDGSTS.E [R5+0x51380], desc[UR16][R206.64], P6 ;  /* 0x51380000ce057fae */ /* 0x0003e2000b121850 */
[----:B------:R-:W-:-:S03]  /*22130*/  IMAD.WIDE R16, R154, 0x4, R2 ;  /* 0x000000049a107825 */ /* 0x000fc600078e0202 */
[----:B------:R1:W-:Y:S04]  /*22140*/  LDGSTS.E [R5+0x51780], desc[UR16][R204.64], P6 ;  /* 0x51780000cc057fae */ /* 0x0003e8000b121850 */
[----:B------:R1:W5:Y:S04]  /*22150*/  LDL.LU.64 R2, [R1+0x6b8] ;  /* 0x0006b80001027983 */ /* 0x0003680000300a00 */
[----:B------:R1:W-:Y:S04]  /*22160*/  STL.64 [R1+0x270], R22 ;  /* 0x0002701601007387 */ /* 0x0003e80000100a00 */
[----:B------:R1:W5:Y:S04]  /*22170*/  LDL.LU.64 R156, [R1+0x6b0] ;  /* 0x0006b000019c7983 */ /* 0x0003680000300a00 */
[----:B------:R1:W-:Y:S04]  /*22180*/  STL.64 [R1+0x2b0], R20 ;  /* 0x0002b01401007387 */ /* 0x0003e80000100a00 */
[----:B------:R1:W-:Y:S04]  /*22190*/  STL.64 [R1+0x2f8], R18 ;  /* 0x0002f81201007387 */ /* 0x0003e80000100a00 */
[----:B------:R1:W-:Y:S04]  /*221a0*/  STL.64 [R1+0x338], R16 ;  /* 0x0003381001007387 */ /* 0x0003e80000100a00 */
[----:B------:R1:W-:Y:S04]  /*221b0*/  STL.64 [R1+0x388], R14 ;  /* 0x0003880e01007387 */ /* 0x0003e80000100a00 */
[----:B------:R1:W-:Y:S04]  /*221c0*/  LDGSTS.E [R5+0x51b80], desc[UR16][R210.64], P6 ;  /* 0x51b80000d2057fae */ /* 0x0003e8000b121850 */
        /* <DEDUP_REMOVED lines=9> */
[----:B------:R-:W0:Y:S01]  /*22260*/  LDGDEPBAR ;  /* 0x00000000000079af */ /* 0x000e220000000000 */
[----:B------:R-:W-:Y:S05]  /*22270*/  @!P0 BRA `(.L_x_0) ;  /* 0x000000a000e08947 */ /* 0x000fea0003800000 */
[----:B-1----:R-:W2:Y:S01]  /*22280*/  LDL.LU.64 R210, [R1] ;  /* 0x0000000001d27983 */ /* 0x002ea20000300a00 */
[----:B-----5:R-:W-:Y:S02]  /*22290*/  IMAD.MOV.U32 R5, RZ, RZ, R218 ;  /* 0x000000ffff057224 */ /* 0x020fe400078e00da */
[----:B------:R-:W-:Y:S01]  /*222a0*/  IMAD.MOV.U32 R153, RZ, RZ, R13 ;  /* 0x000000ffff997224 */ /* 0x000fe200078e000d */
[----:B------:R1:W-:Y:S04]  /*222b0*/  STL [R1+0x6c0], R152 ;  /* 0x0006c09801007387 */ /* 0x0003e80000100800 */
[----:B------:R3:W-:Y:S04]  /*222c0*/  STL.64 [R1+0x6b8], R156 ;  /* 0x0006b89c01007387 */ /* 0x0007e80000100a00 */
[----:B------:R4:W-:Y:S01]  /*222d0*/  STL.64 [R1+0x6b0], R2 ;  /* 0x0006b00201007387 */ /* 0x0009e20000100a00 */
[----:B------:R-:W-:-:S02]  /*222e0*/  IMAD.MOV.U32 R218, RZ, RZ, R8 ;  /* 0x000000ffffda7224 */ /* 0x000fc400078e0008 */
[----:B------:R-:W-:Y:S02]  /*222f0*/  IMAD.MOV.U32 R8, RZ, RZ, R221 ;  /* 0x000000ffff087224 */ /* 0x000fe400078e00dd */
[----:B-1----:R-:W-:Y:S02]  /*22300*/  IMAD.MOV.U32 R152, RZ, RZ, R12 ;  /* 0x000000ffff987224 */ /* 0x002fe400078e000c */
[----:B---3--:R-:W-:Y:S02]  /*22310*/  IMAD.MOV.U32 R156, RZ, RZ, R10 ;  /* 0x000000ffff9c7224 */ /* 0x008fe400078e000a */
[----:B------:R-:W-:Y:S01]  /*22320*/  IMAD.MOV.U32 R157, RZ, RZ, R11 ;  /* 0x000000ffff9d7224 */ /* 0x000fe200078e000b */
[----:B----4-:R-:W3:Y:S04]  /*22330*/  LDL.LU.64 R2, [R1+0x50] ;  /* 0x0000500001027983 */ /* 0x010ee80000300a00 */
[----:B------:R1:W-:Y:S01]  /*22340*/  STL.64 [R1+0x6c8], R4 ;  /* 0x0006c80401007387 */ /* 0x0003e20000100a00 */
[----:B------:R-:W-:-:S02]  /*22350*/  IMAD.MOV.U32 R10, RZ, RZ, R191 ;  /* 0x000000ffff0a7224 */ /* 0x000fc400078e00bf */
[----:B------:R-:W-:Y:S01]  /*22360*/  IMAD.MOV.U32 R11, RZ, RZ, R188 ;  /* 0x000000ffff0b7224 */ /* 0x000fe200078e00bc */
[----:B------:R-:W4:Y:S01]  /*22370*/  LDL.LU.64 R202, [R1+0x28] ;  /* 0x0000280001ca7983 */ /* 0x000f220000300a00 */
[----:B-1----:R-:W-:Y:S02]  /*22380*/  IMAD.MOV.U32 R4, RZ, RZ, R6 ;  /* 0x000000ffff047224 */ /* 0x002fe400078e0006 */
[----:B------:R-:W-:Y:S02]  /*22390*/  IMAD.MOV.U32 R5, RZ, RZ, R7 ;  /* 0x000000ffff057224 */ /* 0x000fe400078e0007 */
[----:B------:R-:W-:Y:S02]  /*223a0*/  IMAD.MOV.U32 R6, RZ, RZ, R219 ;  /* 0x000000ffff067224 */ /* 0x000fe400078e00db */
[----:B------:R-:W-:Y:S02]  /*223b0*/  IMAD.MOV.U32 R7, RZ, RZ, R220 ;  /* 0x000000ffff077224 */ /* 0x000fe400078e00dc */
[----:B------:R-:W-:-:S02]  /*223c0*/  IMAD.MOV.U32 R219, RZ, RZ, R9 ;  /* 0x000000ffffdb7224 */ /* 0x000fc400078e0009 */
[----:B------:R-:W-:Y:S01]  /*223d0*/  IMAD.MOV.U32 R9, RZ, RZ, R190 ;  /* 0x000000ffff097224 */ /* 0x000fe200078e00be */
[----:B------:R1:W-:Y:S04]  /*223e0*/  STL.64 [R1+0x6d0], R6 ;  /* 0x0006d00601007387 */ /* 0x0003e80000100a00 */
[----:B-1----:R-:W4:Y:S04]  /*223f0*/  LDL.LU.64 R6, [R1+0x40] ;  /* 0x0000400001067983 */ /* 0x002f280000300a00 */
[----:B------:R-:W4:Y:S04]  /*22400*/  LDL.LU.64 R220, [R1+0x38] ;  /* 0x0000380001dc7983 */ /* 0x000f280000300a00 */
[----:B------:R1:W-:Y:S04]  /*22410*/  STL.64 [R1+0x6d8], R8 ;  /* 0x0006d80801007387 */ /* 0x0003e80000100a00 */
[----:B-1----:R-:W4:Y:S04]  /*22420*/  LDL.LU.64 R8, [R1+0x10] ;  /* 0x0000100001087983 */ /* 0x002f280000300a00 */
[----:B------:R1:W-:Y:S04]  /*22430*/  STL.64 [R1+0x6e0], R10 ;  /* 0x0006e00a01007387 */ /* 0x0003e80000100a00 */
[----:B-1----:R-:W4:Y:S01]  /*22440*/  LDL.LU.64 R10, [R1+0x8] ;  /* 0x00000800010a7983 */ /* 0x002f220000300a00 */
[----:B------:R-:W-:-:S02]  /*22450*/  IMAD.MOV.U32 R12, RZ, RZ, R189 ;  /* 0x000000ffff0c7224 */ /* 0x000fc400078e00bd */
[----:B------:R-:W-:Y:S02]  /*22460*/  IMAD.MOV.U32 R13, RZ, RZ, R186 ;  /* 0x000000ffff0d7224 */ /* 0x000fe400078e00ba */
[----:B------:R-:W-:Y:S02]  /*22470*/  IMAD.MOV.U32 R14, RZ, RZ, R187 ;  /* 0x000000ffff0e7224 */ /* 0x000fe400078e00bb */
[----:B------:R-:W-:Y:S02]  /*22480*/  IMAD.MOV.U32 R15, RZ, RZ, R184 ;  /* 0x000000ffff0f7224 */ /* 0x000fe400078e00b8 */
[----:B------:R-:W-:Y:S02]  /*22490*/  IMAD.MOV.U32 R16, RZ, RZ, R185 ;  /* 0x000000ffff107224 */ /* 0x000fe400078e00b9 */
[----:B------:R-:W-:Y:S02]  /*224a0*/  IMAD.MOV.U32 R17, RZ, RZ, R182 ;  /* 0x000000ffff117224 */ /* 0x000fe400078e00b6 */
[----:B------:R-:W-:-:S02]  /*224b0*/  IMAD.MOV.U32 R18, RZ, RZ, R183 ;  /* 0x000000ffff127224 */ /* 0x000fc400078e00b7 */
[----:B------:R-:W-:Y:S02]  /*224c0*/  IMAD.MOV.U32 R19, RZ, RZ, R180 ;  /* 0x000000ffff137224 */ /* 0x000fe400078e00b4 */
[----:B------:R-:W-:Y:S01]  /*224d0*/  IMAD.MOV.U32 R23, RZ, RZ, R88 ;  /* 0x000000ffff177224 */ /* 0x000fe200078e0058 */
[----:B------:R-:W-:Y:S01]  /*224e0*/  STL.64 [R1+0x6e8], R12 ;  /* 0x0006e80c01007387 */ /* 0x000fe20000100a00 */
[----:B------:R-:W-:Y:S02]  /*224f0*/  IMAD.MOV.U32 R20, RZ, RZ, R181 ;  /* 0x000000ffff147224 */ /* 0x000fe400078e00b5 */
[----:B------:R-:W-:Y:S02]  /*22500*/  IMAD.MOV.U32 R21, RZ, RZ, R178 ;  /* 0x000000ffff157224 */ /* 0x000fe400078e00b2 */
[----:B------:R-:W-:Y:S01]  /*22510*/  IMAD.MOV.U32 R88, RZ, RZ, R89 ;  /* 0x000000ffff587224 */ /* 0x000fe200078e0059 */
[----:B------:R-:W-:Y:S01]  /*22520*/  STL.64 [R1+0x6f0], R14 ;  /* 0x0006f00e01007387 */ /* 0x000fe20000100a00 */
[----:B------:R-:W-:-:S02]  /*22530*/  IMAD.MOV.U32 R22, RZ, RZ, R179 ;  /* 0x000000ffff167224 */ /* 0x000fc400078e00b3 */
[----:B------:R-:W-:Y:S01]  /*22540*/  IMAD.MOV.U32 R89, RZ, RZ, R90 ;  /* 0x000000ffff597224 */ /* 0x000fe200078e005a */
[----:B------:R-:W-:Y:S01]  /*22550*/  STL.64 [R1+0x6f8], R16 ;  /* 0x0006f81001007387 */ /* 0x000fe20000100a00 */
[----:B------:R-:W-:Y:S02]  /*22560*/  IMAD.MOV.U32 R90, RZ, RZ, R91 ;  /* 0x000000ffff5a7224 */ /* 0x000fe400078e005b */
[----:B------:R-:W-:Y:S01]  /*22570*/  IMAD.MOV.U32 R91, RZ, RZ, R92 ;  /* 0x000000ffff5b7224 */ /* 0x000fe200078e005c */
[----:B------:R1:W-:Y:S04]  /*22580*/  STL.64 [R1+0x700], R18 ;  /* 0x0007001201007387 */ /* 0x0003e80000100a00 */
[----:B------:R-:W-:Y:S04]  /*22590*/  STL.64 [R1+0x708], R20 ;  /* 0x0007081401007387 */ /* 0x000fe80000100a00 */
[----:B------:R4:W-:Y:S04]  /*225a0*/  STL.64 [R1+0x710], R22 ;  /* 0x0007101601007387 */ /* 0x0009e80000100a00 */
[----:B------:R-:W-:Y:S04]  /*225b0*/  STL.64 [R1+0x718], R88 ;  /* 0x0007185801007387 */ /* 0x000fe80000100a00 */
[----:B------:R4:W-:Y:S04]  /*225c0*/  STL.64 [R1+0x720], R90 ;  /* 0x0007205a01007387 */ /* 0x0009e80000100a00 */
[----:B-1----:R-:W4:Y:S04]  /*225d0*/  LDL.LU.64 R18, [R1+0x98] ;  /* 0x0000980001127983 */ /* 0x002f280000300a00 */
[----:B------:R-:W4:Y:S04]  /*225e0*/  LDL.LU.64 R16, [R1+0x68] ;  /* 0x0000680001107983 */ /* 0x000f280000300a00 */
[----:B------:R-:W4:Y:S01]  /*225f0*/  LDL.LU.64 R14, [R1+0x48] ;  /* 0x00004800010e7983 */ /* 0x000f220000300a00 */
        /* <DEDUP_REMOVED lines=18> */
[----:B--2---:R-:W-:-:S02]  /*22720*/  IMAD.MOV.U32 R207, RZ, RZ, R211 ;  /* 0x000000ffffcf7224 */ /* 0x004fc400078e00d3 */
[----:B------:R-:W-:Y:S02]  /*22730*/  IMAD.MOV.U32 R211, RZ, RZ, R213 ;  /* 0x000000ffffd37224 */ /* 0x000fe400078e00d5 */
[----:B---3--:R-:W-:Y:S02]  /*22740*/  IMAD.MOV.U32 R206, RZ, RZ, R2 ;  /* 0x000000ffffce7224 */ /* 0x008fe400078e0002 */
[----:B------:R-:W-:Y:S02]  /*22750*/  IMAD.MOV.U32 R2, RZ, RZ, R152 ;  /* 0x000000ffff027224 */ /* 0x000fe400078e0098 */
[----:B------:R-:W-:Y:S02]  /*22760*/  IMAD.MOV.U32 R152, RZ, RZ, R208 ;  /* 0x000000ffff987224 */ /* 0x000fe400078e00d0 */
[----:B----4-:R-:W-:Y:S02]  /*22770*/  IMAD.MOV.U32 R199, RZ, RZ, R203 ;  /* 0x000000ffffc77224 */ /* 0x010fe400078e00cb */
[----:B------:R-:W-:-:S02]  /*22780*/  IMAD.MOV.U32 R200, RZ, RZ, R202 ;  /* 0x000000ffffc87224 */ /* 0x000fc400078e00ca */
[----:B------:R-:W-:Y:S02]  /*22790*/  IMAD.MOV.U32 R201, RZ, RZ, R221 ;  /* 0x000000ffffc97224 */ /* 0x000fe400078e00dd */
[----:B------:R-:W-:Y:S02]  /*227a0*/  IMAD.MOV.U32 R196, RZ, RZ, R10 ;  /* 0x000000ffffc47224 */ /* 0x000fe400078e000a */
[----:B------:R-:W-:Y:S02]  /*227b0*/  IMAD.MOV.U32 R195, RZ, RZ, R11 ;  /* 0x000000ffffc37224 */ /* 0x000fe400078e000b */
[----:B------:R-:W2:Y:S04]  /*227c0*/  LDL.LU.64 R10, [R1+0xd8] ;  /* 0x0000d800010a7983 */ /* 0x000ea80000300a00 */
[----:B------:R-:W3:Y:S01]  /*227d0*/  LDL.LU.64 R22, [R1+0xa8] ;  /* 0x0000a80001167983 */ /* 0x000ee20000300a00 */
        /* <DEDUP_REMOVED lines=10> */
[----:B------:R-:W4:Y:S01]  /*22880*/  LDL.LU.64 R18, [R1+0x88] ;  /* 0x0000880001127983 */ /* 0x000f220000300a00 */
[----:B------:R-:W-:Y:S02]  /*22890*/  IMAD.MOV.U32 R220, RZ, RZ, R226 ;  /* 0x000000ffffdc7224 */ /* 0x000fe400078e00e2 */
[----:B------:R-:W-:Y:S01]  /*228a0*/  IMAD.MOV.U32 R219, RZ, RZ, R227 ;  /* 0x000000ffffdb7224 */ /* 0x000fe200078e00e3 */
[----:B------:R-:W4:Y:S01]  /*228b0*/  LDL.LU.64 R158, [R1+0x60] ;  /* 0x00006000019e7983 */ /* 0x000f220000300a00 */
[----:B------:R-:W-:-:S02]  /*228c0*/  IMAD.MOV.U32 R227, RZ, RZ, R14 ;  /* 0x000000ffffe37224 */ /* 0x000fc400078e000e */
[----:B------:R-:W-:Y:S01]  /*228d0*/  IMAD.MOV.U32 R226, RZ, RZ, R15 ;  /* 0x000000ffffe27224 */ /* 0x000fe200078e000f */
[----:B------:R-:W4:Y:S01]  /*228e0*/  LDL.LU.64 R90, [R1+0x58] ;  /* 0x00005800015a7983 */ /* 0x000f220000300a00 */
[----:B------:R-:W-:Y:S02]  /*228f0*/  IMAD.MOV.U32 R14, RZ, RZ, R4 ;  /* 0x000000ffff0e7224 */ /* 0x000fe400078e0004 */
[----:B------:R-:W-:Y:S02]  /*22900*/  IMAD.MOV.U32 R15, RZ, RZ, R5 ;  /* 0x000000ffff0f7224 */ /* 0x000fe400078e0005 */
[----:B------:R-:W-:Y:S02]  /*22910*/  IMAD.MOV.U32 R4, RZ, RZ, R2 ;  /* 0x000000ffff047224 */ /* 0x000fe400078e0002 */
[----:B------:R-:W-:Y:S02]  /*22920*/  IMAD.MOV.U32 R5, RZ, RZ, R3 ;  /* 0x000000ffff057224 */ /* 0x000fe400078e0003 */
[----:B------:R-:W-:-:S02]  /*22930*/  IMAD.MOV.U32 R2, RZ, RZ, R152 ;  /* 0x000000ffff027224 */ /* 0x000fc400078e0098 */
[----:B------:R-:W-:Y:S02]  /*22940*/  IMAD.MOV.U32 R3, RZ, RZ, R153 ;  /* 0x000000ffff037224 */ /* 0x000fe400078e0099 */
[----:B------:R-:W4:Y:S01]  /*22950*/  LDL.LU.64 R152, [R1+0x30] ;  /* 0x0000300001987983 */ /* 0x000f220000300a00 */
        /* <DEDUP_REMOVED lines=14> */
[----:B------:R-:W-:Y:S01]  /*22a40*/  IMAD.MOV.U32 R210, RZ, RZ, R232 ;  /* 0x000000ffffd27224 */ /* 0x000fe200078e00e8 */
[----:B------:R-:W4:Y:S01]  /*22a50*/  LDL.LU.64 R20, [R1+0xf8] ;  /* 0x0000f80001147983 */ /* 0x000f220000300a00 */
        /* <DEDUP_REMOVED lines=33> */
[----:B--2---:R-:W-:Y:S02]  /*22c70*/  IMAD.MOV.U32 R239, RZ, RZ, R10 ;  /* 0x000000ffffef7224 */ /* 0x004fe400078e000a */
[----:B------:R-:W-:Y:S02]  /*22c80*/  IMAD.MOV.U32 R238, RZ, RZ, R11 ;  /* 0x000000ffffee7224 */ /* 0x000fe400078e000b */
[----:B------:R-:W2:Y:S04]  /*22c90*/  LDL.LU.64 R10, [R1+0xd0] ;  /* 0x0000d000010a7983 */ /* 0x000ea80000300a00 */
[----:B------:R-:W2:Y:S01]  /*22ca0*/  LDL.LU.64 R88, [R1+0xa0] ;  /* 0x0000a00001587983 */ /* 0x000ea20000300a00 */
[----:B---3--:R-:W-:Y:S02]  /*22cb0*/  IMAD.MOV.U32 R241, RZ, RZ, R22 ;  /* 0x000000fffff17224 */ /* 0x008fe400078e0016 */
[----:B------:R-:W-:-:S02]  /*22cc0*/  IMAD.MOV.U32 R240, RZ, RZ, R23 ;  /* 0x000000fffff07224 */ /* 0x000fc400078e0017 */
[----:B------:R-:W3:Y:S01]  /*22cd0*/  LDL.LU.64 R22, [R1+0x90] ;  /* 0x0000900001167983 */ /* 0x000ee20000300a00 */
[----:B----4-:R-:W-:Y:S02]  /*22ce0*/  IMAD.MOV.U32 R243, RZ, RZ, R18 ;  /* 0x000000fffff37224 */ /* 0x010fe400078e0012 */
[----:B------:R-:W-:Y:S02]  /*22cf0*/  IMAD.MOV.U32 R242, RZ, RZ, R19 ;  /* 0x000000fffff27224 */ /* 0x000fe400078e0013 */
[----:B------:R-:W-:Y:S02]  /*22d00*/  IMAD.MOV.U32 R18, RZ, RZ, R16 ;  /* 0x000000ffff127224 */ /* 0x000fe400078e0010 */
[----:B------:R-:W-:Y:S02]  /*22d10*/  IMAD.MOV.U32 R19, RZ, RZ, R17 ;  /* 0x000000ffff137224 */ /* 0x000fe400078e0011 */
[----:B------:R-:W4:Y:S01]  /*22d20*/  LDL.LU.64 R16, [R1+0x80] ;  /* 0x0000800001107983 */ /* 0x000f220000300a00 */
[----:B------:R-:W-:-:S02]  /*22d30*/  IMAD.MOV.U32 R249, RZ, RZ, R152 ;  /* 0x000000fffff97224 */ /* 0x000fc400078e0098 */
[----:B------:R-:W-:Y:S02]  /*22d40*/  IMAD.MOV.U32 R248, RZ, RZ, R153 ;  /* 0x000000fffff87224 */ /* 0x000fe400078e0099 */
[----:B------:R-:W4:Y:S04]  /*22d50*/  LDL.LU.64 R152, [R1+0x158] ;  /* 0x0001580001987983 */ /* 0x000f280000300a00 */
[----:B------:R1:W-:Y:S04]  /*22d60*/  STL [R1], R14 ;  /* 0x0000000e01007387 */ /* 0x0003e80000100800 */
[----:B------:R-:W4:Y:S04]  /*22d70*/  LDL.LU.64 R156, [R1+0x138] ;  /* 0x00013800019c7983 */ /* 0x000f280000300a00 */
[----:B------:R1:W-:Y:S04]  /*22d80*/  STL [R1+0x8], R12 ;  /* 0x0000080c01007387 */ /* 0x0003e80000100800 */
[----:B-1----:R-:W4:Y:S04]  /*22d90*/  LDL.LU.64 R14, [R1+0x110] ;  /* 0x00011000010e7983 */ /* 0x002f280000300a00 */
[----:B------:R1:W-:Y:S01]  /*22da0*/  STL [R1+0x10], R20 ;  /* 0x0000101401007387 */ /* 0x0003e20000100800 */
[----:B------:R-:W-:-:S05]  /*22db0*/  IMAD.MOV.U32 R12, RZ, RZ, R13 ;  /* 0x000000ffff0c7224 */ /* 0x000fca00078e000d */
[----:B------:R1:W-:Y:S02]  /*22dc0*/  STL [R1+0x4], R12 ;  /* 0x0000040c01007387 */ /* 0x0003e40000100800 */
[----:B-1----:R-:W-:Y:S02]  /*22dd0*/  IMAD.MOV.U32 R20, RZ, RZ, R21 ;  /* 0x000000ffff147224 */ /* 0x002fe400078e0015 */
[----:B------:R-:W4:Y:S01]  /*22de0*/  LDL.LU.64 R12, [R1+0xe0] ;  /* 0x0000e000010c7983 */ /* 0x000f220000300a00 */
[----:B------:R-:W-:Y:S02]  /*22df0*/  IMAD.MOV.U32 R191, RZ, RZ, R247 ;  /* 0x000000ffffbf7224 */ /* 0x000fe400078e00f7 */
[----:B------:R-:W-:Y:S01]  /*22e00*/  IMAD.MOV.U32 R247, RZ, RZ, R90 ;  /* 0x000000fffff77224 */ /* 0x000fe200078e005a */
[----:B--2---:R-:W-:Y:S04]  /*22e10*/  STL [R1+0x18], R10 ;  /* 0x0000180a01007387 */ /* 0x004fe80000100800 */
[----:B------:R1:W-:Y:S01]  /*22e20*/  STL [R1+0xc], R20 ;  /* 0x00000c1401007387 */ /* 0x0003e20000100800 */
[----:B------:R-:W-:-:S03]  /*22e30*/  IMAD.MOV.U32 R90, RZ, RZ, R11 ;  /* 0x000000ffff5a7224 */ /* 0x000fc600078e000b */
[----:B-1----:R-:W2:Y:S01]  /*22e40*/  LDL.LU.64 R20, [R1+0xc8] ;  /* 0x0000c80001147983 */ /* 0x002ea20000300a00 */
[----:B------:R-:W-:Y:S02]  /*22e50*/  IMAD.MOV.U32 R10, RZ, RZ, R8 ;  /* 0x000000ffff0a7224 */ /* 0x000fe400078e0008 */
[----:B------:R-:W-:Y:S02]  /*22e60*/  IMAD.MOV.U32 R11, RZ, RZ, R9 ;  /* 0x000000ffff0b7224 */ /* 0x000fe400078e0009 */
[----:B------:R-:W2:Y:S04]  /*22e70*/  LDL.LU.64 R8, [R1+0xc0] ;  /* 0x0000c00001087983 */ /* 0x000ea80000300a00 */
[----:B------:R-:W-:Y:S04]  /*22e80*/  STL [R1+0x14], R90 ;  /* 0x0000145a01007387 */ /* 0x000fe80000100800 */
[----:B------:R1:W-:Y:S02]  /*22e90*/  STL [R1+0x20], R88 ;  /* 0x0000205801007387 */ /* 0x0003e40000100800 */
[----:B-1----:R-:W-:-:S05]  /*22ea0*/  IMAD.MOV.U32 R88, RZ, RZ, R89 ;  /* 0x000000ffff587224 */ /* 0x002fca00078e0059 */
[----:B------:R-:W-:Y:S04]  /*22eb0*/  STL [R1+0x1c], R88 ;  /* 0x00001c5801007387 */ /* 0x000fe80000100800 */
[----:B---3--:R1:W-:Y:S02]  /*22ec0*/  STL [R1+0x28], R22 ;  /* 0x0000281601007387 */ /* 0x0083e40000100800 */
[----:B-1----:R-:W-:-:S05]  /*22ed0*/  IMAD.MOV.U32 R22, RZ, RZ, R23 ;  /* 0x000000ffff167224 */ /* 0x002fca00078e0017 */
[----:B------:R1:W-:Y:S04]  /*22ee0*/  STL [R1+0x24], R22 ;  /* 0x0000241601007387 */ /* 0x0003e80000100800 */
[----:B----4-:R3:W-:Y:S01]  /*22ef0*/  STL [R1+0x30], R16 ;  /* 0x0000301001007387 */ /* 0x0107e20000100800 */
[----:B-1----:R-:W-:-:S03]  /*22f00*/  IMAD.MOV.U32 R22, RZ, RZ, R17 ;  /* 0x000000ffff167224 */ /* 0x002fc600078e0011 */
[----:B---3--:R-:W3:Y:S04]  /*22f10*/  LDL.LU.64 R16, [R1+0x198] ;  /* 0x0001980001107983 */ /* 0x008ee80000300a00 */
[----:B------:R1:W-:Y:S04]  /*22f20*/  STL [R1+0x2c], R22 ;  /* 0x00002c1601007387 */ /* 0x0003e80000100800 */
[----:B------:R4:W-:Y:S01]  /*22f30*/  STL [R1+0x38], R4 ;  /* 0x0000380401007387 */ /* 0x0009e20000100800 */
[----:B-1----:R-:W-:-:S03]  /*22f40*/  IMAD.MOV.U32 R22, RZ, RZ, R5 ;  /* 0x000000ffff167224 */ /* 0x002fc600078e0005 */
[----:B----4-:R-:W4:Y:S04]  /*22f50*/  LDL.LU.64 R4, [R1+0x168] ;  /* 0x0001680001047983 */ /* 0x010f280000300a00 */
[----:B------:R1:W-:Y:S04]  /*22f60*/  STL [R1+0x34], R22 ;  /* 0x0000341601007387 */ /* 0x0003e80000100800 */
[----:B------:R1:W-:Y:S02]  /*22f70*/  STL [R1+0x40], R2 ;  /* 0x0000400201007387 */ /* 0x0003e40000100800 */
[----:B-1----:R-:W-:-:S02]  /*22f80*/  IMAD.MOV.U32 R22, RZ, RZ, R3 ;  /* 0x000000ffff167224 */ /* 0x002fc400078e0003 */
[----:B------:R-:W4:Y:S04]  /*22f90*/  LDL.LU.64 R2, [R1+0x150] ;  /* 0x0001500001027983 */ /* 0x000f280000300a00 */
        /* <DEDUP_REMOVED lines=16> */
[----:B------:R-:W-:Y:S04]  /*230a0*/  STL [R1+0x5c], R22 ;  /* 0x00005c1601007387 */ /* 0x000fe80000100800 */
[----:B--2---:R1:W-:Y:S02]  /*230b0*/  STL [R1+0x68], R20 ;  /* 0x0000681401007387 */ /* 0x0043e40000100800 */
[----:B-1----:R-:W-:-:S05]  /*230c0*/  IMAD.MOV.U32 R20, RZ, RZ, R21 ;  /* 0x000000ffff147224 */ /* 0x002fca00078e0015 */
[----:B------:R1:W-:Y:S04]  /*230d0*/  STL [R1+0x64], R20 ;  /* 0x0000641401007387 */ /* 0x0003e80000100800 */
[----:B------:R2:W-:Y:S01]  /*230e0*/  STL [R1+0x70], R8 ;  /* 0x0000700801007387 */ /* 0x0005e20000100800 */
[----:B-1----:R-:W-:-:S03]  /*230f0*/  IMAD.MOV.U32 R20, RZ, RZ, R9 ;  /* 0x000000ffff147224 */ /* 0x002fc600078e0009 */
[----:B--2---:R-:W2:Y:S04]  /*23100*/  LDL.LU.64 R8, [R1+0x1d8] ;  /* 0x0001d80001087983 */ /* 0x004ea80000300a00 */
[----:B------:R1:W-:Y:S04]  /*23110*/  STL [R1+0x6c], R20 ;  /* 0x00006c1401007387 */ /* 0x0003e80000100800 */
[----:B------:R1:W-:Y:S02]  /*23120*/  STL [R1+0x78], R6 ;  /* 0x0000780601007387 */ /* 0x0003e40000100800 */
[----:B-1----:R-:W-:-:S02]  /*23130*/  IMAD.MOV.U32 R20, RZ, RZ, R7 ;  /* 0x000000ffff147224 */ /* 0x002fc400078e0007 */
[----:B------:R-:W2:Y:S04]  /*23140*/  LDL.LU.64 R6, [R1+0x1a8] ;  /* 0x0001a80001067983 */ /* 0x000ea80000300a00 */
[----:B------:R1:W-:Y:S04]  /*23150*/  STL [R1+0x74], R20 ;  /* 0x0000741401007387 */ /* 0x0003e80000100800 */
[----:B------:R3:W-:Y:S01]  /*23160*/  STL [R1+0x80], R18 ;  /* 0x0000801201007387 */ /* 0x0007e20000100800 */
[----:B-1----:R-:W-:-:S03]  /*23170*/  IMAD.MOV.U32 R20, RZ, RZ, R19 ;  /* 0x000000ffff147224 */ /* 0x002fc600078e0013 */
[----:B---3--:R-:W3:Y:S04]  /*23180*/  LDL.LU.64 R18, [R1+0x188] ;  /* 0x0001880001127983 */ /* 0x008ee80000300a00 */
[----:B------:R1:W-:Y:S04]  /*23190*/  STL [R1+0x7c], R20 ;  /* 0x00007c1401007387 */ /* 0x0003e80000100800 */
[----:B------:R1:W-:Y:S02]  /*231a0*/  STL [R1+0x88], R16 ;  /* 0x0000881001007387 */ /* 0x0003e40000100800 */
[----:B-1----:R-:W-:-:S02]  /*231b0*/  IMAD.MOV.U32 R20, RZ, RZ, R17 ;  /* 0x000000ffff147224 */ /* 0x002fc400078e0011 */
[----:B------:R-:W3:Y:S04]  /*231c0*/  LDL.LU.64 R16, [R1+0x160] ;  /* 0x0001600001107983 */ /* 0x000ee80000300a00 */
[----:B------:R1:W-:Y:S04]  /*231d0*/  STL [R1+0x84], R20 ;  /* 0x0000841401007387 */ /* 0x0003e80000100800 */
[----:B----4-:R4:W-:Y:S01]  /*231e0*/  STL [R1+0x90], R4 ;  /* 0x0000900401007387 */ /* 0x0109e20000100800 */
        /* <DEDUP_REMOVED lines=27> */
[----:B--2---:R2:W-:Y:S01]  /*233a0*/  STL [R1+0xc8], R8 ;  /* 0x0000c80801007387 */ /* 0x0045e20000100800 */
[----:B-1----:R-:W-:-:S03]  /*233b0*/  IMAD.MOV.U32 R20, RZ, RZ, R9 ;  /* 0x000000ffff147224 */ /* 0x002fc600078e0009 */
[----:B--2---:R-:W2:Y:S04]  /*233c0*/  LDL.LU.64 R8, [R1+0x1a0] ;  /* 0x0001a00001087983 */ /* 0x004ea80000300a00 */
[----:B------:R1:W-:Y:S04]  /*233d0*/  STL [R1+0xc4], R20 ;  /* 0x0000c41401007387 */ /* 0x0003e80000100800 */
[----:B------:R1:W-:Y:S02]  /*233e0*/  STL [R1+0xd0], R6 ;  /* 0x0000d00601007387 */ /* 0x0003e40000100800 */
[----:B-1----:R-:W-:-:S02]  /*233f0*/  IMAD.MOV.U32 R20, RZ, RZ, R7 ;  /* 0x000000ffff147224 */ /* 0x002fc400078e0007 */
[----:B------:R-:W2:Y:S04]  /*23400*/  LDL.LU.64 R6, [R1+0x190] ;  /* 0x0001900001067983 */ /* 0x000ea80000300a00 */
[----:B------:R1:W-:Y:S04]  /*23410*/  STL [R1+0xcc], R20 ;  /* 0x0000cc1401007387 */ /* 0x0003e80000100800 */
[----:B---3--:R3:W-:Y:S01]  /*23420*/  STL [R1+0xd8], R18 ;  /* 0x0000d81201007387 */ /* 0x0087e20000100800 */
        /* <DEDUP_REMOVED lines=47> */
[----:B------:R1:W-:Y:S04]  /*23720*/  STL [R1+0x138], R16 ;  /* 0x0001381001007387 */ /* 0x0003e80000100800 */
[----:B-1----:R-:W3:Y:S01]  /*23730*/  LDL.LU.64 R20, [R1+0x268] ;  /* 0x0002680001147983 */ /* 0x002ee20000300a00 */
[----:B------:R-:W-:-:S05]  /*23740*/  IMAD.MOV.U32 R16, RZ, RZ, R17 ;  /* 0x000000ffff107224 */ /* 0x000fca00078e0011 */
        /* <DEDUP_REMOVED lines=17> */
[----:B------:R1:W-:Y:S04]  /*23860*/  STL [R1+0x160], R14 ;  /* 0x0001600e01007387 */ /* 0x0003e80000100800 */
[----:B-1----:R-:W4:Y:S01]  /*23870*/  LDL.LU.64 R16, [R1+0x1f8] ;  /* 0x0001f80001107983 */ /* 0x002f220000300a00 */
[----:B------:R-:W-:-:S05]  /*23880*/  IMAD.MOV.U32 R14, RZ, RZ, R15 ;  /* 0x000000ffff0e7224 */ /* 0x000fca00078e000f */
[----:B------:R1:W-:Y:S04]  /*23890*/  STL [R1+0x15c], R14 ;  /* 0x00015c0e01007387 */ /* 0x0003e80000100800 */
[----:B------:R1:W-:Y:S04]  /*238a0*/  STL [R1+0x168], R12 ;  /* 0x0001680c01007387 */ /* 0x0003e80000100800 */
[----:B-1----:R-:W4:Y:S01]  /*238b0*/  LDL.LU.64 R14, [R1+0x1f0] ;  /* 0x0001f000010e7983 */ /* 0x002f220000300a00 */
[----:B------:R-:W-:-:S05]  /*238c0*/  IMAD.MOV.U32 R12, RZ, RZ, R13 ;  /* 0x000000ffff0c7224 */ /* 0x000fca00078e000d */
[----:B------:R1:W-:Y:S04]  /*238d0*/  STL [R1+0x164], R12 ;  /* 0x0001640c01007387 */ /* 0x0003e80000100800 */
[----:B------:R1:W-:Y:S04]  /*238e0*/  STL [R1+0x170], R10 ;  /* 0x0001700a01007387 */ /* 0x0003e80000100800 */
[----:B-1----:R-:W4:Y:S01]  /*238f0*/  LDL.LU.64 R12, [R1+0x2d8] ;  /* 0x0002d800010c7983 */ /* 0x002f220000300a00 */
[----:B------:R-:W-:-:S03]  /*23900*/  IMAD.MOV.U32 R10, RZ, RZ, R11 ;  /* 0x000000ffff0a7224 */ /* 0x000fc600078e000b */
[----:B--2---:R1:W-:Y:S04]  /*23910*/  STL [R1+0x178], R8 ;  /* 0x0001780801007387 */ /* 0x0043e80000100800 */
[----:B------:R2:W-:Y:S01]  /*23920*/  STL [R1+0x16c], R10 ;  /* 0x00016c0a01007387 */ /* 0x0005e20000100800 */
[----:B-1----:R-:W-:-:S03]  /*23930*/  IMAD.MOV.U32 R8, RZ, RZ, R9 ;  /* 0x000000ffff087224 */ /* 0x002fc600078e0009 */
[----:B--2---:R-:W2:Y:S04]  /*23940*/  LDL.LU.64 R10, [R1+0x2a8] ;  /* 0x0002a800010a7983 */ /* 0x004ea80000300a00 */
[----:B------:R1:W-:Y:S04]  /*23950*/  STL [R1+0x180], R6 ;  /* 0x0001800601007387 */ /* 0x0003e80000100800 */
[----:B------:R1:W-:Y:S02]  /*23960*/  STL [R1+0x174], R8 ;  /* 0x0001740801007387 */ /* 0x0003e40000100800 */
[----:B-1----:R-:W-:-:S02]  /*23970*/  IMAD.MOV.U32 R6, RZ, RZ, R7 ;  /* 0x000000ffff067224 */ /* 0x002fc400078e0007 */
[----:B------:R-:W2:Y:S04]  /*23980*/  LDL.LU.64 R8, [R1+0x280] ;  /* 0x0002800001087983 */ /* 0x000ea80000300a00 */
[----:B---3--:R1:W-:Y:S04]  /*23990*/  STL [R1+0x188], R18 ;  /* 0x0001881201007387 */ /* 0x0083e80000100800 */
[----:B------:R3:W-:Y:S01]  /*239a0*/  STL [R1+0x17c], R6 ;  /* 0x00017c0601007387 */ /* 0x0007e20000100800 */
[----:B-1----:R-:W-:-:S03]  /*239b0*/  IMAD.MOV.U32 R18, RZ, RZ, R19 ;  /* 0x000000ffff127224 */ /* 0x002fc600078e0013 */
[----:B---3--:R-:W3:Y:S04]  /*239c0*/  LDL.LU.64 R6, [R1+0x260] ;  /* 0x0002600001067983 */ /* 0x008ee80000300a00 */
[----:B------:R-:W-:Y:S04]  /*239d0*/  STL [R1+0x190], R20 ;  /* 0x0001901401007387 */ /* 0x000fe80000100800 */
[----:B------:R1:W-:Y:S04]  /*239e0*/  STL [R1+0x184], R18 ;  /* 0x0001841201007387 */ /* 0x0003e80000100800 */
[----:B-1----:R-:W3:Y:S01]  /*239f0*/  LDL.LU.64 R18, [R1+0x250] ;  /* 0x0002500001127983 */ /* 0x002ee20000300a00 */
[----:B------:R-:W-:-:S03]  /*23a00*/  IMAD.MOV.U32 R20, RZ, RZ, R21 ;  /* 0x000000ffff147224 */ /* 0x000fc600078e0015 */
[----:B----4-:R-:W-:Y:S04]  /*23a10*/  STL [R1+0x198], R4 ;  /* 0x0001980401007387 */ /* 0x010fe80000100800 */
[----:B------:R1:W-:Y:S02]  /*23a20*/  STL [R1+0x18c], R20 ;  /* 0x00018c1401007387 */ /* 0x0003e40000100800 */
[----:B-1----:R-:W-:Y:S02]  /*23a30*/  IMAD.MOV.U32 R20, RZ, RZ, R5 ;  /* 0x000000ffff147224 */ /* 0x002fe400078e0005 */
        /* <DEDUP_REMOVED lines=18> */
[----:B------:R1:W-:Y:S02]  /*23b60*/  STL [R1+0x1c0], R14 ;  /* 0x0001c00e01007387 */ /* 0x0003e40000100800 */
[----:B-1----:R-:W-:-:S02]  /*23b70*/  IMAD.MOV.U32 R14, RZ, RZ, R15 ;  /* 0x000000ffff0e7224 */ /* 0x002fc400078e000f */
[----:B------:R1:W-:Y:S04]  /*23b80*/  STL [R1+0x1c8], R12 ;  /* 0x0001c80c01007387 */ /* 0x0003e80000100800 */
[----:B------:R1:W-:Y:S02]  /*23b90*/  STL [R1+0x1bc], R14 ;  /* 0x0001bc0e01007387 */ /* 0x0003e40000100800 */
[----:B-1----:R-:W-:Y:S02]  /*23ba0*/  IMAD.MOV.U32 R12, RZ, RZ, R13 ;  /* 0x000000ffff0c7224 */ /* 0x002fe400078e000d */
[----:B------:R-:W4:Y:S04]  /*23bb0*/  LDL.LU.64 R14, [R1+0x2c0] ;  /* 0x0002c000010e7983 */ /* 0x000f280000300a00 */
        /* <DEDUP_REMOVED lines=14> */
[----:B-1----:R-:W3:Y:S04]  /*23ca0*/  LDL.LU.64 R6, [R1+0x278] ;  /* 0x0002780001067983 */ /* 0x002ee80000300a00 */
[----:B------:R-:W3:Y:S01]  /*23cb0*/  LDL.LU.64 R20, [R1+0x270] ;  /* 0x0002700001147983 */ /* 0x000ee20000300a00 */
        /* <DEDUP_REMOVED lines=10> */
[----:B------:R1:W-:Y:S01]  /*23d60*/  STL [R1+0x200], R152 ;  /* 0x0002009801007387 */ /* 0x0003e20000100800 */
[----:B------:R-:W-:-:S03]  /*23d70*/  IMAD.MOV.U32 R22, RZ, RZ, R153 ;  /* 0x000000ffff167224 */ /* 0x000fc600078e0099 */
[----:B-1----:R-:W4:Y:S04]  /*23d80*/  LDL.LU.64 R18, [R1+0x2f0] ;  /* 0x0002f00001127983 */ /* 0x002f280000300a00 */
[----:B------:R-:W-:Y:S04]  /*23d90*/  STL [R1+0x208], R156 ;  /* 0x0002089c01007387 */ /* 0x000fe80000100800 */
[----:B------:R1:W-:Y:S04]  /*23da0*/  STL [R1+0x1fc], R22 ;  /* 0x0001fc1601007387 */ /* 0x0003e80000100800 */
[----:B------:R-:W4:Y:S01]  /*23db0*/  LDL.LU.64 R152, [R1+0x2e0] ;  /* 0x0002e00001987983 */ /* 0x000f220000300a00 */
[----:B-1----:R-:W-:-:S03]  /*23dc0*/  IMAD.MOV.U32 R22, RZ, RZ, R157 ;  /* 0x000000ffff167224 */ /* 0x002fc600078e009d */
[----:B------:R-:W-:Y:S04]  /*23dd0*/  STL [R1+0x210], R16 ;  /* 0x0002101001007387 */ /* 0x000fe80000100800 */
[----:B------:R1:W-:Y:S04]  /*23de0*/  STL [R1+0x204], R22 ;  /* 0x0002041601007387 */ /* 0x0003e80000100800 */
[----:B------:R-:W4:Y:S01]  /*23df0*/  LDL.LU.64 R156, [R1+0x2d0] ;  /* 0x0002d000019c7983 */ /* 0x000f220000300a00 */
[----:B-1----:R-:W-:-:S03]  /*23e00*/  IMAD.MOV.U32 R22, RZ, RZ, R17 ;  /* 0x000000ffff167224 */ /* 0x002fc600078e0011 */
        /* <DEDUP_REMOVED lines=17> */
[----:B------:R-:W-:Y:S04]  /*23f20*/  STL [R1+0x22c], R22 ;  /* 0x00022c1601007387 */ /* 0x000fe80000100800 */
[----:B------:R1:W-:Y:S04]  /*23f30*/  STL [R1+0x238], R6 ;  /* 0x0002380601007387 */ /* 0x0003e80000100800 */
[----:B------:R1:W-:Y:S02]  /*23f40*/  STL [R1+0x240], R20 ;  /* 0x0002401401007387 */ /* 0x0003e40000100800 */
[----:B-1----:R-:W-:-:S05]  /*23f50*/  IMAD.MOV.U32 R6, RZ, RZ, R7 ;  /* 0x000000ffff067224 */ /* 0x002fca00078e0007 */
[----:B------:R1:W-:Y:S01]  /*23f60*/  STL [R1+0x234], R6 ;  /* 0x0002340601007387 */ /* 0x0003e20000100800 */
[----:B------:R-:W-:-:S03]  /*23f70*/  IMAD.MOV.U32 R20, RZ, RZ, R21 ;  /* 0x000000ffff147224 */ /* 0x000fc600078e0015 */
[----:B-1----:R-:W3:Y:S04]  /*23f80*/  LDL.LU.64 R6, [R1+0x330] ;  /* 0x0003300001067983 */ /* 0x002ee80000300a00 */
[----:B----4-:R-:W-:Y:S04]  /*23f90*/  STL [R1+0x248], R4 ;  /* 0x0002480401007387 */ /* 0x010fe80000100800 */
[----:B------:R1:W-:Y:S02]  /*23fa0*/  STL [R1+0x23c], R20 ;  /* 0x00023c1401007387 */ /* 0x0003e40000100800 */
[----:B-1----:R-:W-:-:S02]  /*23fb0*/  IMAD.MOV.U32 R20, RZ, RZ, R5 ;  /* 0x000000ffff147224 */ /* 0x002fc400078e0005 */
[----:B------:R-:W4:Y:S04]  /*23fc0*/  LDL.LU.64 R4, [R1+0x320] ;  /* 0x0003200001047983 */ /* 0x000f280000300a00 */
[----:B------:R-:W-:Y:S04]  /*23fd0*/  STL [R1+0x244], R20 ;  /* 0x0002441401007387 */ /* 0x000fe80000100800 */
[----:B------:R1:W-:Y:S04]  /*23fe0*/  STL [R1+0x250], R2 ;  /* 0x0002500201007387 */ /* 0x0003e80000100800 */
[----:B------:R1:W-:Y:S02]  /*23ff0*/  STL [R1+0x258], R18 ;  /* 0x0002581201007387 */ /* 0x0003e40000100800 */
[----:B-1----:R-:W-:-:S05]  /*24000*/  IMAD.MOV.U32 R2, RZ, RZ, R3 ;  /* 0x000000ffff027224 */ /* 0x002fca00078e0003 */
[----:B------:R1:W-:Y:S01]  /*24010*/  STL [R1+0x24c], R2 ;  /* 0x00024c0201007387 */ /* 0x0003e20000100800 */
[----:B------:R-:W-:-:S03]  /*24020*/  IMAD.MOV.U32 R18, RZ, RZ, R19 ;  /* 0x000000ffff127224 */ /* 0x000fc600078e0013 */
[----:B-1----:R-:W4:Y:S04]  /*24030*/  LDL.LU.64 R2, [R1+0x310] ;  /* 0x0003100001027983 */ /* 0x002f280000300a00 */
[----:B------:R-:W-:Y:S04]  /*24040*/  STL [R1+0x260], R152 ;  /* 0x0002609801007387 */ /* 0x000fe80000100800 */
[----:B------:R1:W-:Y:S02]  /*24050*/  STL [R1+0x254], R18 ;  /* 0x0002541201007387 */ /* 0x0003e40000100800 */
[----:B-1----:R-:W-:-:S02]  /*24060*/  IMAD.MOV.U32 R18, RZ, RZ, R153 ;  /* 0x000000ffff127224 */ /* 0x002fc400078e0099 */
[----:B------:R-:W4:Y:S04]  /*24070*/  LDL.LU.64 R152, [R1+0x308] ;  /* 0x0003080001987983 */ /* 0x000f280000300a00 */
[----:B------:R1:W-:Y:S04]  /*24080*/  STL [R1+0x25c], R18 ;  /* 0x00025c1201007387 */ /* 0x0003e80000100800 */
[----:B------:R1:W-:Y:S02]  /*24090*/  STL [R1+0x268], R156 ;  /* 0x0002689c01007387 */ /* 0x0003e40000100800 */
[----:B-1----:R-:W-:-:S02]  /*240a0*/  IMAD.MOV.U32 R18, RZ, RZ, R157 ;  /* 0x000000ffff127224 */ /* 0x002fc400078e009d */
[----:B------:R1:W-:Y:S04]  /*240b0*/  STL [R1+0x270], R16 ;  /* 0x0002701001007387 */ /* 0x0003e80000100800 */
[----:B------:R-:W-:Y:S04]  /*240c0*/  STL [R1+0x264], R18 ;  /* 0x0002641201007387 */ /* 0x000fe80000100800 */
[----:B------:R-:W4:Y:S01]  /*240d0*/  LDL.LU.64 R156, [R1+0x300] ;  /* 0x00030000019c7983 */ /* 0x000f220000300a00 */
[----:B-1----:R-:W-:Y:S02]  /*240e0*/  IMAD.MOV.U32 R16, RZ, RZ, R17 ;  /* 0x000000ffff107224 */ /* 0x002fe400078e0011 */
[----:B------:R-:W-:-:S02]  /*240f0*/  IMAD.MOV.U32 R190, RZ, RZ, R244 ;  /* 0x000000ffffbe7224 */ /* 0x000fc400078e00f4 */
[----:B------:R-:W-:Y:S01]  /*24100*/  IMAD.MOV.U32 R189, RZ, RZ, R245 ;  /* 0x000000ffffbd7224 */ /* 0x000fe200078e00f5 */
[----:B------:R1:W-:Y:S01]  /*24110*/  STL [R1+0x278], R14 ;  /* 0x0002780e01007387 */ /* 0x0003e20000100800 */
[----:B------:R-:W-:Y:S02]  /*24120*/  IMAD.MOV.U32 R245, RZ, RZ, R158 ;  /* 0x000000fffff57224 */ /* 0x000fe400078e009e */
[----:B------:R-:W-:Y:S01]  /*24130*/  IMAD.MOV.U32 R244, RZ, RZ, R159 ;  /* 0x000000fffff47224 */ /* 0x000fe200078e009f */
[----:B------:R-:W-:Y:S01]  /*24140*/  STL [R1+0x26c], R16 ;  /* 0x00026c1001007387 */ /* 0x000fe20000100800 */
[----:B------:R-:W-:-:S03]  /*24150*/  IMAD.MOV.U32 R92, RZ, RZ, R93 ;  /* 0x000000ffff5c7224 */ /* 0x000fc600078e005d */
[----:B------:R-:W4:Y:S01]  /*24160*/  LDL.LU.64 R158, [R1+0x2f8] ;  /* 0x0002f800019e7983 */ /* 0x000f220000300a00 */
[----:B-1----:R-:W-:Y:S02]  /*24170*/  IMAD.MOV.U32 R14, RZ, RZ, R15 ;  /* 0x000000ffff0e7224 */ /* 0x002fe400078e000f */
[----:B------:R-:W-:-:S03]  /*24180*/  IMAD.MOV.U32 R93, RZ, RZ, R176 ;  /* 0x000000ffff5d7224 */ /* 0x000fc600078e00b0 */
[----:B------:R-:W-:Y:S01]  /*24190*/  STL [R1+0x274], R14 ;  /* 0x0002740e01007387 */ /* 0x000fe20000100800 */
[----:B------:R-:W-:Y:S02]  /*241a0*/  IMAD.MOV.U32 R176, RZ, RZ, R192 ;  /* 0x000000ffffb07224 */ /* 0x000fe400078e00c0 */
[----:B------:R-:W-:Y:S02]  /*241b0*/  IMAD.MOV.U32 R192, RZ, RZ, R246 ;  /* 0x000000ffffc07224 */ /* 0x000fe400078e00f6 */
[----:B------:R-:W-:Y:S01]  /*241c0*/  IMAD.MOV.U32 R246, RZ, RZ, R91 ;  /* 0x000000fffff67224 */ /* 0x000fe200078e005b */
[----:B--2---:R1:W-:Y:S04]  /*241d0*/  STL [R1+0x280], R12 ;  /* 0x0002800c01007387 */ /* 0x0043e80000100800 */
[----:B------:R-:W2:Y:S01]  /*241e0*/  LDL.LU.64 R90, [R1+0x3b8] ;  /* 0x0003b800015a7983 */ /* 0x000ea20000300a00 */
[----:B-1----:R-:W-:-:S05]  /*241f0*/  IMAD.MOV.U32 R12, RZ, RZ, R13 ;  /* 0x000000ffff0c7224 */ /* 0x002fca00078e000d */
[----:B------:R-:W-:Y:S04]  /*24200*/  STL [R1+0x27c], R12 ;  /* 0x00027c0c01007387 */ /* 0x000fe80000100800 */
[----:B------:R1:W-:Y:S04]  /*24210*/  STL [R1+0x288], R10 ;  /* 0x0002880a01007387 */ /* 0x0003e80000100800 */
[----:B------:R-:W2:Y:S01]  /*24220*/  LDL.LU.64 R88, [R1+0x3a8] ;  /* 0x0003a80001587983 */ /* 0x000ea20000300a00 */
[----:B-1----:R-:W-:-:S05]  /*24230*/  IMAD.MOV.U32 R10, RZ, RZ, R11 ;  /* 0x000000ffff0a7224 */ /* 0x002fca00078e000b */
[----:B------:R-:W-:Y:S04]  /*24240*/  STL [R1+0x284], R10 ;  /* 0x0002840a01007387 */ /* 0x000fe80000100800 */
[----:B---3--:R1:W-:Y:S04]  /*24250*/  STL [R1+0x290], R8 ;  /* 0x0002900801007387 */ /* 0x0083e80000100800 */
[----:B------:R-:W3:Y:S04]  /*24260*/  LDL.LU.64 R22, [R1+0x370] ;  /* 0x0003700001167983 */ /* 0x000ee80000300a00 */
[----:B------:R-:W3:Y:S01]  /*24270*/  LDL.LU.64 R20, [R1+0x360] ;  /* 0x0003600001147983 */ /* 0x000ee20000300a00 */
[----:B-1----:R-:W-:-:S05]  /*24280*/  IMAD.MOV.U32 R8, RZ, RZ, R9 ;  /* 0x000000ffff087224 */ /* 0x002fca00078e0009 */
[----:B------:R-:W-:Y:S04]  /*24290*/  STL [R1+0x28c], R8 ;  /* 0x00028c0801007387 */ /* 0x000fe80000100800 */
[----:B------:R1:W-:Y:S04]  /*242a0*/  STL [R1+0x298], R6 ;  /* 0x0002980601007387 */ /* 0x0003e80000100800 */
[----:B------:R-:W3:Y:S04]  /*242b0*/  LDL.LU.64 R18, [R1+0x350] ;  /* 0x0003500001127983 */ /* 0x000ee80000300a00 */
[----:B------:R-:W3:Y:S01]  /*242c0*/  LDL.LU.64 R16, [R1+0x348] ;  /* 0x0003480001107983 */ /* 0x000ee20000300a00 */
[----:B-1----:R-:W-:-:S05]  /*242d0*/  IMAD.MOV.U32 R6, RZ, RZ, R7 ;  /* 0x000000ffff067224 */ /* 0x002fca00078e0007 */
[----:B------:R-:W-:Y:S04]  /*242e0*/  STL [R1+0x294], R6 ;  /* 0x0002940601007387 */ /* 0x000fe80000100800 */
[----:B----4-:R1:W-:Y:S04]  /*242f0*/  STL [R1+0x2a0], R4 ;  /* 0x0002a00401007387 */ /* 0x0103e80000100800 */
[----:B------:R-:W4:Y:S04]  /*24300*/  LDL.LU.64 R14, [R1+0x340] ;  /* 0x00034000010e7983 */ /* 0x000f280000300a00 */
[----:B------:R-:W4:Y:S01]  /*24310*/  LDL.LU.64 R12, [R1+0x338] ;  /* 0x00033800010c7983 */ /* 0x000f220000300a00 */
[----:B-1----:R-:W-:-:S05]  /*24320*/  IMAD.MOV.U32 R4, RZ, RZ, R5 ;  /* 0x000000ffff047224 */ /* 0x002fca00078e0005 */
[----:B------:R-:W-:Y:S04]  /*24330*/  STL [R1+0x29c], R4 ;  /* 0x00029c0401007387 */ /* 0x000fe80000100800 */
[----:B------:R1:W-:Y:S04]  /*24340*/  STL [R1+0x2a8], R2 ;  /* 0x0002a80201007387 */ /* 0x0003e80000100800 */
[----:B------:R-:W4:Y:S04]  /*24350*/  LDL.LU.64 R10, [R1+0x3c8] ;  /* 0x0003c800010a7983 */ /* 0x000f280000300a00 */
[----:B------:R-:W4:Y:S01]  /*24360*/  LDL.LU.64 R8, [R1+0x3c0] ;  /* 0x0003c00001087983 */ /* 0x000f220000300a00 */
[----:B-1----:R-:W-:-:S05]  /*24370*/  IMAD.MOV.U32 R2, RZ, RZ, R3 ;  /* 0x000000ffff027224 */ /* 0x002fca00078e0003 */
[----:B------:R1:W-:Y:S04]  /*24380*/  STL [R1+0x2a4], R2 ;  /* 0x0002a40201007387 */ /* 0x0003e80000100800 */
[----:B------:R1:W-:Y:S04]  /*24390*/  STL [R1+0x2b0], R152 ;  /* 0x0002b09801007387 */ /* 0x0003e80000100800 */
[----:B------:R-:W4:Y:S01]  /*243a0*/  LDL.LU.64 R6, [R1+0x3b0] ;  /* 0x0003b00001067983 */ /* 0x000f220000300a00 */
[----:B-1----:R-:W-:-:S03]  /*243b0*/  IMAD.MOV.U32 R2, RZ, RZ, R153 ;  /* 0x000000ffff027224 */ /* 0x002fc600078e0099 */
[----:B------:R-:W4:Y:S04]  /*243c0*/  LDL.LU.64 R4, [R1+0x3a0] ;  /* 0x0003a00001047983 */ /* 0x000f280000300a00 */
[----:B------:R1:W-:Y:S04]  /*243d0*/  STL [R1+0x2ac], R2 ;  /* 0x0002ac0201007387 */ /* 0x0003e80000100800 */
[----:B------:R1:W-:Y:S04]  /*243e0*/  STL [R1+0x2b8], R156 ;  /* 0x0002b89c01007387 */ /* 0x0003e80000100800 */
[----:B------:R-:W4:Y:S01]  /*243f0*/  LDL.LU.64 R152, [R1+0x390] ;  /* 0x0003900001987983 */ /* 0x000f220000300a00 */
[----:B-1----:R-:W-:-:S02]  /*24400*/  IMAD.MOV.U32 R2, RZ, RZ, R157 ;  /* 0x000000ffff027224 */ /* 0x002fc400078e009d */
[----:B------:R-:W-:Y:S01]  /*24410*/  IMAD.MOV.U32 R97, RZ, RZ, R100 ;  /* 0x000000ffff617224 */ /* 0x000fe200078e0064 */
[----:B------:R-:W4:Y:S04]  /*24420*/  LDL.LU.64 R156, [R1+0x380] ;  /* 0x00038000019c7983 */ /* 0x000f280000300a00 */
[----:B------:R1:W-:Y:S04]  /*24430*/  STL [R1+0x2b4], R2 ;  /* 0x0002b40201007387 */ /* 0x0003e80000100800 */
[----:B------:R1:W-:Y:S01]  /*24440*/  STL [R1+0x2c0], R158 ;  /* 0x0002c09e01007387 */ /* 0x0003e20000100800 */
[----:B------:R-:W-:-:S03]  /*24450*/  IMAD.MOV.U32 R100, RZ, RZ, R222 ;  /* 0x000000ffff647224 */ /* 0x000fc600078e00de */
[----:B-1----:R-:W4:Y:S01]  /*24460*/  LDL.LU.64 R2, [R1+0x378] ;  /* 0x0003780001027983 */ /* 0x002f220000300a00 */
[----:B------:R-:W-:-:S03]  /*24470*/  IMAD.MOV.U32 R158, RZ, RZ, R159 ;  /* 0x000000ffff9e7224 */ /* 0x000fc600078e009f */
[----:B--2---:R-:W-:Y:S01]  /*24480*/  STL [R1+0x2c8], R90 ;  /* 0x0002c85a01007387 */ /* 0x004fe20000100800 */
[----:B------:R-:W-:-:S03]  /*24490*/  IMAD.MOV.U32 R222, RZ, RZ, R91 ;  /* 0x000000ffffde7224 */ /* 0x000fc600078e005b */
[----:B------:R1:W-:Y:S04]  /*244a0*/  STL [R1+0x2bc], R158 ;  /* 0x0002bc9e01007387 */ /* 0x0003e80000100800 */
[----:B-1----:R-:W2:Y:S04]  /*244b0*/  LDL.LU.64 R158, [R1+0x388] ;  /* 0x00038800019e7983 */ /* 0x002ea80000300a00 */
[----:B------:R1:W5:Y:S04]  /*244c0*/  LDL.LU.64 R90, [R1+0x720] ;  /* 0x00072000015a7983 */ /* 0x0003680000300a00 */
[----:B------:R-:W-:Y:S04]  /*244d0*/  STL [R1+0x2d0], R88 ;  /* 0x0002d05801007387 */ /* 0x000fe80000100800 */
[----:B------:R1:W-:Y:S02]  /*244e0*/  STL [R1+0x2c4], R222 ;  /* 0x0002c4de01007387 */ /* 0x0003e40000100800 */
[----:B-1----:R-:W-:-:S02]  /*244f0*/  IMAD.MOV.U32 R222, RZ, RZ, R89 ;  /* 0x000000ffffde7224 */ /* 0x002fc400078e0059 */
[----:B------:R1:W5:Y:S04]  /*24500*/  LDL.LU.64 R88, [R1+0x718] ;  /* 0x0007180001587983 */ /* 0x0003680000300a00 */
[----:B---3--:R-:W-:Y:S04]  /*24510*/  STL [R1+0x2d8], R22 ;  /* 0x0002d81601007387 */ /* 0x008fe80000100800 */
[----:B------:R3:W-:Y:S02]  /*24520*/  STL [R1+0x2cc], R222 ;  /* 0x0002ccde01007387 */ /* 0x0007e40000100800 */
[----:B---3--:R-:W-:-:S02]  /*24530*/  IMAD.MOV.U32 R222, RZ, RZ, R23 ;  /* 0x000000ffffde7224 */ /* 0x008fc400078e0017 */
[----:B------:R1:W5:Y:S04]  /*24540*/  LDL.LU.64 R22, [R1+0x710] ;  /* 0x0007100001167983 */ /* 0x0003680000300a00 */
[----:B------:R-:W-:Y:S04]  /*24550*/  STL [R1+0x2e0], R20 ;  /* 0x0002e01401007387 */ /* 0x000fe80000100800 */
        /* <DEDUP_REMOVED lines=11> */
[----:B----4-:R-:W-:Y:S04]  /*24610*/  STL [R1+0x2f8], R14 ;  /* 0x0002f80e01007387 */ /* 0x010fe80000100800 */
        /* <DEDUP_REMOVED lines=23> */
[----:B------:R3:W-:Y:S04]  /*24790*/  STL [R1+0x328], R152 ;  /* 0x0003289801007387 */ /* 0x0007e80000100800 */
[----:B------:R-:W-:Y:S04]  /*247a0*/  STL [R1+0x31c], R222 ;  /* 0x00031cde01007387 */ /* 0x000fe80000100800 */
[----:B---3--:R-:W3:Y:S04]  /*247b0*/  LDL.LU R152, [R1+0x6c0] ;  /* 0x0006c00001987983 */ /* 0x008ee80000300800 */
[----:B------:R-:W-:Y:S04]  /*247c0*/  STL [R1+0x330], R156 ;  /* 0x0003309c01007387 */ /* 0x000fe80000100800 */
[----:B------:R4:W-:Y:S01]  /*247d0*/  STL [R1+0x324], R153 ;  /* 0x0003249901007387 */ /* 0x0009e20000100800 */
[----:B------:R-:W-:Y:S01]  /*247e0*/  SHF.R.S32.HI R56, RZ, 0x1f, R151 ;  /* 0x0000001fff387819 */ /* 0x000fe20000011497 */
[----:B----4-:R-:W-:-:S02]  /*247f0*/  IMAD.MOV.U32 R153, RZ, RZ, R157 ;  /* 0x000000ffff997224 */ /* 0x010fc400078e009d */
[----:B------:R1:W5:Y:S04]  /*24800*/  LDL.LU.64 R156, [R1+0x6b8] ;  /* 0x0006b800019c7983 */ /* 0x0003680000300a00 */
[----:B------:R-:W-:Y:S04]  /*24810*/  STL [R1+0x338], R2 ;  /* 0x0003380201007387 */ /* 0x000fe80000100800 */
[----:B------:R4:W-:Y:S01]  /*24820*/  STL [R1+0x32c], R153 ;  /* 0x00032c9901007387 */ /* 0x0009e20000100800 */
[----:B------:R-:W-:Y:S01]  /*24830*/  LEA.HI R56, R56, R151, RZ, 0x7 ;  /* 0x0000009738387211 */ /* 0x000fe200078f38ff */
[----:B----4-:R-:W-:-:S02]  /*24840*/  IMAD.MOV.U32 R153, RZ, RZ, R3 ;  /* 0x000000ffff997224 */ /* 0x010fc400078e0003 */
[----:B------:R1:W5:Y:S04]  /*24850*/  LDL.LU.64 R2, [R1+0x6b0] ;  /* 0x0006b00001027983 */ /* 0x0003680000300a00 */
[----:B--2---:R2:W-:Y:S04]  /*24860*/  STL [R1+0x340], R158 ;  /* 0x0003409e01007387 */ /* 0x0045e80000100800 */
[----:B------:R4:W-:Y:S01]  /*24870*/  STL [R1+0x334], R153 ;  /* 0x0003349901007387 */ /* 0x0009e20000100800 */
[----:B--2---:R-:W-:Y:S01]  /*24880*/  SHF.R.S32.HI R158, RZ, 0x7, R56 ;  /* 0x00000007ff9e7819 */ /* 0x004fe20000011438 */
[----:B----4-:R-:W-:-:S05]  /*24890*/  IMAD.MOV.U32 R153, RZ, RZ, R159 ;  /* 0x000000ffff997224 */ /* 0x010fca00078e009f */
[----:B------:R-:W-:Y:S04]  /*248a0*/  STL [R1+0x33c], R153 ;  /* 0x00033c9901007387 */ /* 0x000fe80000100800 */
[----:B------:R2:W-:Y:S02]  /*248b0*/  STL [R1+0x344], R158 ;  /* 0x0003449e01007387 */ /* 0x0005e40000100800 */
[----:B--2---:R-:W-:-:S05]  /*248c0*/  VIADD R158, R158, 0xfffffffa ;  /* 0xfffffffa9e9e7836 */ /* 0x004fca0000000000 */
[----:B------:R1:W-:Y:S01]  /*248d0*/  STL [R1+0x348], R158 ;  /* 0x0003489e01007387 */ /* 0x0003e20000100800 */
[----:B------:R-:W-:Y:S02]  /*248e0*/  SHF.R.S32.HI R153, RZ, 0x1f, R154 ;  /* 0x0000001fff997819 */ /* 0x000fe4000001149a */
[----:B------:R-:W-:Y:S02]  /*248f0*/  CS2R R24, SRZ ;  /* 0x0000000000187805 */ /* 0x000fe4000001ff00 */
[----:B------:R-:W-:Y:S02]  /*24900*/  CS2R R26, SRZ ;  /* 0x00000000001a7805 */ /* 0x000fe4000001ff00 */
[----:B------:R-:W-:Y:S02]  /*24910*/  CS2R R28, SRZ ;  /* 0x00000000001c7805 */ /* 0x000fe4000001ff00 */
[C---:B------:R-:W-:Y:S01]  /*24920*/  SHF.L.U64.HI R153, R154.reuse, 0x2, R153 ;  /* 0x000000029a997819 */ /* 0x040fe20000010299 */
[----:B------:R-:W-:Y:S01]  /*24930*/  IMAD.SHL.U32 R154, R154, 0x4, RZ ;  /* 0x000000049a9a7824 */ /* 0x000fe200078e00ff */
        /* <DEDUP_REMOVED lines=28> */
[----:B------:R-:W-:Y:S01]  /*24b00*/  CS2R R86, SRZ ;  /* 0x0000000000567805 */ /* 0x000fe2000001ff00 */
[----:B------:R-:W-:Y:S01]  /*24b10*/  UIADD3 UR8, UR8, -0x300, URZ ;  /* 0xfffffd0008087890 */ /* 0x000fe2000fffe03f */
[----:B------:R-:W-:Y:S01]  /*24b20*/  UMOV UR9, 0x5 ;  /* 0x0000000500097882 */ /* 0x000fe20000000000 */
[----:B------:R-:W-:Y:S01]  /*24b30*/  UMOV UR10, 0xffffffff ;  /* 0xffffffff000a7882 */ /* 0x000fe20000000000 */
[----:B------:R-:W-:Y:S01]  /*24b40*/  UMOV UR4, URZ ;  /* 0x0000003f00047c82 */ /* 0x000fe20008000000 */
[----:B---3--:R-:W-:-:S04]  /*24b50*/  SHF.R.S32.HI R151, RZ, 0x1f, R152 ;  /* 0x0000001fff977819 */ /* 0x008fc80000011498 */
[C---:B------:R-:W-:Y:S01]  /*24b60*/  SHF.L.U64.HI R151, R152.reuse, 0x2, R151 ;  /* 0x0000000298977819 */ /* 0x040fe20000010297 */
[----:B-1----:R-:W-:-:S07]  /*24b70*/  IMAD.SHL.U32 R152, R152, 0x4, RZ ;  /* 0x0000000498987824 */ /* 0x002fce00078e00ff */
.L_x_1:
[----:B------:R-:W-:Y:S01]  /*24b80*/  UIADD3 UR10, UR10, 0x1, URZ ;  /* 0x000000010a0a7890 */ /* 0x000fe2000fffe03f */
[----:B------:R-:W-:-:S04]  /*24b90*/  DEPBAR.LE SB0, 0xa ;  /* 0x000082800000791a */ /* 0x000fc80000000000 */
[----:B------:R-:W-:Y:S01]  /*24ba0*/  BAR.SYNC.DEFER_BLOCKING 0x0 ;  /* 0x0000000000007b1d */ /* 0x000fe20000010000 */
[----:B------:R-:W-:-:S04]  /*24bb0*/  UISETP.GT.AND UP0, UPT, UR10, 0x6, UPT ;  /* 0x000000060a00788c */ /* 0x000fc8000bf04270 */
[----:B------:R-:W-:Y:S01]  /*24bc0*/  USEL UR10, UR10, URZ, !UP0 ;  /* 0x0000003f0a0a7287 */ /* 0x000fe2000c000000 */
[----:B------:R-:W2:Y:S03]  /*24bd0*/  LDL R159, [R1+0x348] ;  /* 0x00034800019f7983 */ /* 0x000ea60000100800 */
[----:B------:R-:W-:Y:S01]  /*24be0*/  ULEA UR5, UR10, UR7, 0xf ;  /* 0x000000070a057291 */ /* 0x000fe2000f8e783f */
[-C--:B-----5:R-:W-:Y:S01]  /*24bf0*/  IADD3 R5, P3, R5, R152.reuse, RZ ;  /* 0x0000009805057210 */ /* 0x0a0fe20007f7e0ff */
[----:B------:R-:W-:Y:S01]  /*24c00*/  ULEA UR6, UR10, UR7, 0x10 ;  /* 0x000000070a067291 */ /* 0x000fe2000f8e803f */
[-C--:B------:R-:W-:Y:S01]  /*24c10*/  IADD3 R7, P4, R7, R152.reuse, RZ ;  /* 0x0000009807077210 */ /* 0x080fe20007f9e0ff */
[----:B------:R-:W-:Y:S01]  /*24c20*/  UIADD3 UR5, UR5, 0x70000, URZ ;  /* 0x0007000005057890 */ /* 0x000fe2000fffe03f */
[----:B------:R1:W-:Y:S01]  /*24c30*/  STL [R1+0x6d0], R236 ;  /* 0x0006d0ec01007387 */ /* 0x0003e20000100800 */
[----:B------:R-:W-:Y:S01]  /*24c40*/  USHF.R.U32.HI UR6, URZ, 0x4, UR6 ;  /* 0x000000043f067899 */ /* 0x000fe20008011606 */
[--C-:B------:R-:W-:Y:S01]  /*24c50*/  IMAD.X R6, R6, 0x1, R151.reuse, P3 ;  /* 0x0000000106067824 */ /* 0x100fe200018e0697 */
[----:B------:R-:W-:Y:S01]  /*24c60*/  USHF.R.U32.HI UR5, URZ, 0x4, UR5 ;  /* 0x000000043f057899 */ /* 0x000fe20008011605 */
[----:B------:R-:W-:Y:S01]  /*24c70*/  STL [R1+0x6cc], R252 ;  /* 0x0006ccfc01007387 */ /* 0x000fe20000100800 */
[----:B------:R-:W-:Y:S01]  /*24c80*/  USGXT.U32 UR14, UR6, 0xe ;  /* 0x0000000e060e789a */ /* 0x000fe20008000000 */
[--C-:B------:R-:W-:Y:S01]  /*24c90*/  IMAD.X R8, R8, 0x1, R151.reuse, P4 ;  /* 0x0000000108087824 */ /* 0x100fe200020e0697 */
[----:B------:R-:W-:Y:S01]  /*24ca0*/  USGXT.U32 UR12, UR5, 0xe ;  /* 0x0000000e050c789a */ /* 0x000fe20008000000 */
[----:B------:R-:W-:Y:S01]  /*24cb0*/  STL [R1+0x6b8], R157 ;  /* 0x0006b89d01007387 */ /* 0x000fe20000100800 */
[----:B------:R-:W-:Y:S01]  /*24cc0*/  UMOV UR15, 0x40000040 ;  /* 0x40000040000f7882 */ /* 0x000fe20000000000 */
[----:B------:R-:W-:Y:S01]  /*24cd0*/  WARPGROUP.ARRIVE ;  /* 0x00000000000079c5 */ /* 0x000fe20000000000 */
[----:B------:R-:W-:Y:S01]  /*24ce0*/  UMOV UR13, 0x40000040 ;  /* 0x40000040000d7882 */ /* 0x000fe20000000000 */
[----:B------:R-:W-:Y:S01]  /*24cf0*/  UMOV UR5, URZ ;  /* 0x0000003f00057c82 */ /* 0x000fe20008000000 */
[----:B------:R-:W-:Y:S01]  /*24d00*/  UMOV UR6, URZ ;  /* 0x0000003f00067c82 */ /* 0x000fe20008000000 */
[----:B------:R-:W-:Y:S01]  /*24d10*/  UIADD3 UR9, UR9, 0x1, URZ ;  /* 0x0000000109097890 */ /* 0x000fe2000fffe03f */
[----:B------:R-:W-:Y:S01]  /*24d20*/  STL [R1+0x6b4], R156 ;  /* 0x0006b49c01007387 */ /* 0x000fe20000100800 */
[----:B------:R-:W-:Y:S01]  /*24d30*/  HGMMA.64x128x8.F32.TF32 R24, gdesc[UR12], R24 ;  /* 0x05e000000c1879f0 */ /* 0x000fe20008702818 */
[----:B------:R-:W-:Y:S01]  /*24d40*/  UIADD3 UR14, UP1, UR14, 0x2, URZ ;  /* 0x000000020e0e7890 */ /* 0x000fe2000ff3e03f */
[-C--:B------:R-:W-:Y:S01]  /*24d50*/  IADD3 R100, P3, R100, R152.reuse, RZ ;  /* 0x0000009864647210 */ /* 0x080fe20007f7e0ff */
[----:B------:R-:W-:Y:S01]  /*24d60*/  UIADD3 UR12, UP0, UR12, 0x2, URZ ;  /* 0x000000020c0c7890 */ /* 0x000fe2000ff1e03f */
[----:B------:R-:W-:Y:S01]  /*24d70*/  STL [R1+0x6b0], R2 ;  /* 0x0006b00201007387 */ /* 0x000fe20000100800 */
[----:B------:R-:W-:Y:S01]  /*24d80*/  UIADD3.X UR15, UR6, 0x40000040, URZ, UP1, !UPT ;  /* 0x40000040060f7890 */ /* 0x000fe20008ffe43f */
[----:B------:R-:W-:Y:S01]  /*24d90*/  IADD3 R102, P4, R102, R152, RZ ;  /* 0x0000009866667210 */ /* 0x000fe20007f9e0ff */
[----:B------:R-:W-:Y:S01]  /*24da0*/  UIADD3.X UR13, UR5, 0x40000040, URZ, UP0, !UPT ;  /* 0x40000040050d7890 */ /* 0x000fe200087fe43f */
[----:B------:R3:W-:Y:S01]  /*24db0*/  STL [R1+0x6bc], R0 ;  /* 0x0006bc0001007387 */ /* 0x0007e20000100800 */
[----:B------:R-:W-:Y:S01]  /*24dc0*/  UIADD3.64 UR22, UR14, 0x2, URZ ;  /* 0x000000020e167897 */ /* 0x000fe2000fffe03f */
[--C-:B------:R-:W-:Y:S01]  /*24dd0*/  IMAD.X R101, R101, 0x1, R151.reuse, P3 ;  /* 0x0000000165657824 */ /* 0x100fe200018e0697 */
[----:B------:R-:W-:Y:S01]  /*24de0*/  UIADD3.64 UR20, UR12, 0x2, URZ ;  /* 0x000000020c147897 */ /* 0x000fe2000fffe03f */
[----:B------:R4:W-:Y:S01]  /*24df0*/  STL [R1+0x6c4], R5 ;  /* 0x0006c40501007387 */ /* 0x0009e20000100800 */
[----:B------:R-:W-:Y:S01]  /*24e00*/  UISETP.GT.AND UP0, UPT, UR9, 0x6, UPT ;  /* 0x000000060900788c */ /* 0x000fe2000bf04270 */
[----:B------:R-:W-:Y:S01]  /*24e10*/  IMAD.X R103, R103, 0x1, R151, P4 ;  /* 0x0000000167677824 */ /* 0x000fe200020e0697 */
[----:B------:R-:W-:Y:S01]  /*24e20*/  UIMAD UR5, UR4, -0x80, UR8 ;  /* 0xffffff80040578a4 */ /* 0x000fe2000f8e0208 */
[----:B------:R4:W-:Y:S01]  /*24e30*/  STL [R1+0x6c0], R6 ;  /* 0x0006c00601007387 */ /* 0x0009e20000100800 */
[----:B------:R-:W-:-:S03]  /*24e40*/  USEL UR9, UR9, URZ, !UP0 ;  /* 0x0000003f09097287 */ /* 0x000fc6000c000000 */
[----:B------:R4:W-:Y:S01]  /*24e50*/  STL [R1+0x6c8], R8 ;  /* 0x0006c80801007387 */ /* 0x0009e20000100800 */
[----:B------:R-:W-:Y:S01]  /*24e60*/  ULEA UR6, UR9, UR7, 0xf ;  /* 0x0000000709067291 */ /* 0x000fe2000f8e783f */
[----:B------:R-:W-:Y:S01]  /*24e70*/  ISETP.GE.AND P1, PT, R3, UR5, PT ;  /* 0x0000000503007c0c */ /* 0x000fe2000bf26270 */
[----:B------:R-:W4:Y:S04]  /*24e80*/  S2R R158, SR_TID.X ;  /* 0x00000000009e7919 */ /* 0x000f280000002100 */
[----:B------:R-:W-:Y:S01]  /*24e90*/  VIADD R222, R0, UR6 ;  /* 0x0000000600de7c36 */ /* 0x000fe20008000000 */
[----:B-1----:R-:W1:Y:S01]  /*24ea0*/  S2R R236, SR_TID.X ;  /* 0x0000000000ec7919 */ /* 0x002e620000002100 */
[----:B---3--:R-:W3:Y:S01]  /*24eb0*/  LDL R0, [R1+0x6ac] ;  /* 0x0006ac0001007983 */ /* 0x008ee20000100800 */
[----:B-1----:R-:W-:-:S02]  /*24ec0*/  SHF.R.U32.HI R252, RZ, 0x6, R236 ;  /* 0x00000006fffc7819 */ /* 0x002fc400000116ec */
[----:B------:R-:W-:Y:S02]  /*24ed0*/  SHF.R.U32.HI R236, RZ, 0x6, R236 ;  /* 0x00000006ffec7819 */ /* 0x000fe400000116ec */
[----:B------:R-:W-:Y:S02]  /*24ee0*/  SGXT.U32 R252, R252, 0x1 ;  /* 0x00000001fcfc781a */ /* 0x000fe40000000000 */
[----:B------:R-:W-:Y:S02]  /*24ef0*/  SGXT.U32 R236, R236, 0x1 ;  /* 0x00000001ecec781a */ /* 0x000fe40000000000 */
[----:B------:R-:W-:Y:S02]  /*24f00*/  LOP3.LUT R252, R252, 0x20, RZ, 0xfc, !PT ;  /* 0x00000020fcfc7812 */ /* 0x000fe400078efcff */
[----:B------:R-:W-:Y:S01]  /*24f10*/  LOP3.LUT R236, R236, 0x22, RZ, 0xfc, !PT ;  /* 0x00000022ecec7812 */ /* 0x000fe200078efcff */
[----:B------:R-:W-:-:S12]  /*24f20*/  HGMMA.64x128x8.F32.TF32 R24, gdesc[UR12], R24 ;  /* 0x05e000000c1879f0 */ /* 0x000fd80008702818 */
[----:B------:R-:W-:Y:S01]  /*24f30*/  HGMMA.64x128x8.F32.TF32 R24, gdesc[UR20], R24 ;  /* 0x05e00000141879f0 */ /* 0x000fe20008702818 */
[----:B------:R-:W-:Y:S02]  /*24f40*/  UIADD3.64 UR22, UR14, 0x4, URZ ;  /* 0x000000040e167897 */ /* 0x000fe4000fffe03f */
[----:B------:R-:W-:Y:S01]  /*24f50*/  UIADD3.64 UR20, UR12, 0x4, URZ ;  /* 0x000000040c147897 */ /* 0x000fe2000fffe03f */
[----:B--2---:R-:W-:Y:S02]  /*24f60*/  ISETP.LE.AND P0, PT, R159, UR4, PT ;  /* 0x000000049f007c0c */ /* 0x004fe4000bf03270 */
[----:B----4-:R-:W-:Y:S02]  /*24f70*/  SHF.R.U32.HI R159, RZ, 0x6, R158 ;  /* 0x00000006ff9f7819 */ /* 0x010fe4000001169e */
[----:B------:R-:W-:Y:S02]  /*24f80*/  SEL R158, RZ, 0x4, P1 ;  /* 0x00000004ff9e7807 */ /* 0x000fe40000800000 */
[----:B------:R-:W-:-:S02]  /*24f90*/  SGXT.U32 R159, R159, 0x1 ;  /* 0x000000019f9f781a */ /* 0x000fc40000000000 */
[----:B------:R-:W-:Y:S02]  /*24fa0*/  SEL R158, R158, RZ, !P0 ;  /* 0x000000ff9e9e7207 */ /* 0x000fe40004000000 */
[----:B------:R-:W-:Y:S02]  /*24fb0*/  LOP3.LUT R159, R159, 0x2, RZ, 0xfc, !PT ;  /* 0x000000029f9f7812 */ /* 0x000fe400078efcff */
[----:B------:R-:W-:Y:S02]  /*24fc0*/  ISETP.NE.U32.AND P2, PT, R158, RZ, PT ;  /* 0x000000ff9e00720c */ /* 0x000fe40003f45070 */
[----:B------:R-:W-:Y:S01]  /*24fd0*/  ISETP.GE.AND P1, PT, R159, UR5, PT ;  /* 0x000000059f007c0c */ /* 0x000fe2000bf26270 */
[----:B------:R-:W-:-:S03]  /*24fe0*/  IMAD.MOV.U32 R159, RZ, RZ, R6 ;  /* 0x000000ffff9f7224 */ /* 0x000fc600078e0006 */
[----:B------:R-:W-:-:S04]  /*24ff0*/  SEL R158, RZ, 0x4, P1 ;  /* 0x00000004ff9e7807 */ /* 0x000fc80000800000 */
[----:B------:R-:W-:-:S04]  /*25000*/  SEL R158, R158, RZ, !P0 ;  /* 0x000000ff9e9e7207 */ /* 0x000fc80004000000 */
[----:B------:R-:W-:Y:S01]  /*25010*/  ISETP.NE.U32.AND P1, PT, R158, RZ, PT ;  /* 0x000000ff9e00720c */ /* 0x000fe20003f25070 */
[----:B------:R-:W-:Y:S01]  /*25020*/  IMAD.MOV.U32 R158, RZ, RZ, R5 ;  /* 0x000000ffff9e7224 */ /* 0x000fe200078e0005 */
[----:B------:R-:W-:Y:S01]  /*25030*/  HGMMA.64x128x8.F32.TF32 R24, gdesc[UR20], R24 ;  /* 0x05e00000141879f0 */ /* 0x000fe20008702818 */
[----:B------:R-:W-:Y:S02]  /*25040*/  UIADD3.64 UR22, UR14, 0x3fe, URZ ;  /* 0x000003fe0e167897 */ /* 0x000fe4000fffe03f */
[----:B------:R-:W-:-:S09]  /*25050*/  UIADD3.64 UR20, UR12, 0x1fe, URZ ;  /* 0x000001fe0c147897 */ /* 0x000fd2000fffe03f */
        /* <DEDUP_REMOVED lines=29> */
[----:B------:R-:W-:Y:S02]  /*25230*/  UIADD3.64 UR20, UR12, 0x602, URZ ;  /* 0x000006020c147897 */ /* 0x000fe4000fffe03f */
[----:B------:R-:W-:Y:S02]  /*25240*/  UIADD3.64 UR14, UR14, 0xc04, URZ ;  /* 0x00000c040e0e7897 */ /* 0x000fe4000fffe03f */
[----:B------:R-:W-:-:S05]  /*25250*/  UIADD3.64 UR12, UR12, 0x604, URZ ;  /* 0x000006040c0c7897 */ /* 0x000fca000fffe03f */
[----:B------:R-:W-:-:S12]  /*25260*/  HGMMA.64x128x8.F32.TF32 R24, gdesc[UR20], R24 ;  /* 0x05e00000141879f0 */ /* 0x000fd80008702818 */
[----:B------:R-:W-:Y:S01]  /*25270*/  HGMMA.64x128x8.F32.TF32 R24, gdesc[UR12], R24, gsb0 ;  /* 0x05e000000c1879f0 */ /* 0x000fe20008002818 */
[-C--:B------:R-:W-:Y:S02]  /*25280*/  IADD3 R130, P3, R130, R152.reuse, RZ ;  /* 0x0000009882827210 */ /* 0x080fe40007f7e0ff */
[----:B------:R-:W-:-:S03]  /*25290*/  IADD3 R132, P4, R132, R152, RZ ;  /* 0x0000009884847210 */ /* 0x000fc60007f9e0ff */
[--C-:B------:R-:W-:Y:S02]  /*252a0*/  IMAD.X R131, R131, 0x1, R151.reuse, P3 ;  /* 0x0000000183837824 */ /* 0x100fe400018e0697 */
[----:B------:R-:W-:Y:S01]  /*252b0*/  IMAD.X R133, R133, 0x1, R151, P4 ;  /* 0x0000000185857824 */ /* 0x000fe200020e0697 */
[----:B------:R-:W-:Y:S02]  /*252c0*/  WARPGROUP.DEPBAR.LE gsb0, 0x1 ;  /* 0x00008000000079c5 */ /* 0x000fe40000010100 */
[----:B------:R-:W-:Y:S06]  /*252d0*/  BAR.SYNC.DEFER_BLOCKING 0x0 ;  /* 0x0000000000007b1d */ /* 0x000fec0000010000 */
[----:B------:R-:W-:Y:S01]  /*252e0*/  @!PT LDS RZ, [RZ] ;  /* 0x00000000fffff984 */ /* 0x000fe20000000800 */
[----:B------:R-:W-:Y:S01]  /*252f0*/  @!PT LDS RZ, [RZ] ;  /* 0x00000000fffff984 */ /* 0x000fe20000000800 */
[----:B------:R-:W-:Y:S01]  /*25300*/  @!PT LDS RZ, [RZ] ;  /* 0x00000000fffff984 */ /* 0x000fe20000000800 */
[----:B------:R1:W-:Y:S02]  /*25310*/  LDGSTS.E [R222+0x70000], desc[UR16][R158.64], P2 ;  /* 0x700000009ede7fae */ /* 0x0003e40009121850 */
[----:B-1----:R-:W-:-:S02]  /*25320*/  IMAD.MOV.U32 R158, RZ, RZ, R7 ;  /* 0x000000ffff9e7224 */ /* 0x002fc400078e0007 */
[----:B------:R-:W-:-:S05]  /*25330*/  IMAD.MOV.U32 R159, RZ, RZ, R8 ;  /* 0x000000ffff9f7224 */ /* 0x000fca00078e0008 */
[----:B------:R1:W-:Y:S01]  /*25340*/  LDGSTS.E [R222+0x70008], desc[UR16][R158.64], P1 ;  /* 0x700080009ede7fae */ /* 0x0003e20008921850 */
[----:B------:R-:W-:-:S04]  /*25350*/  ISETP.GE.AND P1, PT, R252, UR5, PT ;  /* 0x00000005fc007c0c */ /* 0x000fc8000bf26270 */
[----:B-1----:R-:W-:Y:S02]  /*25360*/  SEL R158, RZ, 0x4, P1 ;  /* 0x00000004ff9e7807 */ /* 0x002fe40000800000 */
[----:B------:R-:W-:Y:S02]  /*25370*/  ISETP.GE.AND P1, PT, R236, UR5, PT ;  /* 0x00000005ec007c0c */ /* 0x000fe4000bf26270 */
[----:B------:R-:W1:Y:S01]  /*25380*/  S2R R236, SR_TID.X ;  /* 0x0000000000ec7919 */ /* 0x000e620000002100 */
[----:B------:R-:W-:-:S04]  /*25390*/  SEL R158, R158, RZ, !P0 ;  /* 0x000000ff9e9e7207 */ /* 0x000fc80004000000 */
[----:B------:R-:W-:Y:S02]  /*253a0*/  ISETP.NE.U32.AND P2, PT, R158, RZ, PT ;  /* 0x000000ff9e00720c */ /* 0x000fe40003f45070 */
[----:B------:R-:W-:-:S04]  /*253b0*/  SEL R158, RZ, 0x4, P1 ;  /* 0x00000004ff9e7807 */ /* 0x000fc80000800000 */
[----:B------:R-:W-:-:S04]  /*253c0*/  SEL R158, R158, RZ, !P0 ;  /* 0x000000ff9e9e7207 */ /* 0x000fc80004000000 */
[----:B------:R-:W-:-:S03]  /*253d0*/  ISETP.NE.U32.AND P1, PT, R158, RZ, PT ;  /* 0x000000ff9e00720c */ /* 0x000fc60003f25070 */
[----:B------:R-:W-:Y:S10]  /*253e0*/  LDGSTS.E [R222+0x72000], desc[UR16][R100.64], P2 ;  /* 0x7200000064de7fae */ /* 0x000ff40009121850 */
[----:B------:R-:W-:Y:S01]  /*253f0*/  LDGSTS.E [R222+0x72008], desc[UR16][R102.64], P1 ;  /* 0x7200800066de7fae */ /* 0x000fe20008921850 */
[----:B-1----:R-:W-:-:S02]  /*25400*/  SHF.R.U32.HI R3, RZ, 0x6, R236 ;  /* 0x00000006ff037819 */ /* 0x002fc400000116ec */
[----:B------:R-:W-:Y:S02]  /*25410*/  SHF.R.U32.HI R2, RZ, 0x6, R236 ;  /* 0x00000006ff027819 */ /* 0x000fe400000116ec */
[----:B------:R-:W1:Y:S01]  /*25420*/  S2R R236, SR_TID.X ;  /* 0x0000000000ec7919 */ /* 0x000e620000002100 */
[----:B------:R-:W-:Y:S02]  /*25430*/  SGXT.U32 R3, R3, 0x1 ;  /* 0x000000010303781a */ /* 0x000fe40000000000 */
[----:B------:R-:W-:Y:S02]  /*25440*/  SGXT.U32 R2, R2, 0x1 ;  /* 0x000000010202781a */ /* 0x000fe40000000000 */
[----:B------:R-:W-:Y:S02]  /*25450*/  LOP3.LUT R3, R3, 0x40, RZ, 0xfc, !PT ;  /* 0x0000004003037812 */ /* 0x000fe400078efcff */
[----:B------:R-:W-:Y:S02]  /*25460*/  LOP3.LUT R2, R2, 0x42, RZ, 0xfc, !PT ;  /* 0x0000004202027812 */ /* 0x000fe400078efcff */
[----:B------:R-:W-:-:S04]  /*25470*/  ISETP.GE.AND P1, PT, R3, UR5, PT ;  /* 0x0000000503007c0c */ /* 0x000fc8000bf26270 */
[----:B------:R-:W-:Y:S02]  /*25480*/  SEL R158, RZ, 0x4, P1 ;  /* 0x00000004ff9e7807 */ /* 0x000fe40000800000 */
[----:B------:R-:W-:Y:S02]  /*25490*/  ISETP.GE.AND P1, PT, R2, UR5, PT ;  /* 0x0000000502007c0c */ /* 0x000fe4000bf26270 */
[----:B------:R-:W-:-:S04]  /*254a0*/  SEL R158, R158, RZ, !P0 ;  /* 0x000000ff9e9e7207 */ /* 0x000fc80004000000 */
[----:B------:R-:W-:Y:S02]  /*254b0*/  ISETP.NE.U32.AND P2, PT, R158, RZ, PT ;  /* 0x000000ff9e00720c */ /* 0x000fe40003f45070 */
[----:B------:R-:W-:-:S04]  /*254c0*/  SEL R158, RZ, 0x4, P1 ;  /* 0x00000004ff9e7807 */ /* 0x000fc80000800000 */
[----:B------:R-:W-:-:S04]  /*254d0*/  SEL R158, R158, RZ, !P0 ;  /* 0x000000ff9e9e7207 */ /* 0x000fc80004000000 */
[----:B------:R-:W-:Y:S02]  /*254e0*/  ISETP.NE.U32.AND P1, PT, R158, RZ, PT ;  /* 0x000000ff9e00720c */ /* 0x000fe40003f25070 */
[--C-:B-1----:R-:W-:Y:S01]  /*254f0*/  SHF.R.U32.HI R3, RZ, 0x6, R236.reuse ;  /* 0x00000006ff037819 */ /* 0x102fe200000116ec */
[----:B------:R-:W-:Y:S01]  /*25500*/  LDGSTS.E [R222+0x74000], desc[UR16][R130.64], P2 ;  /* 0x7400000082de7fae */ /* 0x000fe20009121850 */
[----:B------:R-:W-:Y:S02]  /*25510*/  SHF.R.U32.HI R2, RZ, 0x6, R236 ;  /* 0x00000006ff027819 */ /* 0x000fe400000116ec */
[----:B------:R-:W1:Y:S01]  /*25520*/  S2R R236, SR_TID.X ;  /* 0x0000000000ec7919 */ /* 0x000e620000002100 */
[----:B------:R-:W-:-:S04]  /*25530*/  SGXT.U32 R3, R3, 0x1 ;  /* 0x000000010303781a */ /* 0x000fc80000000000 */
[----:B------:R-:W-:Y:S02]  /*25540*/  LOP3.LUT R3, R3, 0x60, RZ, 0xfc, !PT ;  /* 0x0000006003037812 */ /* 0x000fe400078efcff */
[----:B------:R-:W-:Y:S01]  /*25550*/  LDGSTS.E [R222+0x74008], desc[UR16][R132.64], P1 ;  /* 0x7400800084de7fae */ /* 0x000fe20008921850 */
[----:B------:R-:W-:Y:S02]  /*25560*/  SGXT.U32 R2, R2, 0x1 ;  /* 0x000000010202781a */ /* 0x000fe40000000000 */
[----:B------:R-:W-:Y:S02]  /*25570*/  ISETP.GE.AND P1, PT, R3, UR5, PT ;  /* 0x0000000503007c0c */ /* 0x000fe4000bf26270 */
[----:B------:R-:W-:Y:S02]  /*25580*/  LOP3.LUT R2, R2, 0x62, RZ, 0xfc, !PT ;  /* 0x0000006202027812 */ /* 0x000fe400078efcff */
[----:B------:R-:W-:Y:S02]  /*25590*/  SEL R158, RZ, 0x4, P1 ;  /* 0x00000004ff9e7807 */ /* 0x000fe40000800000 */
[----:B------:R-:W-:-:S02]  /*255a0*/  ISETP.GE.AND P1, PT, R2, UR5, PT ;  /* 0x0000000502007c0c */ /* 0x000fc4000bf26270 */
[----:B------:R-:W-:Y:S02]  /*255b0*/  SEL R158, R158, RZ, !P0 ;  /* 0x000000ff9e9e7207 */ /* 0x000fe40004000000 */
[----:B------:R-:W-:Y:S02]  /*255c0*/  IADD3 R174, P3, R174, R152, RZ ;  /* 0x00000098aeae7210 */ /* 0x000fe40007f7e0ff */
[----:B------:R-:W-:Y:S02]  /*255d0*/  ISETP.NE.U32.AND P2, PT, R158, RZ, PT ;  /* 0x000000ff9e00720c */ /* 0x000fe40003f45070 */
[----:B------:R-:W-:Y:S01]  /*255e0*/  SEL R158, RZ, 0x4, P1 ;  /* 0x00000004ff9e7807 */ /* 0x000fe20000800000 */
[----:B------:R-:W-:-:S03]  /*255f0*/  IMAD.X R173, R173, 0x1, R151, P3 ;  /* 0x00000001adad7824 */ /* 0x000fc600018e0697 */
[----:B------:R-:W-:Y:S02]  /*25600*/  SEL R158, R158, RZ, !P0 ;  /* 0x000000ff9e9e7207 */ /* 0x000fe40004000000 */
[----:B------:R-:W-:Y:S02]  /*25610*/  IADD3 R176, P4, R176, R152, RZ ;  /* 0x00000098b0b07210 */ /* 0x000fe40007f9e0ff */
[--C-:B-1----:R-:W-:Y:S02]  /*25620*/  SHF.R.U32.HI R2, RZ, 0x6, R236.reuse ;  /* 0x00000006ff027819 */ /* 0x102fe400000116ec */
[----:B------:R-:W-:Y:S02]  /*25630*/  SHF.R.U32.HI R3, RZ, 0x6, R236 ;  /* 0x00000006ff037819 */ /* 0x000fe400000116ec */
[----:B------:R-:W1:Y:S01]  /*25640*/  S2R R236, SR_TID.X ;  /* 0x0000000000ec7919 */ /* 0x000e620000002100 */
[----:B------:R-:W-:Y:S01]  /*25650*/  ISETP.NE.U32.AND P1, PT, R158, RZ, PT ;  /* 0x000000ff9e00720c */ /* 0x000fe20003f25070 */
[----:B------:R-:W-:-:S02]  /*25660*/  IMAD.MOV.U32 R158, RZ, RZ, R174 ;  /* 0x000000ffff9e7224 */ /* 0x000fc400078e00ae */
[----:B------:R-:W-:Y:S02]  /*25670*/  IMAD.MOV.U32 R159, RZ, RZ, R173 ;  /* 0x000000ffff9f7224 */ /* 0x000fe400078e00ad */
[----:B------:R-:W-:Y:S01]  /*25680*/  IMAD.X R175, R175, 0x1, R151, P4 ;  /* 0x00000001afaf7824 */ /* 0x000fe200020e0697 */
[----:B------:R-:W-:Y:S02]  /*25690*/  SGXT.U32 R3, R3, 0x1 ;  /* 0x000000010303781a */ /* 0x000fe40000000000 */
[----:B------:R2:W-:Y:S02]  /*256a0*/  LDGSTS.E [R222+0x76000], desc[UR16][R158.64], P2 ;  /* 0x760000009ede7fae */ /* 0x0005e40009121850 */
[----:B------:R-:W-:Y:S02]  /*256b0*/  LOP3.LUT R3, R3, 0x4, RZ, 0xfc, !PT ;  /* 0x0000000403037812 */ /* 0x000fe400078efcff */
[----:B------:R-:W-:Y:S01]  /*256c0*/  SGXT.U32 R2, R2, 0x1 ;  /* 0x000000010202781a */ /* 0x000fe20000000000 */
[----:B--2---:R-:W-:-:S02]  /*256d0*/  IMAD.MOV.U32 R158, RZ, RZ, R176 ;  /* 0x000000ffff9e7224 */ /* 0x004fc400078e00b0 */
[----:B------:R-:W-:Y:S01]  /*256e0*/  IMAD.MOV.U32 R159, RZ, RZ, R175 ;  /* 0x000000ffff9f7224 */ /* 0x000fe200078e00af */
[----:B------:R-:W-:-:S04]  /*256f0*/  LOP3.LUT R2, R2, 0x6, RZ, 0xfc, !PT ;  /* 0x0000000602027812 */ /* 0x000fc800078efcff */
[----:B------:R2:W-:Y:S01]  /*25700*/  LDGSTS.E [R222+0x76008], desc[UR16][R158.64], P1 ;  /* 0x760080009ede7fae */ /* 0x0005e20008921850 */
[----:B------:R-:W-:Y:S02]  /*25710*/  ISETP.GE.AND P1, PT, R3, UR5, PT ;  /* 0x0000000503007c0c */ /* 0x000fe4000bf26270 */
[----:B------:R-:W-:Y:S02]  /*25720*/  ISETP.GE.AND P2, PT, R2, UR5, PT ;  /* 0x0000000502007c0c */ /* 0x000fe4000bf46270 */
[----:B------:R-:W-:Y:S02]  /*25730*/  IADD3 R9, P3, R9, R152, RZ ;  /* 0x0000009809097210 */ /* 0x000fe40007f7e0ff */
[----:B--2---:R-:W-:Y:S02]  /*25740*/  SEL R159, RZ, 0x4, P1 ;  /* 0x00000004ff9f7807 */ /* 0x004fe40000800000 */
[----:B------:R-:W-:Y:S02]  /*25750*/  SEL R158, RZ, 0x4, P2 ;  /* 0x00000004ff9e7807 */ /* 0x000fe40001000000 */
[----:B------:R-:W-:-:S02]  /*25760*/  SEL R159, R159, RZ, !P0 ;  /* 0x000000ff9f9f7207 */ /* 0x000fc40004000000 */
[----:B------:R-:W-:Y:S02]  /*25770*/  SEL R158, R158, RZ, !P0 ;  /* 0x000000ff9e9e7207 */ /* 0x000fe40004000000 */
[----:B------:R-:W-:Y:S01]  /*25780*/  ISETP.NE.U32.AND P1, PT, R159, RZ, PT ;  /* 0x000000ff9f00720c */ /* 0x000fe20003f25070 */
[----:B------:R-:W-:Y:S01]  /*25790*/  IMAD.X R10, R10, 0x1, R151, P3 ;  /* 0x000000010a0a7824 */ /* 0x000fe200018e0697 */
[--C-:B-1----:R-:W-:Y:S01]  /*257a0*/  SHF.R.U32.HI R2, RZ, 0x6, R236.reuse ;  /* 0x00000006ff027819 */ /* 0x102fe200000116ec */
[----:B---3--:R-:W-:Y:S01]  /*257b0*/  VIADD R222, R0, UR6 ;  /* 0x0000000600de7c36 */ /* 0x008fe20008000000 */
[----:B------:R-:W-:Y:S02]  /*257c0*/  IADD3 R11, P4, R11, R152, RZ ;  /* 0x000000980b0b7210 */ /* 0x000fe40007f9e0ff */
[----:B------:R-:W-:Y:S02]  /*257d0*/  ISETP.NE.U32.AND P2, PT, R158, RZ, PT ;  /* 0x000000ff9e00720c */ /* 0x000fe40003f45070 */
[----:B------:R-:W-:Y:S01]  /*257e0*/  SHF.R.U32.HI R0, RZ, 0x6, R236 ;  /* 0x00000006ff007819 */ /* 0x000fe200000116ec */
[----:B------:R-:W-:Y:S01]  /*257f0*/  IMAD.MOV.U32 R158, RZ, RZ, R9 ;  /* 0x000000ffff9e7224 */ /* 0x000fe200078e0009 */
[----:B------:R-:W1:Y:S01]  /*25800*/  S2R R236, SR_TID.X ;  /* 0x0000000000ec7919 */ /* 0x000e620000002100 */
[----:B------:R-:W-:Y:S01]  /*25810*/  IMAD.MOV.U32 R159, RZ, RZ, R10 ;  /* 0x000000ffff9f7224 */ /* 0x000fe200078e000a */
[----:B------:R-:W-:Y:S01]  /*25820*/  SGXT.U32 R2, R2, 0x1 ;  /* 0x000000010202781a */ /* 0x000fe20000000000 */
[----:B------:R-:W-:-:S03]  /*25830*/  IMAD.X R12, R12, 0x1, R151, P4 ;  /* 0x000000010c0c7824 */ /* 0x000fc600020e0697 */
[----:B------:R-:W-:Y:S01]  /*25840*/  LOP3.LUT R2, R2, 0x24, RZ, 0xfc, !PT ;  /* 0x0000002402027812 */ /* 0x000fe200078efcff */
[----:B------:R2:W-:Y:S01]  /*25850*/  LDGSTS.E [R222+0x70000], desc[UR16][R158.64], P1 ;  /* 0x700000009ede7fae */ /* 0x0005e20008921850 */
[----:B------:R-:W-:Y:S02]  /*25860*/  SGXT.U32 R0, R0, 0x1 ;  /* 0x000000010000781a */ /* 0x000fe40000000000 */
[----:B------:R-:W-:Y:S02]  /*25870*/  ISETP.GE.AND P1, PT, R2, UR5, PT ;  /* 0x0000000502007c0c */ /* 0x000fe4000bf26270 */
[----:B------:R-:W-:Y:S01]  /*25880*/  LOP3.LUT R0, R0, 0x26, RZ, 0xfc, !PT ;  /* 0x0000002600007812 */ /* 0x000fe200078efcff */
[----:B--2---:R-:W-:Y:S02]  /*25890*/  IMAD.MOV.U32 R158, RZ, RZ, R11 ;  /* 0x000000ffff9e7224 */ /* 0x004fe400078e000b */
[----:B------:R-:W-:-:S05]  /*258a0*/  IMAD.MOV.U32 R159, RZ, RZ, R12 ;  /* 0x000000ffff9f7224 */ /* 0x000fca00078e000c */
[----:B------:R2:W-:Y:S02]  /*258b0*/  LDGSTS.E [R222+0x70008], desc[UR16][R158.64], P2 ;  /* 0x700080009ede7fae */ /* 0x0005e40009121850 */
[----:B--2---:R-:W-:Y:S02]  /*258c0*/  SEL R158, RZ, 0x4, P1 ;  /* 0x00000004ff9e7807 */ /* 0x004fe40000800000 */
[----:B------:R-:W-:Y:S02]  /*258d0*/  ISETP.GE.AND P1, PT, R0, UR5, PT ;  /* 0x0000000500007c0c */ /* 0x000fe4000bf26270 */
[----:B------:R-:W-:-:S04]  /*258e0*/  SEL R158, R158, RZ, !P0 ;  /* 0x000000ff9e9e7207 */ /* 0x000fc80004000000 */
[----:B------:R-:W-:Y:S02]  /*258f0*/  ISETP.NE.U32.AND P2, PT, R158, RZ, PT ;  /* 0x000000ff9e00720c */ /* 0x000fe40003f45070 */
[----:B------:R-:W-:-:S04]  /*25900*/  SEL R158, RZ, 0x4, P1 ;  /* 0x00000004ff9e7807 */ /* 0x000fc80000800000 */
[----:B------:R-:W-:Y:S02]  /*25910*/  SEL R158, R158, RZ, !P0 ;  /* 0x000000ff9e9e7207 */ /* 0x000fe40004000000 */
[-C--:B------:R-:W-:Y:S02]  /*25920*/  IADD3 R104, P3, R104, R152.reuse, RZ ;  /* 0x0000009868687210 */ /* 0x080fe40007f7e0ff */
[----:B------:R-:W-:Y:S02]  /*25930*/  ISETP.NE.U32.AND P1, PT, R158, RZ, PT ;  /* 0x000000ff9e00720c */ /* 0x000fe40003f25070 */
[----:B-1----:R-:W-:Y:S02]  /*25940*/  SHF.R.U32.HI R2, RZ, 0x6, R236 ;  /* 0x00000006ff027819 */ /* 0x002fe400000116ec */
[----:B------:R-:W-:Y:S01]  /*25950*/  IADD3 R106, P4, R106, R152, RZ ;  /* 0x000000986a6a7210 */ /* 0x000fe20007f9e0ff */
[----:B------:R-:W-:Y:S01]  /*25960*/  IMAD.X R105, R105, 0x1, R151, P3 ;  /* 0x0000000169697824 */ /* 0x000fe200018e0697 */
[----:B------:R-:W-:-:S02]  /*25970*/  SGXT.U32 R2, R2, 0x1 ;  /* 0x000000010202781a */ /* 0x000fc40000000000 */
[----:B------:R-:W-:Y:S01]  /*25980*/  SHF.R.U32.HI R0, RZ, 0x6, R236 ;  /* 0x00000006ff007819 */ /* 0x000fe200000116ec */
[----:B------:R-:W-:Y:S01]  /*25990*/  IMAD.X R107, R107, 0x1, R151, P4 ;  /* 0x000000016b6b7824 */ /* 0x000fe200020e0697 */
[----:B------:R-:W-:Y:S01]  /*259a0*/  LOP3.LUT R2, R2, 0x44, RZ, 0xfc, !PT ;  /* 0x0000004402027812 */ /* 0x000fe200078efcff */
[----:B------:R-:W-:Y:S01]  /*259b0*/  LDGSTS.E [R222+0x72000], desc[UR16][R104.64], P2 ;  /* 0x7200000068de7fae */ /* 0x000fe20009121850 */
[----:B------:R-:W-:-:S03]  /*259c0*/  SGXT.U32 R0, R0, 0x1 ;  /* 0x000000010000781a */ /* 0x000fc60000000000 */
[----:B------:R-:W-:Y:S01]  /*259d0*/  LDGSTS.E [R222+0x72008], desc[UR16][R106.64], P1 ;  /* 0x720080006ade7fae */ /* 0x000fe20008921850 */
[----:B------:R-:W-:Y:S02]  /*259e0*/  LOP3.LUT R0, R0, 0x46, RZ, 0xfc, !PT ;  /* 0x0000004600007812 */ /* 0x000fe400078efcff */
[----:B------:R-:W-:-:S04]  /*259f0*/  ISETP.GE.AND P1, PT, R2, UR5, PT ;  /* 0x0000000502007c0c */ /* 0x000fc8000bf26270 */
[----:B------:R-:W-:Y:S02]  /*25a00*/  SEL R158, RZ, 0x4, P1 ;  /* 0x00000004ff9e7807 */ /* 0x000fe40000800000 */
[----:B------:R-:W-:Y:S02]  /*25a10*/  ISETP.GE.AND P1, PT, R0, UR5, PT ;  /* 0x0000000500007c0c */ /* 0x000fe4000bf26270 */
[----:B------:R-:W2:Y:S01]  /*25a20*/  LDL R0, [R1+0x6a8] ;  /* 0x0006a80001007983 */ /* 0x000ea20000100800 */
[----:B------:R-:W1:Y:S01]  /*25a30*/  S2R R236, SR_TID.X ;  /* 0x0000000000ec7919 */ /* 0x000e620000002100 */
[----:B------:R-:W-:-:S04]  /*25a40*/  SEL R158, R158, RZ, !P0 ;  /* 0x000000ff9e9e7207 */ /* 0x000fc80004000000 */
[----:B------:R-:W-:Y:S02]  /*25a50*/  ISETP.NE.U32.AND P2, PT, R158, RZ, PT ;  /* 0x000000ff9e00720c */ /* 0x000fe40003f45070 */
[----:B------:R-:W-:-:S04]  /*25a60*/  SEL R158, RZ, 0x4, P1 ;  /* 0x00000004ff9e7807 */ /* 0x000fc80000800000 */
[----:B------:R-:W-:Y:S02]  /*25a70*/  SEL R158, R158, RZ, !P0 ;  /* 0x000000ff9e9e7207 */ /* 0x000fe40004000000 */
[-C--:B------:R-:W-:Y:S02]  /*25a80*/  IADD3 R134, P3, R134, R152.reuse, RZ ;  /* 0x0000009886867210 */ /* 0x080fe40007f7e0ff */
[----:B------:R-:W-:Y:S02]  /*25a90*/  ISETP.NE.U32.AND P1, PT, R158, RZ, PT ;  /* 0x000000ff9e00720c */ /* 0x000fe40003f25070 */
[----:B------:R-:W-:Y:S01]  /*25aa0*/  IADD3 R136, P4, R136, R152, RZ ;  /* 0x0000009888887210 */ /* 0x000fe20007f9e0ff */
[----:B------:R-:W-:-:S04]  /*25ab0*/  IMAD.X R135, R135, 0x1, R151, P3 ;  /* 0x0000000187877824 */ /* 0x000fc800018e0697 */
[----:B------:R-:W-:Y:S01]  /*25ac0*/  IMAD.X R137, R137, 0x1, R151, P4 ;  /* 0x0000000189897824 */ /* 0x000fe200020e0697 */
[----:B------:R-:W-:Y:S05]  /*25ad0*/  LDGSTS.E [R222+0x74000], desc[UR16][R134.64], P2 ;  /* 0x7400000086de7fae */ /* 0x000fea0009121850 */
[----:B------:R-:W-:Y:S01]  /*25ae0*/  LDGSTS.E [R222+0x74008], desc[UR16][R136.64], P1 ;  /* 0x7400800088de7fae */ /* 0x000fe20008921850 */
[--C-:B-1----:R-:W-:Y:S02]  /*25af0*/  SHF.R.U32.HI R3, RZ, 0x6, R236.reuse ;  /* 0x00000006ff037819 */ /* 0x102fe400000116ec */
[----:B------:R-:W-:Y:S02]  /*25b00*/  SHF.R.U32.HI R2, RZ, 0x6, R236 ;  /* 0x00000006ff027819 */ /* 0x000fe400000116ec */
[----:B------:R-:W1:Y:S01]  /*25b10*/  S2R R236, SR_TID.X ;  /* 0x0000000000ec7919 */ /* 0x000e620000002100 */
[----:B------:R-:W-:-:S04]  /*25b20*/  SGXT.U32 R3, R3, 0x1 ;  /* 0x000000010303781a */ /* 0x000fc80000000000 */
[----:B------:R-:W-:Y:S02]  /*25b30*/  LOP3.LUT R3, R3, 0x64, RZ, 0xfc, !PT ;  /* 0x0000006403037812 */ /* 0x000fe400078efcff */
        /* <DEDUP_REMOVED lines=23> */
[----:B---3--:R-:W-:-:S02]  /*25cb0*/  IMAD.MOV.U32 R158, RZ, RZ, R180 ;  /* 0x000000ffff9e7224 */ /* 0x008fc400078e00b4 */
[----:B------:R-:W-:Y:S01]  /*25cc0*/  IMAD.MOV.U32 R159, RZ, RZ, R179 ;  /* 0x000000ffff9f7224 */ /* 0x000fe200078e00b3 */
[----:B------:R-:W-:-:S04]  /*25cd0*/  LOP3.LUT R2, R2, 0xa, RZ, 0xfc, !PT ;  /* 0x0000000a02027812 */ /* 0x000fc800078efcff */
[----:B------:R3:W-:Y:S01]  /*25ce0*/  LDGSTS.E [R222+0x76008], desc[UR16][R158.64], P1 ;  /* 0x760080009ede7fae */ /* 0x0007e20008921850 */
[----:B------:R-:W-:Y:S02]  /*25cf0*/  ISETP.GE.AND P1, PT, R3, UR5, PT ;  /* 0x0000000503007c0c */ /* 0x000fe4000bf26270 */
[----:B------:R-:W-:Y:S02]  /*25d00*/  ISETP.GE.AND P2, PT, R2, UR5, PT ;  /* 0x0000000502007c0c */ /* 0x000fe4000bf46270 */
[----:B------:R-:W-:Y:S02]  /*25d10*/  IADD3 R13, P3, R13, R152, RZ ;  /* 0x000000980d0d7210 */ /* 0x000fe40007f7e0ff */
[----:B---3--:R-:W-:Y:S02]  /*25d20*/  SEL R159, RZ, 0x4, P1 ;  /* 0x00000004ff9f7807 */ /* 0x008fe40000800000 */
[----:B------:R-:W-:Y:S02]  /*25d30*/  SEL R158, RZ, 0x4, P2 ;  /* 0x00000004ff9e7807 */ /* 0x000fe40001000000 */
[----:B------:R-:W-:-:S02]  /*25d40*/  SEL R159, R159, RZ, !P0 ;  /* 0x000000ff9f9f7207 */ /* 0x000fc40004000000 */
[----:B------:R-:W-:Y:S02]  /*25d50*/  SEL R158, R158, RZ, !P0 ;  /* 0x000000ff9e9e7207 */ /* 0x000fe40004000000 */
[----:B------:R-:W-:Y:S01]  /*25d60*/  ISETP.NE.U32.AND P1, PT, R159, RZ, PT ;  /* 0x000000ff9f00720c */ /* 0x000fe20003f25070 */
[----:B------:R-:W-:Y:S01]  /*25d70*/  IMAD.X R14, R14, 0x1, R151, P3 ;  /* 0x000000010e0e7824 */ /* 0x000fe200018e0697 */
[----:B-1----:R-:W-:Y:S02]  /*25d80*/  SHF.R.U32.HI R2, RZ, 0x6, R236 ;  /* 0x00000006ff027819 */ /* 0x002fe400000116ec */
[----:B------:R-:W-:Y:S02]  /*25d90*/  IADD3 R15, P4, R15, R152, RZ ;  /* 0x000000980f0f7210 */ /* 0x000fe40007f9e0ff */
[----:B------:R-:W-:Y:S01]  /*25da0*/  ISETP.NE.U32.AND P2, PT, R158, RZ, PT ;  /* 0x000000ff9e00720c */ /* 0x000fe20003f45070 */
[----:B------:R-:W-:Y:S01]  /*25db0*/  IMAD.MOV.U32 R158, RZ, RZ, R13 ;  /* 0x000000ffff9e7224 */ /* 0x000fe200078e000d */
[----:B------:R-:W-:Y:S01]  /*25dc0*/  SGXT.U32 R2, R2, 0x1 ;  /* 0x000000010202781a */ /* 0x000fe20000000000 */
[----:B------:R-:W-:-:S02]  /*25dd0*/  IMAD.MOV.U32 R159, RZ, RZ, R14 ;  /* 0x000000ffff9f7224 */ /* 0x000fc400078e000e */
[----:B------:R-:W-:Y:S01]  /*25de0*/  IMAD.X R16, R16, 0x1, R151, P4 ;  /* 0x0000000110107824 */ /* 0x000fe200020e0697 */
[----:B------:R-:W-:Y:S02]  /*25df0*/  LOP3.LUT R2, R2, 0x28, RZ, 0xfc, !PT ;  /* 0x0000002802027812 */ /* 0x000fe400078efcff */
[-C--:B------:R-:W-:Y:S02]  /*25e00*/  IADD3 R108, P3, R108, R152.reuse, RZ ;  /* 0x000000986c6c7210 */ /* 0x080fe40007f7e0ff */
[----:B------:R-:W-:-:S03]  /*25e10*/  IADD3 R110, P4, R110, R152, RZ ;  /* 0x000000986e6e7210 */ /* 0x000fc60007f9e0ff */
[--C-:B------:R-:W-:Y:S02]  /*25e20*/  IMAD.X R109, R109, 0x1, R151.reuse, P3 ;  /* 0x000000016d6d7824 */ /* 0x100fe400018e0697 */
[----:B------:R-:W-:Y:S02]  /*25e30*/  IMAD.X R111, R111, 0x1, R151, P4 ;  /* 0x000000016f6f7824 */ /* 0x000fe400020e0697 */
[----:B--2---:R-:W-:Y:S01]  /*25e40*/  VIADD R222, R0, UR6 ;  /* 0x0000000600de7c36 */ /* 0x004fe20008000000 */
[----:B------:R-:W-:Y:S02]  /*25e50*/  SHF.R.U32.HI R0, RZ, 0x6, R236 ;  /* 0x00000006ff007819 */ /* 0x000fe400000116ec */
[----:B------:R-:W1:Y:S02]  /*25e60*/  S2R R236, SR_TID.X ;  /* 0x0000000000ec7919 */ /* 0x000e640000002100 */
[----:B------:R2:W-:Y:S01]  /*25e70*/  LDGSTS.E [R222+0x70000], desc[UR16][R158.64], P1 ;  /* 0x700000009ede7fae */ /* 0x0005e20008921850 */
[----:B------:R-:W-:-:S02]  /*25e80*/  ISETP.GE.AND P1, PT, R2, UR5, PT ;  /* 0x0000000502007c0c */ /* 0x000fc4000bf26270 */
[----:B------:R-:W-:Y:S01]  /*25e90*/  SGXT.U32 R0, R0, 0x1 ;  /* 0x000000010000781a */ /* 0x000fe20000000000 */
[----:B--2---:R-:W-:Y:S02]  /*25ea0*/  IMAD.MOV.U32 R158, RZ, RZ, R15 ;  /* 0x000000ffff9e7224 */ /* 0x004fe400078e000f */
[----:B------:R-:W-:Y:S01]  /*25eb0*/  IMAD.MOV.U32 R159, RZ, RZ, R16 ;  /* 0x000000ffff9f7224 */ /* 0x000fe200078e0010 */
[----:B------:R-:W-:-:S04]  /*25ec0*/  LOP3.LUT R0, R0, 0x2a, RZ, 0xfc, !PT ;  /* 0x0000002a00007812 */ /* 0x000fc800078efcff */
[----:B------:R2:W-:Y:S02]  /*25ed0*/  LDGSTS.E [R222+0x70008], desc[UR16][R158.64], P2 ;  /* 0x700080009ede7fae */ /* 0x0005e40009121850 */
[----:B--2---:R-:W-:Y:S02]  /*25ee0*/  SEL R158, RZ, 0x4, P1 ;  /* 0x00000004ff9e7807 */ /* 0x004fe40000800000 */
[----:B------:R-:W-:Y:S02]  /*25ef0*/  ISETP.GE.AND P1, PT, R0, UR5, PT ;  /* 0x0000000500007c0c */ /* 0x000fe4000bf26270 */
[----:B------:R-:W-:-:S04]  /*25f00*/  SEL R158, R158, RZ, !P0 ;  /* 0x000000ff9e9e7207 */ /* 0x000fc80004000000 */
[----:B------:R-:W-:Y:S02]  /*25f10*/  ISETP.NE.U32.AND P2, PT, R158, RZ, PT ;  /* 0x000000ff9e00720c */ /* 0x000fe40003f45070 */
[----:B------:R-:W-:-:S04]  /*25f20*/  SEL R158, RZ, 0x4, P1 ;  /* 0x00000004ff9e7807 */ /* 0x000fc80000800000 */
[----:B------:R-:W-:Y:S02]  /*25f30*/  SEL R158, R158, RZ, !P0 ;  /* 0x000000ff9e9e7207 */ /* 0x000fe40004000000 */
[--C-:B-1----:R-:W-:Y:S02]  /*25f40*/  SHF.R.U32.HI R2, RZ, 0x6, R236.reuse ;  /* 0x00000006ff027819 */ /* 0x102fe400000116ec */
[----:B------:R-:W-:Y:S02]  /*25f50*/  ISETP.NE.U32.AND P1, PT, R158, RZ, PT ;  /* 0x000000ff9e00720c */ /* 0x000fe40003f25070 */
[----:B------:R-:W-:Y:S01]  /*25f60*/  SGXT.U32 R2, R2, 0x1 ;  /* 0x000000010202781a */ /* 0x000fe20000000000 */
[----:B------:R-:W-:Y:S01]  /*25f70*/  LDGSTS.E [R222+0x72000], desc[UR16][R108.64], P2 ;  /* 0x720000006cde7fae */ /* 0x000fe20009121850 */
[----:B------:R-:W-:Y:S02]  /*25f80*/  SHF.R.U32.HI R0, RZ, 0x6, R236 ;  /* 0x00000006ff007819 */ /* 0x000fe400000116ec */
[----:B------:R-:W-:-:S02]  /*25f90*/  LOP3.LUT R2, R2, 0x48, RZ, 0xfc, !PT ;  /* 0x0000004802027812 */ /* 0x000fc400078efcff */
[----:B------:R-:W-:-:S04]  /*25fa0*/  SGXT.U32 R0, R0, 0x1 ;  /* 0x000000010000781a */ /* 0x000fc80000000000 */
[----:B------:R-:W-:Y:S01]  /*25fb0*/  LOP3.LUT R0, R0, 0x4a, RZ, 0xfc, !PT ;  /* 0x0000004a00007812 */ /* 0x000fe200078efcff */
[----:B------:R-:W-:Y:S01]  /*25fc0*/  LDGSTS.E [R222+0x72008], desc[UR16][R110.64], P1 ;  /* 0x720080006ede7fae */ /* 0x000fe20008921850 */
        /* <DEDUP_REMOVED lines=200> */
[--C-:B------:R-:W-:Y:S02]  /*26c50*/  IMAD.X R148, R148, 0x1, R151.reuse, P4 ;  /* 0x0000000194947824 */ /* 0x100fe400020e0697 */
[----:B------:R-:W-:Y:S02]  /*26c60*/  IMAD.MOV.U32 R158, RZ, RZ, R160 ;  /* 0x000000ffff9e7224 */ /* 0x000fe400078e00a0 */
[----:B------:R-:W-:Y:S01]  /*26c70*/  IMAD.X R147, R147, 0x1, R151, P3 ;  /* 0x0000000193937824 */ /* 0x000fe200018e0697 */
[----:B-1----:R-:W-:-:S02]  /*26c80*/  SHF.R.U32.HI R3, RZ, 0x6, R236 ;  /* 0x00000006ff037819 */ /* 0x002fc400000116ec */
[----:B------:R-:W-:Y:S01]  /*26c90*/  SHF.R.U32.HI R2, RZ, 0x6, R236 ;  /* 0x00000006ff027819 */ /* 0x000fe200000116ec */
[----:B------:R-:W-:Y:S01]  /*26ca0*/  IMAD.MOV.U32 R159, RZ, RZ, R148 ;  /* 0x000000ffff9f7224 */ /* 0x000fe200078e0094 */
[----:B------:R-:W1:Y:S01]  /*26cb0*/  S2R R236, SR_TID.X ;  /* 0x0000000000ec7919 */ /* 0x000e620000002100 */
[----:B------:R-:W-:Y:S01]  /*26cc0*/  SGXT.U32 R3, R3, 0x1 ;  /* 0x000000010303781a */ /* 0x000fe20000000000 */
[----:B------:R-:W-:Y:S03]  /*26cd0*/  LDGSTS.E [R222+0x74000], desc[UR16][R146.64], P2 ;  /* 0x7400000092de7fae */ /* 0x000fe60009121850 */
[----:B------:R-:W-:Y:S01]  /*26ce0*/  LOP3.LUT R3, R3, 0x70, RZ, 0xfc, !PT ;  /* 0x0000007003037812 */ /* 0x000fe200078efcff */
[----:B------:R3:W-:Y:S03]  /*26cf0*/  LDGSTS.E [R222+0x74008], desc[UR16][R158.64], P1 ;  /* 0x740080009ede7fae */ /* 0x0007e60008921850 */
[----:B------:R-:W-:-:S02]  /*26d00*/  ISETP.GE.AND P1, PT, R3, UR5, PT ;  /* 0x0000000503007c0c */ /* 0x000fc4000bf26270 */
[----:B------:R-:W-:-:S04]  /*26d10*/  SGXT.U32 R2, R2, 0x1 ;  /* 0x000000010202781a */ /* 0x000fc80000000000 */
[----:B------:R-:W-:Y:S02]  /*26d20*/  LOP3.LUT R2, R2, 0x72, RZ, 0xfc, !PT ;  /* 0x0000007202027812 */ /* 0x000fe400078efcff */
[----:B---3--:R-:W-:Y:S02]  /*26d30*/  SEL R158, RZ, 0x4, P1 ;  /* 0x00000004ff9e7807 */ /* 0x008fe40000800000 */
[----:B------:R-:W-:Y:S02]  /*26d40*/  ISETP.GE.AND P1, PT, R2, UR5, PT ;  /* 0x0000000502007c0c */ /* 0x000fe4000bf26270 */
[----:B------:R-:W-:Y:S02]  /*26d50*/  SEL R158, R158, RZ, !P0 ;  /* 0x000000ff9e9e7207 */ /* 0x000fe40004000000 */
[----:B------:R-:W-:Y:S02]  /*26d60*/  IADD3 R190, P3, R190, R152, RZ ;  /* 0x00000098bebe7210 */ /* 0x000fe40007f7e0ff */
[----:B------:R-:W-:-:S02]  /*26d70*/  ISETP.NE.U32.AND P2, PT, R158, RZ, PT ;  /* 0x000000ff9e00720c */ /* 0x000fc40003f45070 */
[----:B------:R-:W-:Y:S01]  /*26d80*/  SEL R158, RZ, 0x4, P1 ;  /* 0x00000004ff9e7807 */ /* 0x000fe20000800000 */
[----:B------:R-:W-:Y:S01]  /*26d90*/  IMAD.X R189, R189, 0x1, R151, P3 ;  /* 0x00000001bdbd7824 */ /* 0x000fe200018e0697 */
[--C-:B-1----:R-:W-:Y:S02]  /*26da0*/  SHF.R.U32.HI R2, RZ, 0x6, R236.reuse ;  /* 0x00000006ff027819 */ /* 0x102fe400000116ec */
[----:B------:R-:W-:Y:S02]  /*26db0*/  SEL R158, R158, RZ, !P0 ;  /* 0x000000ff9e9e7207 */ /* 0x000fe40004000000 */
[----:B------:R-:W-:Y:S02]  /*26dc0*/  SHF.R.U32.HI R3, RZ, 0x6, R236 ;  /* 0x00000006ff037819 */ /* 0x000fe400000116ec */
[----:B------:R-:W1:Y:S01]  /*26dd0*/  S2R R236, SR_TID.X ;  /* 0x0000000000ec7919 */ /* 0x000e620000002100 */
[----:B------:R-:W-:Y:S02]  /*26de0*/  IADD3 R192, P4, R192, R152, RZ ;  /* 0x00000098c0c07210 */ /* 0x000fe40007f9e0ff */
        /* <DEDUP_REMOVED lines=63> */
[----:B------:R-:W-:Y:S02]  /*271e0*/  SEL R158, R158, RZ, !P0 ;  /* 0x000000ff9e9e7207 */ /* 0x000fe40004000000 */
[----:B------:R-:W-:Y:S02]  /*271f0*/  IADD3 R162, P3, R162, R152, RZ ;  /* 0x00000098a2a27210 */ /* 0x000fe40007f7e0ff */
[----:B------:R-:W-:-:S02]  /*27200*/  ISETP.NE.U32.AND P2, PT, R158, RZ, PT ;  /* 0x000000ff9e00720c */ /* 0x000fc40003f45070 */
[----:B------:R-:W-:Y:S01]  /*27210*/  SEL R158, RZ, 0x4, P1 ;  /* 0x00000004ff9e7807 */ /* 0x000fe20000800000 */
[----:B------:R-:W-:-:S03]  /*27220*/  IMAD.X R161, R161, 0x1, R151, P3 ;  /* 0x00000001a1a17824 */ /* 0x000fc600018e0697 */
[----:B------:R-:W-:Y:S02]  /*27230*/  SEL R158, R158, RZ, !P0 ;  /* 0x000000ff9e9e7207 */ /* 0x000fe40004000000 */
[----:B------:R-:W-:Y:S02]  /*27240*/  IADD3 R164, P4, R164, R152, RZ ;  /* 0x00000098a4a47210 */ /* 0x000fe40007f9e0ff */
[----:B------:R-:W-:Y:S01]  /*27250*/  ISETP.NE.U32.AND P1, PT, R158, RZ, PT ;  /* 0x000000ff9e00720c */ /* 0x000fe20003f25070 */
[----:B------:R-:W-:Y:S02]  /*27260*/  IMAD.MOV.U32 R158, RZ, RZ, R162 ;  /* 0x000000ffff9e7224 */ /* 0x000fe400078e00a2 */
[----:B------:R-:W-:Y:S02]  /*27270*/  IMAD.MOV.U32 R159, RZ, RZ, R161 ;  /* 0x000000ffff9f7224 */ /* 0x000fe400078e00a1 */
[----:B------:R-:W-:-:S03]  /*27280*/  IMAD.X R163, R163, 0x1, R151, P4 ;  /* 0x00000001a3a37824 */ /* 0x000fc600020e0697 */
[----:B------:R3:W-:Y:S01]  /*27290*/  LDGSTS.E [R222+0x74000], desc[UR16][R158.64], P2 ;  /* 0x740000009ede7fae */ /* 0x0007e20009121850 */
[--C-:B-1----:R-:W-:Y:S02]  /*272a0*/  SHF.R.U32.HI R3, RZ, 0x6, R236.reuse ;  /* 0x00000006ff037819 */ /* 0x102fe400000116ec */
[----:B------:R-:W-:Y:S02]  /*272b0*/  SHF.R.U32.HI R2, RZ, 0x6, R236 ;  /* 0x00000006ff027819 */ /* 0x000fe400000116ec */
[----:B------:R-:W1:Y:S01]  /*272c0*/  S2R R236, SR_TID.X ;  /* 0x0000000000ec7919 */ /* 0x000e620000002100 */
[----:B------:R-:W-:Y:S01]  /*272d0*/  SGXT.U32 R3, R3, 0x1 ;  /* 0x000000010303781a */ /* 0x000fe20000000000 */
[----:B---3--:R-:W-:Y:S02]  /*272e0*/  IMAD.MOV.U32 R158, RZ, RZ, R164 ;  /* 0x000000ffff9e7224 */ /* 0x008fe400078e00a4 */
[----:B------:R-:W-:Y:S01]  /*272f0*/  IMAD.MOV.U32 R159, RZ, RZ, R163 ;  /* 0x000000ffff9f7224 */ /* 0x000fe200078e00a3 */
[----:B------:R-:W-:-:S02]  /*27300*/  LOP3.LUT R3, R3, 0x74, RZ, 0xfc, !PT ;  /* 0x0000007403037812 */ /* 0x000fc400078efcff */
[----:B------:R-:W-:Y:S02]  /*27310*/  SGXT.U32 R2, R2, 0x1 ;  /* 0x000000010202781a */ /* 0x000fe40000000000 */
[----:B------:R3:W-:Y:S01]  /*27320*/  LDGSTS.E [R222+0x74008], desc[UR16][R158.64], P1 ;  /* 0x740080009ede7fae */ /* 0x0007e20008921850 */
[----:B------:R-:W-:Y:S02]  /*27330*/  ISETP.GE.AND P1, PT, R3, UR5, PT ;  /* 0x0000000503007c0c */ /* 0x000fe4000bf26270 */
[----:B------:R-:W-:Y:S02]  /*27340*/  LOP3.LUT R2, R2, 0x76, RZ, 0xfc, !PT ;  /* 0x0000007602027812 */ /* 0x000fe400078efcff */
[----:B---3--:R-:W-:Y:S02]  /*27350*/  SEL R158, RZ, 0x4, P1 ;  /* 0x00000004ff9e7807 */ /* 0x008fe40000800000 */
[----:B------:R-:W-:Y:S02]  /*27360*/  ISETP.GE.AND P1, PT, R2, UR5, PT ;  /* 0x0000000502007c0c */ /* 0x000fe4000bf26270 */
[----:B------:R-:W-:-:S02]  /*27370*/  SEL R158, R158, RZ, !P0 ;  /* 0x000000ff9e9e7207 */ /* 0x000fc40004000000 */
[----:B------:R-:W-:Y:S02]  /*27380*/  IADD3 R194, P3, R194, R152, RZ ;  /* 0x00000098c2c27210 */ /* 0x000fe40007f7e0ff */
[----:B------:R-:W-:Y:S02]  /*27390*/  ISETP.NE.U32.AND P2, PT, R158, RZ, PT ;  /* 0x000000ff9e00720c */ /* 0x000fe40003f45070 */
[----:B------:R-:W-:Y:S01]  /*273a0*/  SEL R158, RZ, 0x4, P1 ;  /* 0x00000004ff9e7807 */ /* 0x000fe20000800000 */
[----:B------:R-:W-:Y:S01]  /*273b0*/  IMAD.X R193, R193, 0x1, R151, P3 ;  /* 0x00000001c1c17824 */ /* 0x000fe200018e0697 */
[--C-:B-1----:R-:W-:Y:S02]  /*273c0*/  SHF.R.U32.HI R2, RZ, 0x6, R236.reuse ;  /* 0x00000006ff027819 */ /* 0x102fe400000116ec */
[----:B------:R-:W-:Y:S02]  /*273d0*/  SEL R158, R158, RZ, !P0 ;  /* 0x000000ff9e9e7207 */ /* 0x000fe40004000000 */
[----:B------:R-:W-:-:S02]  /*273e0*/  SHF.R.U32.HI R3, RZ, 0x6, R236 ;  /* 0x00000006ff037819 */ /* 0x000fc400000116ec */
[----:B------:R-:W1:Y:S01]  /*273f0*/  S2R R236, SR_TID.X ;  /* 0x0000000000ec7919 */ /* 0x000e620000002100 */
[----:B------:R-:W-:Y:S02]  /*27400*/  IADD3 R196, P4, R196, R152, RZ ;  /* 0x00000098c4c47210 */ /* 0x000fe40007f9e0ff */
[----:B------:R-:W-:Y:S01]  /*27410*/  ISETP.NE.U32.AND P1, PT, R158, RZ, PT ;  /* 0x000000ff9e00720c */ /* 0x000fe20003f25070 */
[----:B------:R-:W-:Y:S02]  /*27420*/  IMAD.MOV.U32 R158, RZ, RZ, R194 ;  /* 0x000000ffff9e7224 */ /* 0x000fe400078e00c2 */
[----:B------:R-:W-:Y:S02]  /*27430*/  IMAD.MOV.U32 R159, RZ, RZ, R193 ;  /* 0x000000ffff9f7224 */ /* 0x000fe400078e00c1 */
[----:B------:R-:W-:Y:S01]  /*27440*/  IMAD.X R195, R195, 0x1, R151, P4 ;  /* 0x00000001c3c37824 */ /* 0x000fe200020e0697 */
[----:B------:R-:W-:Y:S02]  /*27450*/  SGXT.U32 R3, R3, 0x1 ;  /* 0x000000010303781a */ /* 0x000fe40000000000 */
[----:B------:R3:W-:Y:S02]  /*27460*/  LDGSTS.E [R222+0x76000], desc[UR16][R158.64], P2 ;  /* 0x760000009ede7fae */ /* 0x0007e40009121850 */
[----:B------:R-:W-:-:S02]  /*27470*/  LOP3.LUT R3, R3, 0x18, RZ, 0xfc, !PT ;  /* 0x0000001803037812 */ /* 0x000fc400078efcff */
[----:B------:R-:W-:Y:S01]  /*27480*/  SGXT.U32 R2, R2, 0x1 ;  /* 0x000000010202781a */ /* 0x000fe20000000000 */
[----:B---3--:R-:W-:Y:S02]  /*27490*/  IMAD.MOV.U32 R158, RZ, RZ, R196 ;  /* 0x000000ffff9e7224 */ /* 0x008fe400078e00c4 */
        /* <DEDUP_REMOVED lines=40> */
[----:B-1----:R-:W-:Y:S02]  /*27720*/  SHF.R.U32.HI R2, RZ, 0x6, R236 ;  /* 0x00000006ff027819 */ /* 0x002fe400000116ec */
[----:B------:R-:W-:Y:S01]  /*27730*/  ISETP.NE.U32.AND P1, PT, R158, RZ, PT ;  /* 0x000000ff9e00720c */ /* 0x000fe20003f25070 */
[----:B------:R-:W-:Y:S01]  /*27740*/  IMAD.MOV.U32 R158, RZ, RZ, R149 ;  /* 0x000000ffff9e7224 */ /* 0x000fe200078e0095 */
[----:B------:R-:W-:Y:S01]  /*27750*/  SGXT.U32 R2, R2, 0x1 ;  /* 0x000000010202781a */ /* 0x000fe20000000000 */
[----:B------:R-:W-:Y:S01]  /*27760*/  IMAD.MOV.U32 R159, RZ, RZ, R126 ;  /* 0x000000ffff9f7224 */ /* 0x000fe200078e007e */
[----:B------:R-:W-:Y:S02]  /*27770*/  SHF.R.U32.HI R0, RZ, 0x6, R236 ;  /* 0x00000006ff007819 */ /* 0x000fe400000116ec */
[----:B------:R-:W-:-:S02]  /*27780*/  LOP3.LUT R2, R2, 0x58, RZ, 0xfc, !PT ;  /* 0x0000005802027812 */ /* 0x000fc400078efcff */
[----:B------:R-:W-:Y:S01]  /*27790*/  SGXT.U32 R0, R0, 0x1 ;  /* 0x000000010000781a */ /* 0x000fe20000000000 */
[----:B------:R1:W-:Y:S03]  /*277a0*/  LDGSTS.E [R222+0x72000], desc[UR16][R158.64], P2 ;  /* 0x720000009ede7fae */ /* 0x0003e60009121850 */
[----:B------:R-:W-:Y:S01]  /*277b0*/  LOP3.LUT R0, R0, 0x5a, RZ, 0xfc, !PT ;  /* 0x0000005a00007812 */ /* 0x000fe200078efcff */
[----:B------:R-:W-:Y:S01]  /*277c0*/  LDGSTS.E [R222+0x72008], desc[UR16][R124.64], P1 ;  /* 0x720080007cde7fae */ /* 0x000fe20008921850 */
[----:B------:R-:W-:-:S04]  /*277d0*/  ISETP.GE.AND P1, PT, R2, UR5, PT ;  /* 0x0000000502007c0c */ /* 0x000fc8000bf26270 */
[----:B-1----:R-:W-:Y:S02]  /*277e0*/  SEL R158, RZ, 0x4, P1 ;  /* 0x00000004ff9e7807 */ /* 0x002fe40000800000 */
        /* <DEDUP_REMOVED lines=51> */
[----:B------:R-:W-:Y:S01]  /*27b20*/  ISETP.GE.AND P2, PT, R2, UR5, PT ;  /* 0x0000000502007c0c */ /* 0x000fe2000bf46270 */
[----:B------:R-:W4:Y:S01]  /*27b30*/  LDL.LU R3, [R1+0x4] ;  /* 0x0000040001037983 */ /* 0x000f220000300800 */
        /* <DEDUP_REMOVED lines=18> */
[----:B------:R-:W-:Y:S01]  /*27c60*/  IMAD.X R128, R128, 0x1, R151, P4 ;  /* 0x0000000180807824 */ /* 0x000fe200020e0697 */
[-C--:B------:R-:W-:Y:S02]  /*27c70*/  IADD3 R170, P3, R170, R152.reuse, RZ ;  /* 0x00000098aaaa7210 */ /* 0x080fe40007f7e0ff */
[----:B------:R-:W-:-:S03]  /*27c80*/  IADD3 R172, P4, R172, R152, RZ ;  /* 0x00000098acac7210 */ /* 0x000fc60007f9e0ff */
[--C-:B------:R-:W-:Y:S02]  /*27c90*/  IMAD.X R169, R169, 0x1, R151.reuse, P3 ;  /* 0x00000001a9a97824 */ /* 0x100fe400018e0697 */
[----:B------:R-:W-:Y:S01]  /*27ca0*/  IMAD.X R171, R171, 0x1, R151, P4 ;  /* 0x00000001abab7824 */ /* 0x000fe200020e0697 */
        /* <DEDUP_REMOVED lines=19> */
[----:B------:R-:W-:Y:S01]  /*27de0*/  SEL R158, R158, RZ, !P0 ;  /* 0x000000ff9e9e7207 */ /* 0x000fe20004000000 */
[----:B------:R-:W-:Y:S01]  /*27df0*/  IMAD.MOV.U32 R159, RZ, RZ, R129 ;  /* 0x000000ffff9f7224 */ /* 0x000fe200078e0081 */
[----:B-1----:R-:W-:Y:S02]  /*27e00*/  SHF.R.U32.HI R2, RZ, 0x6, R236 ;  /* 0x00000006ff027819 */ /* 0x002fe400000116ec */
[----:B------:R-:W-:Y:S01]  /*27e10*/  ISETP.NE.U32.AND P1, PT, R158, RZ, PT ;  /* 0x000000ff9e00720c */ /* 0x000fe20003f25070 */
[----:B------:R-:W-:Y:S01]  /*27e20*/  IMAD.MOV.U32 R158, RZ, RZ, R150 ;  /* 0x000000ffff9e7224 */ /* 0x000fe200078e0096 */
[----:B------:R-:W-:Y:S02]  /*27e30*/  SHF.R.U32.HI R0, RZ, 0x6, R236 ;  /* 0x00000006ff007819 */ /* 0x000fe400000116ec */
[----:B------:R-:W1:Y:S01]  /*27e40*/  S2R R236, SR_TID.X ;  /* 0x0000000000ec7919 */ /* 0x000e620000002100 */
[----:B------:R-:W-:Y:S01]  /*27e50*/  SGXT.U32 R2, R2, 0x1 ;  /* 0x000000010202781a */ /* 0x000fe20000000000 */
[----:B------:R2:W-:Y:S03]  /*27e60*/  LDGSTS.E [R222+0x72000], desc[UR16][R158.64], P2 ;  /* 0x720000009ede7fae */ /* 0x0005e60009121850 */
[----:B------:R-:W-:-:S02]  /*27e70*/  LOP3.LUT R2, R2, 0x5c, RZ, 0xfc, !PT ;  /* 0x0000005c02027812 */ /* 0x000fc400078efcff */
[----:B------:R-:W-:Y:S01]  /*27e80*/  SGXT.U32 R0, R0, 0x1 ;  /* 0x000000010000781a */ /* 0x000fe20000000000 */
[----:B--2---:R-:W-:Y:S02]  /*27e90*/  IMAD.MOV.U32 R158, RZ, RZ, R127 ;  /* 0x000000ffff9e7224 */ /* 0x004fe400078e007f */
[----:B------:R-:W-:-:S05]  /*27ea0*/  IMAD.MOV.U32 R159, RZ, RZ, R128 ;  /* 0x000000ffff9f7224 */ /* 0x000fca00078e0080 */
[----:B------:R2:W-:Y:S01]  /*27eb0*/  LDGSTS.E [R222+0x72008], desc[UR16][R158.64], P1 ;  /* 0x720080009ede7fae */ /* 0x0005e20008921850 */
[----:B------:R-:W-:Y:S02]  /*27ec0*/  ISETP.GE.AND P1, PT, R2, UR5, PT ;  /* 0x0000000502007c0c */ /* 0x000fe4000bf26270 */
[----:B------:R-:W-:Y:S02]  /*27ed0*/  LOP3.LUT R0, R0, 0x5e, RZ, 0xfc, !PT ;  /* 0x0000005e00007812 */ /* 0x000fe400078efcff */
        /* <DEDUP_REMOVED lines=10> */
[----:B------:R-:W-:-:S04]  /*27f80*/  SGXT.U32 R2, R2, 0x1 ;  /* 0x000000010202781a */ /* 0x000fc80000000000 */
[----:B------:R1:W-:Y:S01]  /*27f90*/  LDGSTS.E [R222+0x74000], desc[UR16][R158.64], P2 ;  /* 0x740000009ede7fae */ /* 0x0003e20009121850 */
[----:B------:R-:W-:Y:S02]  /*27fa0*/  LOP3.LUT R2, R2, 0x7c, RZ, 0xfc, !PT ;  /* 0x0000007c02027812 */ /* 0x000fe400078efcff */
[----:B------:R-:W-:Y:S02]  /*27fb0*/  SHF.R.U32.HI R0, RZ, 0x6, R236 ;  /* 0x00000006ff007819 */ /* 0x000fe400000116ec */
[----:B------:R-:W2:Y:S01]  /*27fc0*/  S2R R236, SR_TID.X ;  /* 0x0000000000ec7919 */ /* 0x000ea20000002100 */
[----:B-1----:R-:W-:Y:S02]  /*27fd0*/  IMAD.MOV.U32 R158, RZ, RZ, R172 ;  /* 0x000000ffff9e7224 */ /* 0x002fe400078e00ac */
[----:B------:R-:W-:Y:S01]  /*27fe0*/  IMAD.MOV.U32 R159, RZ, RZ, R171 ;  /* 0x000000ffff9f7224 */ /* 0x000fe200078e00ab */
[----:B------:R-:W-:-:S04]  /*27ff0*/  SGXT.U32 R0, R0, 0x1 ;  /* 0x000000010000781a */ /* 0x000fc80000000000 */
[----:B------:R1:W-:Y:S01]  /*28000*/  LDGSTS.E [R222+0x74008], desc[UR16][R158.64], P1 ;  /* 0x740080009ede7fae */ /* 0x0003e20008921850 */
[----:B------:R-:W-:Y:S02]  /*28010*/  ISETP.GE.AND P1, PT, R2, UR5, PT ;  /* 0x0000000502007c0c */ /* 0x000fe4000bf26270 */
[----:B------:R-:W-:Y:S02]  /*28020*/  LOP3.LUT R0, R0, 0x7e, RZ, 0xfc, !PT ;  /* 0x0000007e00007812 */ /* 0x000fe400078efcff */
[----:B-1----:R-:W-:Y:S02]  /*28030*/  SEL R158, RZ, 0x4, P1 ;  /* 0x00000004ff9e7807 */ /* 0x002fe40000800000 */
[----:B------:R-:W-:Y:S02]  /*28040*/  ISETP.GE.AND P1, PT, R0, UR5, PT ;  /* 0x0000000500007c0c */ /* 0x000fe4000bf26270 */
[----:B------:R-:W-:Y:S01]  /*28050*/  SEL R158, R158, RZ, !P0 ;  /* 0x000000ff9e9e7207 */ /* 0x000fe20004000000 */
[----:B------:R-:W-:Y:S01]  /*28060*/  IMAD.MOV.U32 R159, RZ, RZ, R201 ;  /* 0x000000ffff9f7224 */ /* 0x000fe200078e00c9 */
[----:B------:R-:W3:Y:S02]  /*28070*/  LDL.LU R0, [R1+0x8] ;  /* 0x0000080001007983 */ /* 0x000ee40000300800 */
[----:B------:R-:W-:-:S02]  /*28080*/  ISETP.NE.U32.AND P2, PT, R158, RZ, PT ;  /* 0x000000ff9e00720c */ /* 0x000fc40003f45070 */
[----:B------:R-:W-:Y:S01]  /*28090*/  SEL R158, RZ, 0x4, P1 ;  /* 0x00000004ff9e7807 */ /* 0x000fe20000800000 */
[----:B------:R-:W4:Y:S03]  /*280a0*/  LDL.LU R5, [R1+0x44] ;  /* 0x0000440001057983 */ /* 0x000f260000300800 */
[----:B------:R-:W-:-:S04]  /*280b0*/  SEL R158, R158, RZ, !P0 ;  /* 0x000000ff9e9e7207 */ /* 0x000fc80004000000 */
[----:B------:R-:W-:Y:S01]  /*280c0*/  ISETP.NE.U32.AND P1, PT, R158, RZ, PT ;  /* 0x000000ff9e00720c */ /* 0x000fe20003f25070 */
[----:B------:R-:W-:Y:S01]  /*280d0*/  IMAD.MOV.U32 R158, RZ, RZ, R202 ;  /* 0x000000ffff9e7224 */ /* 0x000fe200078e00ca */
[----:B--2---:R-:W-:-:S04]  /*280e0*/  LOP3.LUT R2, R236, 0x7f, RZ, 0xc0, !PT ;  /* 0x0000007fec027812 */ /* 0x004fc800078ec0ff */
[----:B------:R1:W-:Y:S02]  /*280f0*/  LDGSTS.E [R222+0x76000], desc[UR16][R158.64], P2 ;  /* 0x760000009ede7fae */ /* 0x0003e40009121850 */
[----:B-1----:R-:W-:Y:S02]  /*28100*/  IMAD.MOV.U32 R158, RZ, RZ, R204 ;  /* 0x000000ffff9e7224 */ /* 0x002fe400078e00cc */
[----:B------:R-:W-:-:S05]  /*28110*/  IMAD.MOV.U32 R159, RZ, RZ, R203 ;  /* 0x000000ffff9f7224 */ /* 0x000fca00078e00cb */
[----:B------:R1:W-:Y:S01]  /*28120*/  LDGSTS.E [R222+0x76008], desc[UR16][R158.64], P1 ;  /* 0x760080009ede7fae */ /* 0x0003e20008921850 */
[----:B------:R-:W-:-:S03]  /*28130*/  ISETP.GE.AND P1, PT, R2, UR5, PT ;  /* 0x0000000502007c0c */ /* 0x000fc6000bf26270 */
[----:B------:R-:W2:Y:S04]  /*28140*/  LDL.LU R2, [R1+0x48] ;  /* 0x0000480001027983 */ /* 0x000ea80000300800 */
[----:B------:R-:W2:Y:S04]  /*28150*/  LDL.LU R252, [R1+0x84] ;  /* 0x0000840001fc7983 */ /* 0x000ea80000300800 */
[----:B------:R-:W2:Y:S01]  /*28160*/  LDL.LU R236, [R1+0x88] ;  /* 0x0000880001ec7983 */ /* 0x000ea20000300800 */
[----:B-1----:R-:W-:Y:S01]  /*28170*/  SEL R158, RZ, 0x4, P1 ;  /* 0x00000004ff9e7807 */ /* 0x002fe20000800000 */
[----:B------:R-:W-:Y:S01]  /*28180*/  ULEA UR5, UR9, UR7, 0x10 ;  /* 0x0000000709057291 */ /* 0x000fe2000f8e803f */
[----:B------:R-:W-:Y:S01]  /*28190*/  IADD3 R223, P2, R223, R154, RZ ;  /* 0x0000009adfdf7210 */ /* 0x000fe20007f5e0ff */
[----:B------:R-:W0:Y:S01]  /*281a0*/  LDGDEPBAR ;  /* 0x00000000000079af */ /* 0x000e220000000000 */
[----:B------:R-:W-:-:S02]  /*281b0*/  SEL R158, R158, RZ, !P0 ;  /* 0x000000ff9e9e7207 */ /* 0x000fc40004000000 */
[----:B------:R-:W-:Y:S01]  /*281c0*/  IADD3 R206, P1, R206, R154, RZ ;  /* 0x0000009acece7210 */ /* 0x000fe20007f3e0ff */
[----:B------:R-:W2:Y:S01]  /*281d0*/  LDL.LU R156, [R1+0xc8] ;  /* 0x0000c800019c7983 */ /* 0x000ea20000300800 */
[----:B------:R-:W-:-:S03]  /*281e0*/  ISETP.NE.U32.AND P0, PT, R158, RZ, PT ;  /* 0x000000ff9e00720c */ /* 0x000fc60003f05070 */
[----:B------:R-:W-:Y:S01]  /*281f0*/  IMAD.X R205, R205, 0x1, R153, P1 ;  /* 0x00000001cdcd7824 */ /* 0x000fe200008e0699 */
[----:B------:R-:W2:Y:S01]  /*28200*/  LDL.LU R6, [R1+0x108] ;  /* 0x0001080001067983 */ /* 0x000ea20000300800 */
[----:B------:R-:W-:Y:S02]  /*28210*/  VIADD R222, R4, UR5 ;  /* 0x0000000504de7c36 */ /* 0x000fe40008000000 */
[----:B------:R-:W-:Y:S02]  /*28220*/  IMAD.MOV.U32 R158, RZ, RZ, R206 ;  /* 0x000000ffff9e7224 */ /* 0x000fe400078e00ce */
[----:B------:R-:W-:Y:S02]  /*28230*/  IMAD.MOV.U32 R159, RZ, RZ, R205 ;  /* 0x000000ffff9f7224 */ /* 0x000fe400078e00cd */
[--C-:B------:R-:W-:Y:S01]  /*28240*/  IMAD.X R221, R221, 0x1, R153.reuse, P2 ;  /* 0x00000001dddd7824 */ /* 0x100fe200010e0699 */
[----:B------:R-:W-:Y:S02]  /*28250*/  IADD3 R239, P1, R239, R154, RZ ;  /* 0x0000009aefef7210 */ /* 0x000fe40007f3e0ff */
[----:B------:R1:W-:Y:S03]  /*28260*/  LDGSTS.E [R222], desc[UR16][R158.64], P0 ;  /* 0x000000009ede7fae */ /* 0x0003e60008121850 */
[----:B------:R-:W-:-:S02]  /*28270*/  IMAD.X R238, R238, 0x1, R153, P1 ;  /* 0x00000001eeee7824 */ /* 0x000fc400008e0699 */
[----:B-1----:R-:W-:Y:S02]  /*28280*/  IMAD.MOV.U32 R158, RZ, RZ, R223 ;  /* 0x000000ffff9e7224 */ /* 0x002fe400078e00df */
[----:B------:R-:W-:-:S05]  /*28290*/  IMAD.MOV.U32 R159, RZ, RZ, R221 ;  /* 0x000000ffff9f7224 */ /* 0x000fca00078e00dd */
[----:B------:R1:W-:Y:S02]  /*282a0*/  LDGSTS.E [R222+0x400], desc[UR16][R158.64], P0 ;  /* 0x004000009ede7fae */ /* 0x0003e40008121850 */
[----:B-1----:R-:W-:Y:S02]  /*282b0*/  IMAD.MOV.U32 R158, RZ, RZ, R239 ;  /* 0x000000ffff9e7224 */ /* 0x002fe400078e00ef */
[----:B------:R-:W-:-:S05]  /*282c0*/  IMAD.MOV.U32 R159, RZ, RZ, R238 ;  /* 0x000000ffff9f7224 */ /* 0x000fca00078e00ee */
[----:B------:R1:W-:Y:S01]  /*282d0*/  LDGSTS.E [R222+0x800], desc[UR16][R158.64], P0 ;  /* 0x008000009ede7fae */ /* 0x0003e20008121850 */
[----:B---3--:R-:W-:-:S05]  /*282e0*/  IADD3 R0, P2, R0, R154, RZ ;  /* 0x0000009a00007210 */ /* 0x008fca0007f5e0ff */
[----:B----4-:R-:W-:Y:S01]  /*282f0*/  IMAD.X R3, R3, 0x1, R153, P2 ;  /* 0x0000000103037824 */ /* 0x010fe200010e0699 */
[----:B------:R-:W-:Y:S04]  /*28300*/  STL [R1+0x8], R0 ;  /* 0x0000080001007387 */ /* 0x000fe80000100800 */
[----:B------:R3:W-:Y:S04]  /*28310*/  STL [R1+0x4], R3 ;  /* 0x0000040301007387 */ /* 0x0007e80000100800 */
[----:B------:R-:W4:Y:S01]  /*28320*/  LDL.LU R157, [R1+0xc4] ;  /* 0x0000c400019d7983 */ /* 0x000f220000300800 */
[----:B-1----:R-:W-:-:S02]  /*28330*/  IMAD.MOV.U32 R158, RZ, RZ, R0 ;  /* 0x000000ffff9e7224 */ /* 0x002fc400078e0000 */
[----:B------:R-:W-:Y:S01]  /*28340*/  IMAD.MOV.U32 R159, RZ, RZ, R3 ;  /* 0x000000ffff9f7224 */ /* 0x000fe200078e0003 */
[----:B------:R-:W4:Y:S04]  /*28350*/  LDL.LU R8, [R1+0x104] ;  /* 0x0001040001087983 */ /* 0x000f280000300800 */
[----:B---3--:R-:W3:Y:S04]  /*28360*/  LDL.LU R3, [R1+0x148] ;  /* 0x0001480001037983 */ /* 0x008ee80000300800 */
[----:B------:R-:W3:Y:S04]  /*28370*/  LDL.LU R0, [R1+0x188] ;  /* 0x0001880001007983 */ /* 0x000ee80000300800 */
[----:B------:R1:W-:Y:S01]  /*28380*/  LDGSTS.E [R222+0xc00], desc[UR16][R158.64], P0 ;  /* 0x00c000009ede7fae */ /* 0x0003e20008121850 */
[----:B--2---:R-:W-:-:S05]  /*28390*/  IADD3 R2, P1, R2, R154, RZ ;  /* 0x0000009a02027210 */ /* 0x004fca0007f3e0ff */
[----:B------:R-:W-:Y:S01]  /*283a0*/  IMAD.X R5, R5, 0x1, R153, P1 ;  /* 0x0000000105057824 */ /* 0x000fe200008e0699 */
[----:B------:R-:W-:Y:S01]  /*283b0*/  IADD3 R236, P2, R236, R154, RZ ;  /* 0x0000009aecec7210 */ /* 0x000fe20007f5e0ff */
[----:B------:R-:W-:Y:S02]  /*283c0*/  STL [R1+0x48], R2 ;  /* 0x0000480201007387 */ /* 0x000fe40000100800 */
[----:B-1----:R-:W-:Y:S02]  /*283d0*/  IMAD.MOV.U32 R159, RZ, RZ, R5 ;  /* 0x000000ffff9f7224 */ /* 0x002fe400078e0005 */
[----:B------:R-:W-:Y:S01]  /*283e0*/  IMAD.X R252, R252, 0x1, R153, P2 ;  /* 0x00000001fcfc7824 */ /* 0x000fe200010e0699 */
[----:B------:R1:W-:Y:S01]  /*283f0*/  STL [R1+0x44], R5 ;  /* 0x0000440501007387 */ /* 0x0003e20000100800 */
[----:B------:R-:W-:-:S03]  /*28400*/  IMAD.MOV.U32 R158, RZ, RZ, R2 ;  /* 0x000000ffff9e7224 */ /* 0x000fc600078e0002 */
[----:B------:R-:W-:Y:S01]  /*28410*/  STL [R1+0x88], R236 ;  /* 0x000088ec01007387 */ /* 0x000fe20000100800 */
[----:B------:R-:W-:-:S03]  /*28420*/  IADD3 R156, P1, R156, R154, RZ ;  /* 0x0000009a9c9c7210 */ /* 0x000fc60007f3e0ff */
[----:B------:R2:W-:Y:S04]  /*28430*/  LDGSTS.E [R222+0x1000], desc[UR16][R158.64], P0 ;  /* 0x010000009ede7fae */ /* 0x0005e80008121850 */
[----:B-1----:R-:W3:Y:S04]  /*28440*/  LDL.LU R5, [R1+0x144] ;  /* 0x0001440001057983 */ /* 0x002ee80000300800 */
[----:B------:R1:W-:Y:S04]  /*28450*/  STL [R1+0x84], R252 ;  /* 0x000084fc01007387 */ /* 0x0003e80000100800 */
[----:B------:R-:W3:Y:S01]  /*28460*/  LDL.LU R2, [R1+0x184] ;  /* 0x0001840001027983 */ /* 0x000ee20000300800 */
[----:B--2---:R-:W-:-:S02]  /*28470*/  IMAD.MOV.U32 R158, RZ, RZ, R236 ;  /* 0x000000ffff9e7224 */ /* 0x004fc400078e00ec */
[----:B------:R-:W-:Y:S01]  /*28480*/  IMAD.MOV.U32 R159, RZ, RZ, R252 ;  /* 0x000000ffff9f7224 */ /* 0x000fe200078e00fc */
[----:B------:R-:W-:-:S04]  /*28490*/  IADD3 R6, P2, R6, R154, RZ ;  /* 0x0000009a06067210 */ /* 0x000fc80007f5e0ff */
[----:B------:R2:W-:Y:S04]  /*284a0*/  LDGSTS.E [R222+0x1400], desc[UR16][R158.64], P0 ;  /* 0x014000009ede7fae */ /* 0x0005e80008121850 */
[----:B------:R1:W-:Y:S01]  /*284b0*/  STL [R1+0xc8], R156 ;  /* 0x0000c89c01007387 */ /* 0x0003e20000100800 */
[----:B--2---:R-:W-:Y:S02]  /*284c0*/  IMAD.MOV.U32 R158, RZ, RZ, R156 ;  /* 0x000000ffff9e7224 */ /* 0x004fe400078e009c */
[----:B----4-:R-:W-:-:S04]  /*284d0*/  IMAD.X R157, R157, 0x1, R153, P1 ;  /* 0x000000019d9d7824 */ /* 0x010fc800008e0699 */
[----:B------:R-:W-:Y:S02]  /*284e0*/  IMAD.MOV.U32 R159, RZ, RZ, R157 ;  /* 0x000000ffff9f7224 */ /* 0x000fe400078e009d */
[----:B------:R-:W-:Y:S01]  /*284f0*/  IMAD.X R8, R8, 0x1, R153, P2 ;  /* 0x0000000108087824 */ /* 0x000fe200010e0699 */
[-C--:B---3--:R-:W-:Y:S02]  /*28500*/  IADD3 R3, P1, R3, R154.reuse, RZ ;  /* 0x0000009a03037210 */ /* 0x088fe40007f3e0ff */
[----:B------:R2:W-:Y:S01]  /*28510*/  LDGSTS.E [R222+0x1800], desc[UR16][R158.64], P0 ;  /* 0x018000009ede7fae */ /* 0x0005e20008121850 */
[----:B------:R-:W-:-:S03]  /*28520*/  IADD3 R0, P2, R0, R154, RZ ;  /* 0x0000009a00007210 */ /* 0x000fc60007f5e0ff */
[----:B------:R-:W-:Y:S04]  /*28530*/  STL [R1+0xc4], R157 ;  /* 0x0000c49d01007387 */ /* 0x000fe80000100800 */
[----:B------:R3:W-:Y:S01]  /*28540*/  STL [R1+0x108], R6 ;  /* 0x0001080601007387 */ /* 0x0007e20000100800 */
[----:B--2---:R-:W-:Y:S02]  /*28550*/  IMAD.MOV.U32 R158, RZ, RZ, R6 ;  /* 0x000000ffff9e7224 */ /* 0x004fe400078e0006 */
[----:B------:R-:W-:Y:S01]  /*28560*/  IMAD.MOV.U32 R159, RZ, RZ, R8 ;  /* 0x000000ffff9f7224 */ /* 0x000fe200078e0008 */
[----:B------:R2:W-:Y:S04]  /*28570*/  STL [R1+0x104], R8 ;  /* 0x0001040801007387 */ /* 0x0005e80000100800 */
[----:B-1----:R-:W4:Y:S04]  /*28580*/  LDL.LU R252, [R1+0x204] ;  /* 0x0002040001fc7983 */ /* 0x002f280000300800 */
[----:B------:R-:W4:Y:S04]  /*28590*/  LDL.LU R236, [R1+0x208] ;  /* 0x0002080001ec7983 */ /* 0x000f280000300800 */
[----:B------:R1:W-:Y:S04]  /*285a0*/  LDGSTS.E [R222+0x1c00], desc[UR16][R158.64], P0 ;  /* 0x01c000009ede7fae */ /* 0x0003e80008121850 */
[----:B------:R-:W-:Y:S01]  /*285b0*/  STL [R1+0x148], R3 ;  /* 0x0001480301007387 */ /* 0x000fe20000100800 */
[----:B-1----:R-:W-:-:S02]  /*285c0*/  IMAD.MOV.U32 R158, RZ, RZ, R3 ;  /* 0x000000ffff9e7224 */ /* 0x002fc400078e0003 */
[----:B------:R-:W-:-:S04]  /*285d0*/  IMAD.X R5, R5, 0x1, R153, P1 ;  /* 0x0000000105057824 */ /* 0x000fc800008e0699 */
[----:B------:R-:W-:Y:S01]  /*285e0*/  IMAD.MOV.U32 R159, RZ, RZ, R5 ;  /* 0x000000ffff9f7224 */ /* 0x000fe200078e0005 */
[----:B------:R1:W-:Y:S01]  /*285f0*/  STL [R1+0x144], R5 ;  /* 0x0001440501007387 */ /* 0x0003e20000100800 */
[----:B------:R-:W-:-:S03]  /*28600*/  IMAD.X R2, R2, 0x1, R153, P2 ;  /* 0x0000000102027824 */ /* 0x000fc600010e0699 */
[----:B------:R-:W-:Y:S04]  /*28610*/  STL [R1+0x188], R0 ;  /* 0x0001880001007387 */ /* 0x000fe80000100800 */
[----:B------:R-:W4:Y:S04]  /*28620*/  LDL.LU R156, [R1+0x248] ;  /* 0x00024800019c7983 */ /* 0x000f280000300800 */
[----:B------:R1:W-:Y:S04]  /*28630*/  STL [R1+0x184], R2 ;  /* 0x0001840201007387 */ /* 0x0003e80000100800 */
[----:B---3--:R-:W3:Y:S04]  /*28640*/  LDL.LU R6, [R1+0x288] ;  /* 0x0002880001067983 */ /* 0x008ee80000300800 */
[----:B------:R1:W-:Y:S04]  /*28650*/  LDGSTS.E [R222+0x2000], desc[UR16][R158.64], P0 ;  /* 0x020000009ede7fae */ /* 0x0003e80008121850 */
[----:B------:R-:W3:Y:S04]  /*28660*/  LDL.LU R157, [R1+0x244] ;  /* 0x00024400019d7983 */ /* 0x000ee80000300800 */
[----:B--2---:R-:W2:Y:S01]  /*28670*/  LDL.LU R8, [R1+0x284] ;  /* 0x0002840001087983 */ /* 0x004ea20000300800 */
[----:B-1----:R-:W-:-:S03]  /*28680*/  IMAD.MOV.U32 R158, RZ, RZ, R0 ;  /* 0x000000ffff9e7224 */ /* 0x002fc600078e0000 */
[----:B------:R-:W2:Y:S01]  /*28690*/  LDL.LU R5, [R1+0x2c4] ;  /* 0x0002c40001057983 */ /* 0x000ea20000300800 */
[----:B------:R-:W-:-:S03]  /*286a0*/  IMAD.MOV.U32 R159, RZ, RZ, R2 ;  /* 0x000000ffff9f7224 */ /* 0x000fc600078e0002 */
[----:B------:R-:W2:Y:S04]  /*286b0*/  LDL.LU R3, [R1+0x2c8] ;  /* 0x0002c80001037983 */ /* 0x000ea80000300800 */
[----:B------:R-:W2:Y:S04]  /*286c0*/  LDL.LU R2, [R1+0x304] ;  /* 0x0003040001027983 */ /* 0x000ea80000300800 */
[----:B------:R-:W2:Y:S04]  /*286d0*/  LDL.LU R0, [R1+0x308] ;  /* 0x0003080001007983 */ /* 0x000ea80000300800 */
[----:B------:R1:W-:Y:S04]  /*286e0*/  LDGSTS.E [R222+0x2400], desc[UR16][R158.64], P0 ;  /* 0x024000009ede7fae */ /* 0x0003e80008121850 */
[----:B------:R-:W2:Y:S04]  /*286f0*/  LDL.LU R158, [R1+0x1c4] ;  /* 0x0001c400019e7983 */ /* 0x000ea80000300800 */
[----:B------:R-:W1:Y:S01]  /*28700*/  LDL.LU R159, [R1+0x1c8] ;  /* 0x0001c800019f7983 */ /* 0x000e620000300800 */
[----:B----4-:R-:W-:-:S05]  /*28710*/  IADD3 R236, P2, R236, R154, RZ ;  /* 0x0000009aecec7210 */ /* 0x010fca0007f5e0ff */
[----:B------:R-:W-:Y:S01]  /*28720*/  IMAD.X R252, R252, 0x1, R153, P2 ;  /* 0x00000001fcfc7824 */ /* 0x000fe200010e0699 */
[----:B---3--:R-:W-:-:S05]  /*28730*/  IADD3 R6, P2, R6, R154, RZ ;  /* 0x0000009a06067210 */ /* 0x008fca0007f5e0ff */
[----:B--2---:R-:W-:Y:S01]  /*28740*/  IMAD.X R8, R8, 0x1, R153, P2 ;  /* 0x0000000108087824 */ /* 0x004fe200010e0699 */
[----:B-1----:R-:W-:-:S05]  /*28750*/  IADD3 R159, P1, R159, R154, RZ ;  /* 0x0000009a9f9f7210 */ /* 0x002fca0007f3e0ff */
[----:B------:R-:W-:Y:S01]  /*28760*/  IMAD.X R158, R158, 0x1, R153, P1 ;  /* 0x000000019e9e7824 */ /* 0x000fe200008e0699 */
[----:B------:R1:W-:Y:S04]  /*28770*/  STL [R1+0x1c8], R159 ;  /* 0x0001c89f01007387 */ /* 0x0003e80000100800 */
[----:B------:R2:W-:Y:S01]  /*28780*/  STL [R1+0x1c4], R158 ;  /* 0x0001c49e01007387 */ /* 0x0005e20000100800 */
[----:B-1----:R-:W-:-:S04]  /*28790*/  LOP3.LUT R159, R159, R158, RZ, 0x3c, !PT ;  /* 0x0000009e9f9f7212 */ /* 0x002fc800078e3cff */
[----:B--2---:R-:W-:-:S04]  /*287a0*/  LOP3.LUT R158, R159, R158, RZ, 0x3c, !PT ;  /* 0x0000009e9f9e7212 */ /* 0x004fc800078e3cff */
[----:B------:R-:W-:Y:S02]  /*287b0*/  LOP3.LUT R159, R159, R158, RZ, 0x3c, !PT ;  /* 0x0000009e9f9f7212 */ /* 0x000fe400078e3cff */
[----:B------:R-:W-:-:S03]  /*287c0*/  IADD3 R156, P1, R156, R154, RZ ;  /* 0x0000009a9c9c7210 */ /* 0x000fc60007f3e0ff */
[----:B------:R1:W-:Y:S02]  /*287d0*/  LDGSTS.E [R222+0x2800], desc[UR16][R158.64], P0 ;  /* 0x028000009ede7fae */ /* 0x0003e40008121850 */
[----:B------:R-:W-:Y:S01]  /*287e0*/  IMAD.X R157, R157, 0x1, R153, P1 ;  /* 0x000000019d9d7824 */ /* 0x000fe200008e0699 */
[----:B------:R-:W-:Y:S01]  /*287f0*/  IADD3 R3, P1, R3, R154, RZ ;  /* 0x0000009a03037210 */ /* 0x000fe20007f3e0ff */
[----:B-1----:R-:W-:Y:S02]  /*28800*/  IMAD.MOV.U32 R158, RZ, RZ, R236 ;  /* 0x000000ffff9e7224 */ /* 0x002fe400078e00ec */
[----:B------:R-:W-:-:S05]  /*28810*/  IMAD.MOV.U32 R159, RZ, RZ, R252 ;  /* 0x000000ffff9f7224 */ /* 0x000fca00078e00fc */
[----:B------:R1:W-:Y:S01]  /*28820*/  LDGSTS.E [R222+0x2c00], desc[UR16][R158.64], P0 ;  /* 0x02c000009ede7fae */ /* 0x0003e20008121850 */
[----:B------:R-:W-:Y:S01]  /*28830*/  IADD3 R0, P2, R0, R154, RZ ;  /* 0x0000009a00007210 */ /* 0x000fe20007f5e0ff */
[----:B------:R-:W-:Y:S02]  /*28840*/  IMAD.X R5, R5, 0x1, R153, P1 ;  /* 0x0000000105057824 */ /* 0x000fe400008e0699 */
[----:B------:R-:W-:Y:S01]  /*28850*/  STL [R1+0x208], R236 ;  /* 0x000208ec01007387 */ /* 0x000fe20000100800 */
[----:B-1----:R-:W-:Y:S02]  /*28860*/  IMAD.MOV.U32 R158, RZ, RZ, R156 ;  /* 0x000000ffff9e7224 */ /* 0x002fe400078e009c */
[----:B------:R-:W-:Y:S01]  /*28870*/  IMAD.MOV.U32 R159, RZ, RZ, R157 ;  /* 0x000000ffff9f7224 */ /* 0x000fe200078e009d */
[----:B------:R-:W-:Y:S04]  /*28880*/  STL [R1+0x204], R252 ;  /* 0x000204fc01007387 */ /* 0x000fe80000100800 */
[----:B------:R1:W-:Y:S01]  /*28890*/  LDGSTS.E [R222+0x3000], desc[UR16][R158.64], P0 ;  /* 0x030000009ede7fae */ /* 0x0003e20008121850 */
[----:B------:R-:W-:-:S03]  /*288a0*/  IMAD.X R2, R2, 0x1, R153, P2 ;  /* 0x0000000102027824 */ /* 0x000fc600010e0699 */
[----:B------:R-:W-:Y:S01]  /*288b0*/  STL [R1+0x248], R156 ;  /* 0x0002489c01007387 */ /* 0x000fe20000100800 */
[----:B-1----:R-:W-:Y:S02]  /*288c0*/  IMAD.MOV.U32 R158, RZ, RZ, R6 ;  /* 0x000000ffff9e7224 */ /* 0x002fe400078e0006 */
[----:B------:R-:W-:Y:S01]  /*288d0*/  IMAD.MOV.U32 R159, RZ, RZ, R8 ;  /* 0x000000ffff9f7224 */ /* 0x000fe200078e0008 */
[----:B------:R-:W-:Y:S04]  /*288e0*/  STL [R1+0x244], R157 ;  /* 0x0002449d01007387 */ /* 0x000fe80000100800 */
[----:B------:R1:W-:Y:S04]  /*288f0*/  LDGSTS.E [R222+0x3400], desc[UR16][R158.64], P0 ;  /* 0x034000009ede7fae */ /* 0x0003e80008121850 */
[----:B------:R-:W-:Y:S04]  /*28900*/  STL [R1+0x288], R6 ;  /* 0x0002880601007387 */ /* 0x000fe80000100800 */
[----:B------:R-:W-:Y:S01]  /*28910*/  STL [R1+0x284], R8 ;  /* 0x0002840801007387 */ /* 0x000fe20000100800 */
[----:B-1----:R-:W-:-:S02]  /*28920*/  IMAD.MOV.U32 R158, RZ, RZ, R3 ;  /* 0x000000ffff9e7224 */ /* 0x002fc400078e0003 */
[----:B------:R-:W-:Y:S01]  /*28930*/  IMAD.MOV.U32 R159, RZ, RZ, R5 ;  /* 0x000000ffff9f7224 */ /* 0x000fe200078e0005 */
[----:B------:R1:W-:Y:S04]  /*28940*/  STL [R1+0x2c8], R3 ;  /* 0x0002c80301007387 */ /* 0x0003e80000100800 */
[----:B------:R-:W-:Y:S04]  /*28950*/  STL [R1+0x2c4], R5 ;  /* 0x0002c40501007387 */ /* 0x000fe80000100800 */
[----:B------:R2:W-:Y:S04]  /*28960*/  STL [R1+0x308], R0 ;  /* 0x0003080001007387 */ /* 0x0005e80000100800 */
[----:B------:R3:W-:Y:S04]  /*28970*/  LDGSTS.E [R222+0x3800], desc[UR16][R158.64], P0 ;  /* 0x038000009ede7fae */ /* 0x0007e80008121850 */
[----:B------:R4:W-:Y:S04]  /*28980*/  STL [R1+0x304], R2 ;  /* 0x0003040201007387 */ /* 0x0009e80000100800 */
[----:B-1----:R-:W4:Y:S01]  /*28990*/  LDL.LU R3, [R1+0xc] ;  /* 0x00000c0001037983 */ /* 0x002f220000300800 */
[----:B---3--:R-:W-:-:S03]  /*289a0*/  IMAD.MOV.U32 R158, RZ, RZ, R0 ;  /* 0x000000ffff9e7224 */ /* 0x008fc600078e0000 */
[----:B--2---:R-:W2:Y:S01]  /*289b0*/  LDL.LU R0, [R1+0x10] ;  /* 0x0000100001007983 */ /* 0x004ea20000300800 */
[----:B------:R-:W-:Y:S01]  /*289c0*/  IMAD.MOV.U32 R159, RZ, RZ, R2 ;  /* 0x000000ffff9f7224 */ /* 0x000fe200078e0002 */
[----:B----4-:R-:W-:Y:S02]  /*289d0*/  LOP3.LUT R2, R4, 0x10, RZ, 0x3c, !PT ;  /* 0x0000001004027812 */ /* 0x010fe400078e3cff */
[----:B------:R-:W3:Y:S04]  /*289e0*/  LDL.LU R5, [R1+0x4c] ;  /* 0x00004c0001057983 */ /* 0x000ee80000300800 */
[----:B------:R1:W-:Y:S02]  /*289f0*/  LDGSTS.E [R222+0x3c00], desc[UR16][R158.64], P0 ;  /* 0x03c000009ede7fae */ /* 0x0003e40008121850 */
[----:B-1----:R-:W-:-:S02]  /*28a00*/  VIADD R222, R2, UR5 ;  /* 0x0000000502de7c36 */ /* 0x002fc40008000000 */
[----:B------:R-:W4:Y:S04]  /*28a10*/  LDL.LU R2, [R1+0x50] ;  /* 0x0000500001027983 */ /* 0x000f280000300800 */
[----:B------:R-:W3:Y:S04]  /*28a20*/  LDL.LU R252, [R1+0x8c] ;  /* 0x00008c0001fc7983 */ /* 0x000ee80000300800 */
[----:B------:R-:W3:Y:S01]  /*28a30*/  LDL.LU R236, [R1+0x90] ;  /* 0x0000900001ec7983 */ /* 0x000ee20000300800 */
[-C--:B------:R-:W-:Y:S02]  /*28a40*/  IADD3 R208, P1, R208, R154.reuse, RZ ;  /* 0x0000009ad0d07210 */ /* 0x080fe40007f3e0ff */
[----:B------:R-:W-:Y:S01]  /*28a50*/  IADD3 R225, P2, R225, R154, RZ ;  /* 0x0000009ae1e17210 */ /* 0x000fe20007f5e0ff */
[----:B------:R-:W3:Y:S02]  /*28a60*/  LDL.LU R156, [R1+0xd0] ;  /* 0x0000d000019c7983 */ /* 0x000ee40000300800 */
[----:B------:R-:W-:-:S02]  /*28a70*/  IMAD.X R207, R207, 0x1, R153, P1 ;  /* 0x00000001cfcf7824 */ /* 0x000fc400008e0699 */
[----:B------:R-:W-:Y:S01]  /*28a80*/  IMAD.MOV.U32 R158, RZ, RZ, R208 ;  /* 0x000000ffff9e7224 */ /* 0x000fe200078e00d0 */
[----:B------:R-:W3:Y:S01]  /*28a90*/  LDL.LU R6, [R1+0x110] ;  /* 0x0001100001067983 */ /* 0x000ee20000300800 */
[----:B------:R-:W-:Y:S02]  /*28aa0*/  IMAD.MOV.U32 R159, RZ, RZ, R207 ;  /* 0x000000ffff9f7224 */ /* 0x000fe400078e00cf */
[--C-:B------:R-:W-:Y:S01]  /*28ab0*/  IMAD.X R224, R224, 0x1, R153.reuse, P2 ;  /* 0x00000001e0e07824 */ /* 0x100fe200010e0699 */
[----:B------:R-:W-:Y:S02]  /*28ac0*/  IADD3 R241, P1, R241, R154, RZ ;  /* 0x0000009af1f17210 */ /* 0x000fe40007f3e0ff */
[----:B------:R1:W-:Y:S03]  /*28ad0*/  LDGSTS.E [R222+0x80], desc[UR16][R158.64], P0 ;  /* 0x000800009ede7fae */ /* 0x0003e60008121850 */
[----:B------:R-:W-:-:S02]  /*28ae0*/  IMAD.X R240, R240, 0x1, R153, P1 ;  /* 0x00000001f0f07824 */ /* 0x000fc400008e0699 */
[----:B-1----:R-:W-:Y:S02]  /*28af0*/  IMAD.MOV.U32 R158, RZ, RZ, R225 ;  /* 0x000000ffff9e7224 */ /* 0x002fe400078e00e1 */
[----:B------:R-:W-:-:S05]  /*28b00*/  IMAD.MOV.U32 R159, RZ, RZ, R224 ;  /* 0x000000ffff9f7224 */ /* 0x000fca00078e00e0 */
[----:B------:R1:W-:Y:S02]  /*28b10*/  LDGSTS.E [R222+0x480], desc[UR16][R158.64], P0 ;  /* 0x004800009ede7fae */ /* 0x0003e40008121850 */
[----:B-1----:R-:W-:Y:S02]  /*28b20*/  IMAD.MOV.U32 R158, RZ, RZ, R241 ;  /* 0x000000ffff9e7224 */ /* 0x002fe400078e00f1 */
[----:B------:R-:W-:-:S05]  /*28b30*/  IMAD.MOV.U32 R159, RZ, RZ, R240 ;  /* 0x000000ffff9f7224 */ /* 0x000fca00078e00f0 */
[----:B------:R1:W-:Y:S01]  /*28b40*/  LDGSTS.E [R222+0x880], desc[UR16][R158.64], P0 ;  /* 0x008800009ede7fae */ /* 0x0003e20008121850 */
[----:B--2---:R-:W-:-:S05]  /*28b50*/  IADD3 R0, P2, R0, R154, RZ ;  /* 0x0000009a00007210 */ /* 0x004fca0007f5e0ff */
[----:B------:R-:W-:Y:S01]  /*28b60*/  IMAD.X R3, R3, 0x1, R153, P2 ;  /* 0x0000000103037824 */ /* 0x000fe200010e0699 */
[----:B------:R-:W-:Y:S04]  /*28b70*/  STL [R1+0x10], R0 ;  /* 0x0000100001007387 */ /* 0x000fe80000100800 */
[----:B------:R2:W-:Y:S04]  /*28b80*/  STL [R1+0xc], R3 ;  /* 0x00000c0301007387 */ /* 0x0005e80000100800 */
[----:B------:R-:W3:Y:S01]  /*28b90*/  LDL.LU R157, [R1+0xcc] ;  /* 0x0000cc00019d7983 */ /* 0x000ee20000300800 */
[----:B-1----:R-:W-:-:S02]  /*28ba0*/  IMAD.MOV.U32 R158, RZ, RZ, R0 ;  /* 0x000000ffff9e7224 */ /* 0x002fc400078e0000 */
[----:B------:R-:W-:Y:S01]  /*28bb0*/  IMAD.MOV.U32 R159, RZ, RZ, R3 ;  /* 0x000000ffff9f7224 */ /* 0x000fe200078e0003 */
[----:B------:R-:W3:Y:S01]  /*28bc0*/  LDL.LU R8, [R1+0x10c] ;  /* 0x00010c0001087983 */ /* 0x000ee20000300800 */
[----:B----4-:R-:W-:-:S03]  /*28bd0*/  IADD3 R2, P1, R2, R154, RZ ;  /* 0x0000009a02027210 */ /* 0x010fc60007f3e0ff */
[----:B--2---:R-:W2:Y:S02]  /*28be0*/  LDL.LU R3, [R1+0x150] ;  /* 0x0001500001037983 */ /* 0x004ea40000300800 */
[----:B---3--:R-:W-:Y:S02]  /*28bf0*/  IMAD.X R5, R5, 0x1, R153, P1 ;  /* 0x0000000105057824 */ /* 0x008fe400008e0699 */
[----:B------:R-:W3:Y:S01]  /*28c00*/  LDL.LU R0, [R1+0x190] ;  /* 0x0001900001007983 */ /* 0x000ee20000300800 */
[----:B------:R-:W-:-:S03]  /*28c10*/  IADD3 R236, P2, R236, R154, RZ ;  /* 0x0000009aecec7210 */ /* 0x000fc60007f5e0ff */
[----:B------:R-:W-:Y:S02]  /*28c20*/  STL [R1+0x50], R2 ;  /* 0x0000500201007387 */ /* 0x000fe40000100800 */
[----:B------:R-:W-:Y:S02]  /*28c30*/  IMAD.X R252, R252, 0x1, R153, P2 ;  /* 0x00000001fcfc7824 */ /* 0x000fe400010e0699 */
[----:B------:R1:W-:Y:S04]  /*28c40*/  LDGSTS.E [R222+0xc80], desc[UR16][R158.64], P0 ;  /* 0x00c800009ede7fae */ /* 0x0003e80008121850 */
[----:B------:R4:W-:Y:S04]  /*28c50*/  STL [R1+0x4c], R5 ;  /* 0x00004c0501007387 */ /* 0x0009e80000100800 */
[----:B------:R-:W-:Y:S01]  /*28c60*/  STL [R1+0x90], R236 ;  /* 0x000090ec01007387 */ /* 0x000fe20000100800 */
[----:B-1----:R-:W-:-:S03]  /*28c70*/  IMAD.MOV.U32 R159, RZ, RZ, R5 ;  /* 0x000000ffff9f7224 */ /* 0x002fc600078e0005 */
[----:B----4-:R-:W4:Y:S01]  /*28c80*/  LDL.LU R5, [R1+0x14c] ;  /* 0x00014c0001057983 */ /* 0x010f220000300800 */
[----:B------:R-:W-:-:S03]  /*28c90*/  IMAD.MOV.U32 R158, RZ, RZ, R2 ;  /* 0x000000ffff9e7224 */ /* 0x000fc600078e0002 */
[----:B------:R1:W-:Y:S04]  /*28ca0*/  STL [R1+0x8c], R252 ;  /* 0x00008cfc01007387 */ /* 0x0003e80000100800 */
[----:B------:R-:W4:Y:S01]  /*28cb0*/  LDL.LU R2, [R1+0x18c] ;  /* 0x00018c0001027983 */ /* 0x000f220000300800 */
[----:B------:R-:W-:-:S03]  /*28cc0*/  IADD3 R156, P1, R156, R154, RZ ;  /* 0x0000009a9c9c7210 */ /* 0x000fc60007f3e0ff */
[----:B------:R1:W-:Y:S01]  /*28cd0*/  LDGSTS.E [R222+0x1080], desc[UR16][R158.64], P0 ;  /* 0x010800009ede7fae */ /* 0x0003e20008121850 */
[----:B------:R-:W-:Y:S01]  /*28ce0*/  IADD3 R6, P2, R6, R154, RZ ;  /* 0x0000009a06067210 */ /* 0x000fe20007f5e0ff */
[----:B-1----:R-:W-:Y:S02]  /*28cf0*/  IMAD.MOV.U32 R158, RZ, RZ, R236 ;  /* 0x000000ffff9e7224 */ /* 0x002fe400078e00ec */
[----:B------:R-:W-:-:S05]  /*28d00*/  IMAD.MOV.U32 R159, RZ, RZ, R252 ;  /* 0x000000ffff9f7224 */ /* 0x000fca00078e00fc */
[----:B------:R1:W-:Y:S04]  /*28d10*/  LDGSTS.E [R222+0x1480], desc[UR16][R158.64], P0 ;  /* 0x014800009ede7fae */ /* 0x0003e80008121850 */
[----:B------:R4:W-:Y:S01]  /*28d20*/  STL [R1+0xd0], R156 ;  /* 0x0000d09c01007387 */ /* 0x0009e20000100800 */
[----:B-1----:R-:W-:Y:S02]  /*28d30*/  IMAD.MOV.U32 R158, RZ, RZ, R156 ;  /* 0x000000ffff9e7224 */ /* 0x002fe400078e009c */
[----:B------:R-:W-:-:S04]  /*28d40*/  IMAD.X R157, R157, 0x1, R153, P1 ;  /* 0x000000019d9d7824 */ /* 0x000fc800008e0699 */
[----:B------:R-:W-:Y:S02]  /*28d50*/  IMAD.MOV.U32 R159, RZ, RZ, R157 ;  /* 0x000000ffff9f7224 */ /* 0x000fe400078e009d */
[----:B------:R-:W-:Y:S01]  /*28d60*/  IMAD.X R8, R8, 0x1, R153, P2 ;  /* 0x0000000108087824 */ /* 0x000fe200010e0699 */
[-C--:B--2---:R-:W-:Y:S02]  /*28d70*/  IADD3 R3, P1, R3, R154.reuse, RZ ;  /* 0x0000009a03037210 */ /* 0x084fe40007f3e0ff */
[----:B------:R1:W-:Y:S01]  /*28d80*/  LDGSTS.E [R222+0x1880], desc[UR16][R158.64], P0 ;  /* 0x018800009ede7fae */ /* 0x0003e20008121850 */
[----:B---3--:R-:W-:-:S03]  /*28d90*/  IADD3 R0, P2, R0, R154, RZ ;  /* 0x0000009a00007210 */ /* 0x008fc60007f5e0ff */
[----:B------:R-:W-:Y:S04]  /*28da0*/  STL [R1+0xcc], R157 ;  /* 0x0000cc9d01007387 */ /* 0x000fe80000100800 */
[----:B------:R2:W-:Y:S01]  /*28db0*/  STL [R1+0x110], R6 ;  /* 0x0001100601007387 */ /* 0x0005e20000100800 */
[----:B-1----:R-:W-:Y:S02]  /*28dc0*/  IMAD.MOV.U32 R158, RZ, RZ, R6 ;  /* 0x000000ffff9e7224 */ /* 0x002fe400078e0006 */
[----:B------:R-:W-:Y:S01]  /*28dd0*/  IMAD.MOV.U32 R159, RZ, RZ, R8 ;  /* 0x000000ffff9f7224 */ /* 0x000fe200078e0008 */
[----:B------:R1:W-:Y:S04]  /*28de0*/  STL [R1+0x10c], R8 ;  /* 0x00010c0801007387 */ /* 0x0003e80000100800 */
[----:B------:R-:W3:Y:S04]  /*28df0*/  LDL.LU R252, [R1+0x20c] ;  /* 0x00020c0001fc7983 */ /* 0x000ee80000300800 */
[----:B------:R-:W3:Y:S01]  /*28e00*/  LDL.LU R236, [R1+0x210] ;  /* 0x0002100001ec7983 */ /* 0x000ee20000300800 */
[----:B----4-:R-:W-:-:S03]  /*28e10*/  IMAD.X R5, R5, 0x1, R153, P1 ;  /* 0x0000000105057824 */ /* 0x010fc600008e0699 */
[----:B------:R4:W-:Y:S04]  /*28e20*/  LDGSTS.E [R222+0x1c80], desc[UR16][R158.64], P0 ;  /* 0x01c800009ede7fae */ /* 0x0009e80008121850 */
[----:B------:R-:W-:Y:S01]  /*28e30*/  STL [R1+0x150], R3 ;  /* 0x0001500301007387 */ /* 0x000fe20000100800 */
[----:B------:R-:W-:-:S03]  /*28e40*/  IMAD.X R2, R2, 0x1, R153, P2 ;  /* 0x0000000102027824 */ /* 0x000fc600010e0699 */
[----:B------:R1:W-:Y:S01]  /*28e50*/  STL [R1+0x14c], R5 ;  /* 0x00014c0501007387 */ /* 0x0003e20000100800 */
[----:B----4-:R-:W-:Y:S02]  /*28e60*/  IMAD.MOV.U32 R158, RZ, RZ, R3 ;  /* 0x000000ffff9e7224 */ /* 0x010fe400078e0003 */
[----:B------:R-:W-:Y:S01]  /*28e70*/  IMAD.MOV.U32 R159, RZ, RZ, R5 ;  /* 0x000000ffff9f7224 */ /* 0x000fe200078e0005 */
[----:B------:R-:W-:Y:S04]  /*28e80*/  STL [R1+0x190], R0 ;  /* 0x0001900001007387 */ /* 0x000fe80000100800 */
[----:B------:R-:W4:Y:S04]  /*28e90*/  LDL.LU R156, [R1+0x250] ;  /* 0x00025000019c7983 */ /* 0x000f280000300800 */
[----:B------:R1:W-:Y:S04]  /*28ea0*/  STL [R1+0x18c], R2 ;  /* 0x00018c0201007387 */ /* 0x0003e80000100800 */
[----:B--2---:R-:W2:Y:S04]  /*28eb0*/  LDL.LU R6, [R1+0x290] ;  /* 0x0002900001067983 */ /* 0x004ea80000300800 */
[----:B------:R1:W-:Y:S04]  /*28ec0*/  LDGSTS.E [R222+0x2080], desc[UR16][R158.64], P0 ;  /* 0x020800009ede7fae */ /* 0x0003e80008121850 */
[----:B------:R-:W4:Y:S04]  /*28ed0*/  LDL.LU R157, [R1+0x24c] ;  /* 0x00024c00019d7983 */ /* 0x000f280000300800 */
[----:B-1----:R-:W4:Y:S01]  /*28ee0*/  LDL.LU R8, [R1+0x28c] ;  /* 0x00028c0001087983 */ /* 0x002f220000300800 */
[----:B------:R-:W-:-:S03]  /*28ef0*/  IMAD.MOV.U32 R158, RZ, RZ, R0 ;  /* 0x000000ffff9e7224 */ /* 0x000fc600078e0000 */
[----:B------:R-:W4:Y:S01]  /*28f00*/  LDL.LU R5, [R1+0x2cc] ;  /* 0x0002cc0001057983 */ /* 0x000f220000300800 */
[----:B------:R-:W-:-:S03]  /*28f10*/  IMAD.MOV.U32 R159, RZ, RZ, R2 ;  /* 0x000000ffff9f7224 */ /* 0x000fc600078e0002 */
[----:B------:R-:W4:Y:S04]  /*28f20*/  LDL.LU R3, [R1+0x2d0] ;  /* 0x0002d00001037983 */ /* 0x000f280000300800 */
[----:B------:R-:W4:Y:S04]  /*28f30*/  LDL.LU R2, [R1+0x30c] ;  /* 0x00030c0001027983 */ /* 0x000f280000300800 */
[----:B------:R-:W4:Y:S04]  /*28f40*/  LDL.LU R0, [R1+0x310] ;  /* 0x0003100001007983 */ /* 0x000f280000300800 */
[----:B------:R1:W-:Y:S04]  /*28f50*/  LDGSTS.E [R222+0x2480], desc[UR16][R158.64], P0 ;  /* 0x024800009ede7fae */ /* 0x0003e80008121850 */
[----:B------:R-:W4:Y:S04]  /*28f60*/  LDL.LU R158, [R1+0x1cc] ;  /* 0x0001cc00019e7983 */ /* 0x000f280000300800 */
[----:B------:R-:W1:Y:S01]  /*28f70*/  LDL.LU R159, [R1+0x1d0] ;  /* 0x0001d000019f7983 */ /* 0x000e620000300800 */
[----:B---3--:R-:W-:-:S05]  /*28f80*/  IADD3 R236, P2, R236, R154, RZ ;  /* 0x0000009aecec7210 */ /* 0x008fca0007f5e0ff */
[----:B------:R-:W-:Y:S01]  /*28f90*/  IMAD.X R252, R252, 0x1, R153, P2 ;  /* 0x00000001fcfc7824 */ /* 0x000fe200010e0699 */
[----:B--2---:R-:W-:-:S05]  /*28fa0*/  IADD3 R6, P2, R6, R154, RZ ;  /* 0x0000009a06067210 */ /* 0x004fca0007f5e0ff */
[----:B----4-:R-:W-:Y:S01]  /*28fb0*/  IMAD.X R8, R8, 0x1, R153, P2 ;  /* 0x0000000108087824 */ /* 0x010fe200010e0699 */
        /* <DEDUP_REMOVED lines=621> */
[----:B------:R3:W-:Y:S01]  /*2b690*/  STL [R1+0xb8], R236 ;  /* 0x0000b8ec01007387 */ /* 0x0007e20000100800 */
        /* <DEDUP_REMOVED lines=72> */
[----:B------:R1:W-:Y:S04]  /*2bb20*/  STL [R1+0x234], R236 ;  /* 0x000234ec01007387 */ /* 0x0003e80000100800 */
[----:B------:R2:W-:Y:S01]  /*2bb30*/  LDGSTS.E [R222+0x3300], desc[UR16][R158.64], P0 ;  /* 0x033000009ede7fae */ /* 0x0005e20008121850 */
[----:B------:R-:W-:-:S03]  /*2bb40*/  IMAD.X R2, R2, 0x1, R153, P2 ;  /* 0x0000000102027824 */ /* 0x000fc600010e0699 */
[----:B-1----:R-:W3:Y:S04]  /*2bb50*/  LDL.LU R236, [R1+0x6d0] ;  /* 0x0006d00001ec7983 */ /* 0x002ee80000300800 */
[----:B------:R-:W4:Y:S01]  /*2bb60*/  LDL.LU R252, [R1+0x6cc] ;  /* 0x0006cc0001fc7983 */ /* 0x000f220000300800 */
[----:B--2---:R-:W-:Y:S02]  /*2bb70*/  IMAD.MOV.U32 R158, RZ, RZ, R6 ;  /* 0x000000ffff9e7224 */ /* 0x004fe400078e0006 */
[----:B------:R-:W-:Y:S01]  /*2bb80*/  IMAD.MOV.U32 R159, RZ, RZ, R8 ;  /* 0x000000ffff9f7224 */ /* 0x000fe200078e0008 */
[----:B------:R-:W-:Y:S04]  /*2bb90*/  STL [R1+0x278], R156 ;  /* 0x0002789c01007387 */ /* 0x000fe80000100800 */
[----:B------:R1:W-:Y:S04]  /*2bba0*/  LDGSTS.E [R222+0x3700], desc[UR16][R158.64], P0 ;  /* 0x037000009ede7fae */ /* 0x0003e80008121850 */
[----:B------:R-:W-:Y:S04]  /*2bbb0*/  STL [R1+0x274], R157 ;  /* 0x0002749d01007387 */ /* 0x000fe80000100800 */
[----:B------:R-:W-:Y:S01]  /*2bbc0*/  STL [R1+0x2b8], R6 ;  /* 0x0002b80601007387 */ /* 0x000fe20000100800 */
[----:B-1----:R-:W-:-:S02]  /*2bbd0*/  IMAD.MOV.U32 R158, RZ, RZ, R3 ;  /* 0x000000ffff9e7224 */ /* 0x002fc400078e0003 */
[----:B------:R-:W-:Y:S01]  /*2bbe0*/  IMAD.MOV.U32 R159, RZ, RZ, R5 ;  /* 0x000000ffff9f7224 */ /* 0x000fe200078e0005 */
[----:B------:R-:W-:Y:S04]  /*2bbf0*/  STL [R1+0x2b4], R8 ;  /* 0x0002b40801007387 */ /* 0x000fe80000100800 */
[----:B------:R-:W-:Y:S04]  /*2bc00*/  STL [R1+0x2f8], R3 ;  /* 0x0002f80301007387 */ /* 0x000fe80000100800 */
[----:B------:R-:W-:Y:S04]  /*2bc10*/  STL [R1+0x2f4], R5 ;  /* 0x0002f40501007387 */ /* 0x000fe80000100800 */
[----:B------:R1:W-:Y:S04]  /*2bc20*/  STL [R1+0x338], R0 ;  /* 0x0003380001007387 */ /* 0x0003e80000100800 */
[----:B------:R2:W-:Y:S04]  /*2bc30*/  LDGSTS.E [R222+0x3b00], desc[UR16][R158.64], P0 ;  /* 0x03b000009ede7fae */ /* 0x0005e80008121850 */
[----:B------:R1:W-:Y:S01]  /*2bc40*/  STL [R1+0x334], R2 ;  /* 0x0003340201007387 */ /* 0x0003e20000100800 */
[----:B--2---:R-:W-:-:S03]  /*2bc50*/  IMAD.MOV.U32 R158, RZ, RZ, R0 ;  /* 0x000000ffff9e7224 */ /* 0x004fc600078e0000 */
[----:B-1----:R-:W2:Y:S01]  /*2bc60*/  LDL.LU R0, [R1] ;  /* 0x0000000001007983 */ /* 0x002ea20000300800 */
[----:B------:R-:W-:Y:S01]  /*2bc70*/  IMAD.MOV.U32 R159, RZ, RZ, R2 ;  /* 0x000000ffff9f7224 */ /* 0x000fe200078e0002 */
[----:B------:R-:W-:Y:S02]  /*2bc80*/  LOP3.LUT R2, R4, 0x70, RZ, 0x3c, !PT ;  /* 0x0000007004027812 */ /* 0x000fe400078e3cff */
[----:B------:R-:W4:Y:S04]  /*2bc90*/  LDL.LU R8, [R1+0x3c] ;  /* 0x00003c0001087983 */ /* 0x000f280000300800 */
[----:B------:R-:W4:Y:S04]  /*2bca0*/  LDL.LU R156, [R1+0x40] ;  /* 0x00004000019c7983 */ /* 0x000f280000300800 */
[----:B------:R1:W-:Y:S04]  /*2bcb0*/  LDGSTS.E [R222+0x3f00], desc[UR16][R158.64], P0 ;  /* 0x03f000009ede7fae */ /* 0x0003e80008121850 */
[----:B------:R-:W4:Y:S01]  /*2bcc0*/  LDL.LU R157, [R1+0x7c] ;  /* 0x00007c00019d7983 */ /* 0x000f220000300800 */
[----:B-1----:R-:W-:-:S03]  /*2bcd0*/  VIADD R222, R2, UR5 ;  /* 0x0000000502de7c36 */ /* 0x002fc60008000000 */
[----:B------:R-:W4:Y:S04]  /*2bce0*/  LDL.LU R2, [R1+0x80] ;  /* 0x0000800001027983 */ /* 0x000f280000300800 */
[----:B------:R-:W4:Y:S04]  /*2bcf0*/  LDL.LU R5, [R1+0xbc] ;  /* 0x0000bc0001057983 */ /* 0x000f280000300800 */
[----:B------:R-:W4:Y:S01]  /*2bd00*/  LDL.LU R3, [R1+0xc0] ;  /* 0x0000c00001037983 */ /* 0x000f220000300800 */
[-C--:B------:R-:W-:Y:S02]  /*2bd10*/  IADD3 R220, P1, R220, R154.reuse, RZ ;  /* 0x0000009adcdc7210 */ /* 0x080fe40007f3e0ff */
[----:B------:R-:W-:-:S03]  /*2bd20*/  IADD3 R237, P2, R237, R154, RZ ;  /* 0x0000009aeded7210 */ /* 0x000fc60007f5e0ff */
[----:B------:R-:W-:Y:S02]  /*2bd30*/  IMAD.X R219, R219, 0x1, R153, P1 ;  /* 0x00000001dbdb7824 */ /* 0x000fe400008e0699 */
[----:B------:R-:W-:Y:S02]  /*2bd40*/  IMAD.MOV.U32 R158, RZ, RZ, R220 ;  /* 0x000000ffff9e7224 */ /* 0x000fe400078e00dc */
[----:B------:R-:W-:-:S05]  /*2bd50*/  IMAD.MOV.U32 R159, RZ, RZ, R219 ;  /* 0x000000ffff9f7224 */ /* 0x000fca00078e00db */
[----:B------:R1:W-:Y:S02]  /*2bd60*/  LDGSTS.E [R222+0x380], desc[UR16][R158.64], P0 ;  /* 0x003800009ede7fae */ /* 0x0003e40008121850 */
[----:B-1----:R-:W-:Y:S02]  /*2bd70*/  IMAD.MOV.U32 R158, RZ, RZ, R237 ;  /* 0x000000ffff9e7224 */ /* 0x002fe400078e00ed */
[----:B---3--:R-:W-:-:S04]  /*2bd80*/  IMAD.X R236, R236, 0x1, R153, P2 ;  /* 0x00000001ecec7824 */ /* 0x008fc800010e0699 */
[----:B------:R-:W-:-:S05]  /*2bd90*/  IMAD.MOV.U32 R159, RZ, RZ, R236 ;  /* 0x000000ffff9f7224 */ /* 0x000fca00078e00ec */
[----:B------:R1:W-:Y:S01]  /*2bda0*/  LDGSTS.E [R222+0x780], desc[UR16][R158.64], P0 ;  /* 0x007800009ede7fae */ /* 0x0003e20008121850 */
[----:B--2---:R-:W-:-:S05]  /*2bdb0*/  IADD3 R0, P1, R0, R154, RZ ;  /* 0x0000009a00007210 */ /* 0x004fca0007f3e0ff */
[--C-:B----4-:R-:W-:Y:S01]  /*2bdc0*/  IMAD.X R252, R252, 0x1, R153.reuse, P1 ;  /* 0x00000001fcfc7824 */ /* 0x110fe200008e0699 */
[----:B------:R-:W-:Y:S01]  /*2bdd0*/  IADD3 R156, P2, R156, R154, RZ ;  /* 0x0000009a9c9c7210 */ /* 0x000fe20007f5e0ff */
[----:B-1----:R-:W-:Y:S02]  /*2bde0*/  IMAD.MOV.U32 R158, RZ, RZ, R0 ;  /* 0x000000ffff9e7224 */ /* 0x002fe400078e0000 */
[----:B------:R-:W-:Y:S02]  /*2bdf0*/  IMAD.MOV.U32 R159, RZ, RZ, R252 ;  /* 0x000000ffff9f7224 */ /* 0x000fe400078e00fc */
[----:B------:R-:W-:-:S03]  /*2be00*/  IMAD.X R8, R8, 0x1, R153, P2 ;  /* 0x0000000108087824 */ /* 0x000fc600010e0699 */
[----:B------:R1:W-:Y:S04]  /*2be10*/  LDGSTS.E [R222+0xb80], desc[UR16][R158.64], P0 ;  /* 0x00b800009ede7fae */ /* 0x0003e80008121850 */
[----:B------:R2:W-:Y:S01]  /*2be20*/  STL [R1], R0 ;  /* 0x0000000001007387 */ /* 0x0005e20000100800 */
[-C--:B------:R-:W-:Y:S01]  /*2be30*/  IADD3 R2, P1, R2, R154.reuse, RZ ;  /* 0x0000009a02027210 */ /* 0x080fe20007f3e0ff */
[----:B-1----:R-:W-:Y:S02]  /*2be40*/  IMAD.MOV.U32 R158, RZ, RZ, R156 ;  /* 0x000000ffff9e7224 */ /* 0x002fe400078e009c */
[----:B------:R-:W-:Y:S02]  /*2be50*/  IMAD.MOV.U32 R159, RZ, RZ, R8 ;  /* 0x000000ffff9f7224 */ /* 0x000fe400078e0008 */
[----:B------:R-:W-:Y:S01]  /*2be60*/  IMAD.X R157, R157, 0x1, R153, P1 ;  /* 0x000000019d9d7824 */ /* 0x000fe200008e0699 */
[----:B------:R-:W-:Y:S01]  /*2be70*/  STL [R1+0x40], R156 ;  /* 0x0000409c01007387 */ /* 0x000fe20000100800 */
[----:B------:R-:W-:-:S03]  /*2be80*/  IADD3 R3, P2, R3, R154, RZ ;  /* 0x0000009a03037210 */ /* 0x000fc60007f5e0ff */
[----:B--2---:R-:W2:Y:S04]  /*2be90*/  LDL.LU R0, [R1+0x100] ;  /* 0x0001000001007983 */ /* 0x004ea80000300800 */
[----:B------:R1:W-:Y:S01]  /*2bea0*/  LDGSTS.E [R222+0xf80], desc[UR16][R158.64], P0 ;  /* 0x00f800009ede7fae */ /* 0x0003e20008121850 */
[----:B------:R-:W-:-:S03]  /*2beb0*/  IMAD.X R5, R5, 0x1, R153, P2 ;  /* 0x0000000105057824 */ /* 0x000fc600010e0699 */
[----:B------:R3:W-:Y:S04]  /*2bec0*/  STL [R1+0x3c], R8 ;  /* 0x00003c0801007387 */ /* 0x0007e80000100800 */
[----:B------:R-:W4:Y:S01]  /*2bed0*/  LDL.LU R6, [R1+0x140] ;  /* 0x0001400001067983 */ /* 0x000f220000300800 */
[----:B-1----:R-:W-:Y:S02]  /*2bee0*/  IMAD.MOV.U32 R158, RZ, RZ, R2 ;  /* 0x000000ffff9e7224 */ /* 0x002fe400078e0002 */
[----:B------:R-:W-:Y:S01]  /*2bef0*/  IMAD.MOV.U32 R159, RZ, RZ, R157 ;  /* 0x000000ffff9f7224 */ /* 0x000fe200078e009d */
[----:B---3--:R-:W5:Y:S04]  /*2bf00*/  LDL.LU R8, [R1+0x6c8] ;  /* 0x0006c80001087983 */ /* 0x008f680000300800 */
[----:B------:R-:W3:Y:S04]  /*2bf10*/  LDL.LU R156, [R1+0x13c] ;  /* 0x00013c00019c7983 */ /* 0x000ee80000300800 */
[----:B------:R-:W-:Y:S04]  /*2bf20*/  STL [R1+0x80], R2 ;  /* 0x0000800201007387 */ /* 0x000fe80000100800 */
[----:B------:R1:W-:Y:S04]  /*2bf30*/  STL [R1+0x7c], R157 ;  /* 0x00007c9d01007387 */ /* 0x0003e80000100800 */
[----:B------:R1:W-:Y:S04]  /*2bf40*/  LDGSTS.E [R222+0x1380], desc[UR16][R158.64], P0 ;  /* 0x013800009ede7fae */ /* 0x0003e80008121850 */
[----:B------:R-:W-:Y:S04]  /*2bf50*/  STL [R1+0xc0], R3 ;  /* 0x0000c00301007387 */ /* 0x000fe80000100800 */
[----:B-1----:R-:W3:Y:S01]  /*2bf60*/  LDL.LU R157, [R1+0x180] ;  /* 0x00018000019d7983 */ /* 0x002ee20000300800 */
[----:B------:R-:W-:-:S02]  /*2bf70*/  IMAD.MOV.U32 R158, RZ, RZ, R3 ;  /* 0x000000ffff9e7224 */ /* 0x000fc400078e0003 */
[----:B------:R-:W-:Y:S01]  /*2bf80*/  IMAD.MOV.U32 R159, RZ, RZ, R5 ;  /* 0x000000ffff9f7224 */ /* 0x000fe200078e0005 */
[----:B------:R1:W-:Y:S04]  /*2bf90*/  STL [R1+0xbc], R5 ;  /* 0x0000bc0501007387 */ /* 0x0003e80000100800 */
[----:B------:R-:W3:Y:S04]  /*2bfa0*/  LDL.LU R2, [R1+0x1c0] ;  /* 0x0001c00001027983 */ /* 0x000ee80000300800 */
[----:B------:R2:W-:Y:S04]  /*2bfb0*/  LDGSTS.E [R222+0x1780], desc[UR16][R158.64], P0 ;  /* 0x017800009ede7fae */ /* 0x0005e80008121850 */
[----:B-1----:R-:W5:Y:S04]  /*2bfc0*/  LDL.LU R5, [R1+0x6c4] ;  /* 0x0006c40001057983 */ /* 0x002f680000300800 */
[----:B------:R-:W3:Y:S04]  /*2bfd0*/  LDL.LU R3, [R1+0x1bc] ;  /* 0x0001bc0001037983 */ /* 0x000ee80000300800 */
[----:B------:R-:W3:Y:S01]  /*2bfe0*/  LDL.LU R159, [R1+0xfc] ;  /* 0x0000fc00019f7983 */ /* 0x000ee20000300800 */
[----:B--2---:R-:W-:-:S05]  /*2bff0*/  IADD3 R0, P1, R0, R154, RZ ;  /* 0x0000009a00007210 */ /* 0x004fca0007f3e0ff */
[----:B------:R-:W-:Y:S01]  /*2c000*/  IMAD.MOV.U32 R158, RZ, RZ, R0 ;  /* 0x000000ffff9e7224 */ /* 0x000fe200078e0000 */
[----:B----4-:R-:W-:Y:S01]  /*2c010*/  IADD3 R6, P2, R6, R154, RZ ;  /* 0x0000009a06067210 */ /* 0x010fe20007f5e0ff */
[----:B------:R1:W-:Y:S04]  /*2c020*/  STL [R1+0x100], R0 ;  /* 0x0001000001007387 */ /* 0x0003e80000100800 */
[--C-:B---3--:R-:W-:Y:S02]  /*2c030*/  IMAD.X R156, R156, 0x1, R153.reuse, P2 ;  /* 0x000000019c9c7824 */ /* 0x108fe400010e0699 */
[----:B------:R-:W-:-:S05]  /*2c040*/  IMAD.X R159, R159, 0x1, R153, P1 ;  /* 0x000000019f9f7824 */ /* 0x000fca00008e0699 */
[----:B------:R2:W-:Y:S04]  /*2c050*/  STL [R1+0xfc], R159 ;  /* 0x0000fc9f01007387 */ /* 0x0005e80000100800 */
[----:B------:R3:W-:Y:S04]  /*2c060*/  LDGSTS.E [R222+0x1b80], desc[UR16][R158.64], P0 ;  /* 0x01b800009ede7fae */ /* 0x0007e80008121850 */
[----:B------:R4:W-:Y:S04]  /*2c070*/  STL [R1+0x140], R6 ;  /* 0x0001400601007387 */ /* 0x0009e80000100800 */
[----:B-1----:R-:W4:Y:S01]  /*2c080*/  LDL.LU R0, [R1+0x240] ;  /* 0x0002400001007983 */ /* 0x002f220000300800 */
[----:B---3--:R-:W-:-:S02]  /*2c090*/  IMAD.MOV.U32 R158, RZ, RZ, R6 ;  /* 0x000000ffff9e7224 */ /* 0x008fc400078e0006 */
[----:B--2---:R-:W-:Y:S01]  /*2c0a0*/  IMAD.MOV.U32 R159, RZ, RZ, R156 ;  /* 0x000000ffff9f7224 */ /* 0x004fe200078e009c */
[----:B------:R1:W-:Y:S04]  /*2c0b0*/  STL [R1+0x13c], R156 ;  /* 0x00013c9c01007387 */ /* 0x0003e80000100800 */
[----:B----4-:R-:W2:Y:S04]  /*2c0c0*/  LDL.LU R6, [R1+0x23c] ;  /* 0x00023c0001067983 */ /* 0x010ea80000300800 */
[----:B------:R3:W-:Y:S04]  /*2c0d0*/  LDGSTS.E [R222+0x1f80], desc[UR16][R158.64], P0 ;  /* 0x01f800009ede7fae */ /* 0x0007e80008121850 */
[----:B-1----:R-:W4:Y:S04]  /*2c0e0*/  LDL.LU R156, [R1+0x2c0] ;  /* 0x0002c000019c7983 */ /* 0x002f280000300800 */
[----:B------:R-:W2:Y:S01]  /*2c0f0*/  LDL.LU R159, [R1+0x17c] ;  /* 0x00017c00019f7983 */ /* 0x000ea20000300800 */
[----:B------:R-:W-:-:S02]  /*2c100*/  IADD3 R157, P1, R157, R154, RZ ;  /* 0x0000009a9d9d7210 */ /* 0x000fc40007f3e0ff */
[----:B------:R-:W-:-:S03]  /*2c110*/  IADD3 R2, P2, R2, R154, RZ ;  /* 0x0000009a02027210 */ /* 0x000fc60007f5e0ff */
[----:B---3--:R-:W-:Y:S02]  /*2c120*/  IMAD.MOV.U32 R158, RZ, RZ, R157 ;  /* 0x000000ffff9e7224 */ /* 0x008fe400078e009d */
[--C-:B------:R-:W-:Y:S01]  /*2c130*/  IMAD.X R3, R3, 0x1, R153.reuse, P2 ;  /* 0x0000000103037824 */ /* 0x100fe200010e0699 */
[----:B------:R1:W-:Y:S01]  /*2c140*/  STL [R1+0x180], R157 ;  /* 0x0001809d01007387 */ /* 0x0003e20000100800 */
[----:B--2---:R-:W-:-:S05]  /*2c150*/  IMAD.X R159, R159, 0x1, R153, P1 ;  /* 0x000000019f9f7824 */ /* 0x004fca00008e0699 */
        /* <DEDUP_REMOVED lines=10> */
[----:B------:R-:W2:Y:S04]  /*2c200*/  LDL.LU R158, [R1+0x1fc] ;  /* 0x0001fc00019e7983 */ /* 0x000ea80000300800 */
[----:B------:R-:W3:Y:S01]  /*2c210*/  LDL.LU R159, [R1+0x200] ;  /* 0x00020000019f7983 */ /* 0x000ee20000300800 */
[----:B------:R-:W-:-:S05]  /*2c220*/  IADD3 R0, P2, R0, R154, RZ ;  /* 0x0000009a00007210 */ /* 0x000fca0007f5e0ff */
[----:B------:R-:W-:Y:S01]  /*2c230*/  IMAD.X R6, R6, 0x1, R153, P2 ;  /* 0x0000000106067824 */ /* 0x000fe200010e0699 */
[----:B---3--:R-:W-:-:S05]  /*2c240*/  IADD3 R159, P1, R159, R154, RZ ;  /* 0x0000009a9f9f7210 */ /* 0x008fca0007f3e0ff */
[----:B--2---:R-:W-:Y:S01]  /*2c250*/  IMAD.X R158, R158, 0x1, R153, P1 ;  /* 0x000000019e9e7824 */ /* 0x004fe200008e0699 */
[----:B------:R1:W-:Y:S04]  /*2c260*/  STL [R1+0x200], R159 ;  /* 0x0002009f01007387 */ /* 0x0003e80000100800 */
[----:B------:R2:W-:Y:S01]  /*2c270*/  STL [R1+0x1fc], R158 ;  /* 0x0001fc9e01007387 */ /* 0x0005e20000100800 */
[----:B-1----:R-:W-:-:S04]  /*2c280*/  LOP3.LUT R159, R159, R158, RZ, 0x3c, !PT ;  /* 0x0000009e9f9f7212 */ /* 0x002fc800078e3cff */
[----:B--2---:R-:W-:-:S04]  /*2c290*/  LOP3.LUT R158, R159, R158, RZ, 0x3c, !PT ;  /* 0x0000009e9f9e7212 */ /* 0x004fc800078e3cff */
[----:B------:R-:W-:Y:S01]  /*2c2a0*/  LOP3.LUT R159, R159, R158, RZ, 0x3c, !PT ;  /* 0x0000009e9f9f7212 */ /* 0x000fe200078e3cff */
[----:B------:R-:W-:Y:S04]  /*2c2b0*/  STL [R1+0x240], R0 ;  /* 0x0002400001007387 */ /* 0x000fe80000100800 */
[----:B------:R1:W-:Y:S04]  /*2c2c0*/  LDGSTS.E [R222+0x2b80], desc[UR16][R158.64], P0 ;  /* 0x02b800009ede7fae */ /* 0x0003e80008121850 */
[----:B------:R2:W-:Y:S01]  /*2c2d0*/  STL [R1+0x23c], R6 ;  /* 0x00023c0601007387 */ /* 0x0005e20000100800 */
[----:B-1----:R-:W-:-:S02]  /*2c2e0*/  IMAD.MOV.U32 R158, RZ, RZ, R0 ;  /* 0x000000ffff9e7224 */ /* 0x002fc400078e0000 */
[----:B------:R-:W-:Y:S02]  /*2c2f0*/  IMAD.MOV.U32 R159, RZ, RZ, R6 ;  /* 0x000000ffff9f7224 */ /* 0x000fe400078e0006 */
[----:B--2---:R-:W5:Y:S04]  /*2c300*/  LDL.LU R6, [R1+0x6c0] ;  /* 0x0006c00001067983 */ /* 0x004f680000300800 */
[----:B------:R-:W5:Y:S04]  /*2c310*/  LDL.LU R0, [R1+0x6bc] ;  /* 0x0006bc0001007983 */ /* 0x000f680000300800 */
[----:B------:R1:W-:Y:S04]  /*2c320*/  LDGSTS.E [R222+0x2f80], desc[UR16][R158.64], P0 ;  /* 0x02f800009ede7fae */ /* 0x0003e80008121850 */
[----:B------:R-:W2:Y:S04]  /*2c330*/  LDL.LU R158, [R1+0x27c] ;  /* 0x00027c00019e7983 */ /* 0x000ea80000300800 */
[----:B------:R-:W1:Y:S01]  /*2c340*/  LDL.LU R159, [R1+0x280] ;  /* 0x00028000019f7983 */ /* 0x000e620000300800 */
[----:B------:R-:W-:-:S05]  /*2c350*/  IADD3 R156, P2, R156, R154, RZ ;  /* 0x0000009a9c9c7210 */ /* 0x000fca0007f5e0ff */
[----:B------:R-:W-:Y:S01]  /*2c360*/  IMAD.X R157, R157, 0x1, R153, P2 ;  /* 0x000000019d9d7824 */ /* 0x000fe200010e0699 */
[----:B-1----:R-:W-:-:S05]  /*2c370*/  IADD3 R159, P1, R159, R154, RZ ;  /* 0x0000009a9f9f7210 */ /* 0x002fca0007f3e0ff */
        /* <DEDUP_REMOVED lines=16> */
[----:B----4-:R-:W-:-:S05]  /*2c480*/  IADD3 R3, P2, R3, R154, RZ ;  /* 0x0000009a03037210 */ /* 0x010fca0007f5e0ff */
        /* <DEDUP_REMOVED lines=13> */
[----:B--2---:R2:W5:Y:S04]  /*2c560*/  LDL.LU R2, [R1+0x6b0] ;  /* 0x0006b00001027983 */ /* 0x0045680000300800 */
[----:B------:R2:W-:Y:S01]  /*2c570*/  LDGSTS.E [R222+0x3f80], desc[UR16][R158.64], P0 ;  /* 0x03f800009ede7fae */ /* 0x0005e20008121850 */
[----:B------:R-:W1:Y:S01]  /*2c580*/  S2R R3, SR_TID.X ;  /* 0x0000000000037919 */ /* 0x000e620000002100 */
[----:B------:R-:W-:Y:S02]  /*2c590*/  UIADD3 UR4, UR4, 0x1, URZ ;  /* 0x0000000104047890 */ /* 0x000fe4000fffe03f */
[----:B------:R-:W0:Y:S04]  /*2c5a0*/  LDGDEPBAR ;  /* 0x00000000000079af */ /* 0x000e280000000000 */
[----:B------:R-:W3:Y:S01]  /*2c5b0*/  LDL R159, [R1+0x344] ;  /* 0x00034400019f7983 */ /* 0x000ee20000100800 */
[----:B-1----:R-:W-:-:S04]  /*2c5c0*/  SHF.R.U32.HI R3, RZ, 0x6, R3 ;  /* 0x00000006ff037819 */ /* 0x002fc80000011603 */
[----:B------:R-:W-:Y:S02]  /*2c5d0*/  SGXT.U32 R3, R3, 0x1 ;  /* 0x000000010303781a */ /* 0x000fe40000000000 */
[----:B---3--:R-:W-:-:S13]  /*2c5e0*/  ISETP.NE.U32.AND P0, PT, R159, UR4, PT ;  /* 0x000000049f007c0c */ /* 0x008fda000bf05070 */
[----:B--2---:R-:W-:Y:S05]  /*2c5f0*/  @P0 BRA `(.L_x_1) ;  /* 0xffffff8400600947 */ /* 0x004fea000383ffff */
.L_x_0:
[----:B-1---5:R-:W1:Y:S01]  /*2c600*/  S2R R5, SR_TID.X ;  /* 0x0000000000057919 */ /* 0x022e620000002100 */
[----:B------:R-:W-:Y:S02]  /*2c610*/  WARPGROUP.DEPBAR.LE gsb0, 0x0 ;  /* 0x00008000000079c5 */ /* 0x000fe40000010000 */
[----:B------:R-:W-:-:S04]  /*2c620*/  DEPBAR.LE SB0, 0x0 ;  /* 0x000080000000791a */ /* 0x000fc80000000000 */
[----:B------:R-:W2:Y:S01]  /*2c630*/  S2R R159, SR_TID.X ;  /* 0x00000000009f7919 */ /* 0x000ea20000002100 */
[----:B------:R-:W3:Y:S01]  /*2c640*/  LDL.LU R158, [R1+0x594] ;  /* 0x00059400019e7983 */ /* 0x000ee20000300800 */
[----:B------:R-:W-:Y:S01]  /*2c650*/  LOP3.LUT R20, R2, R3, RZ, 0xfc, !PT ;  /* 0x0000000302147212 */ /* 0x000fe200078efcff */
[----:B------:R-:W-:Y:S01]  /*2c660*/  ULDC UR6, c[0x0][0x248] ;  /* 0x0000920000067ab9 */ /* 0x000fe20000000800 */
[----:B------:R-:W-:Y:S01]  /*2c670*/  ULDC UR4, c[0x0][0x244] ;  /* 0x0000910000047ab9 */ /* 0x000fe20000000800 */
[C---:B-1----:R-:W-:Y:S02]  /*2c680*/  IMAD.SHL.U32 R0, R5.reuse, 0x8, RZ ;  /* 0x0000000805007824 */ /* 0x042fe400078e00ff */
[C---:B------:R-:W-:Y:S02]  /*2c690*/  IMAD.SHL.U32 R4, R5.reuse, 0x80, RZ ;  /* 0x0000008005047824 */ /* 0x040fe400078e00ff */
[----:B------:R-:W-:Y:S01]  /*2c6a0*/  IMAD.SHL.U32 R6, R5, 0x10, RZ ;  /* 0x0000001005067824 */ /* 0x000fe200078e00ff */
[----:B------:R-:W-:-:S02]  /*2c6b0*/  LOP3.LUT R0, R0, 0x380, RZ, 0xc0, !PT ;  /* 0x0000038000007812 */ /* 0x000fc400078ec0ff */
[----:B------:R-:W-:Y:S02]  /*2c6c0*/  LOP3.LUT R5, R4, 0x400, RZ, 0xc0, !PT ;  /* 0x0000040004057812 */ /* 0x000fe400078ec0ff */
[----:B------:R-:W-:Y:S02]  /*2c6d0*/  LOP3.LUT R109, R6, 0x70, RZ, 0xc0, !PT ;  /* 0x00000070066d7812 */ /* 0x000fe400078ec0ff */
[----:B------:R-:W-:Y:S02]  /*2c6e0*/  IADD3 R0, R0, UR7, R5 ;  /* 0x0000000700007c10 */ /* 0x000fe4000fffe005 */
[----:B--2---:R-:W-:-:S03]  /*2c6f0*/  LOP3.LUT R159, R159, 0x7f, RZ, 0xc0, !PT ;  /* 0x0000007f9f9f7812 */ /* 0x004fc600078ec0ff */
[----:B------:R-:W-:Y:S01]  /*2c700*/  IMAD.IADD R109, R109, 0x1, R0 ;  /* 0x000000016d6d7824 */ /* 0x000fe200078e0200 */
[----:B------:R-:W-:Y:S01]  /*2c710*/  BAR.SYNC.DEFER_BLOCKING 0x0 ;  /* 0x0000000000007b1d */ /* 0x000fe20000010000 */
[----:B------:R-:W-:-:S05]  /*2c720*/  LEA R0, R159, UR7, 0x4 ;  /* 0x000000079f007c11 */ /* 0x000fca000f8e20ff */
[----:B------:R-:W-:Y:S02]  /*2c730*/  STSM.16.M88.4 [R109], R24 ;  /* 0x000000186d007844 */ /* 0x000fe40000000200 */
[----:B------:R-:W-:Y:S06]  /*2c740*/  BAR.SYNC.DEFER_BLOCKING 0x0 ;  /* 0x0000000000007b1d */ /* 0x000fec0000010000 */
[----:B------:R-:W1:Y:S02]  /*2c750*/  LDS.128 R112, [R0] ;  /* 0x0000000000707984 */ /* 0x000e640000000c00 */
[----:B------:R-:W-:Y:S06]  /*2c760*/  BAR.SYNC.DEFER_BLOCKING 0x0 ;  /* 0x0000000000007b1d */ /* 0x000fec0000010000 */
[----:B------:R2:W-:Y:S02]  /*2c770*/  STSM.16.M88.4 [R109], R28 ;  /* 0x0000001c6d007844 */ /* 0x0005e40000000200 */
[----:B------:R-:W-:Y:S01]  /*2c780*/  BAR.SYNC.DEFER_BLOCKING 0x0 ;  /* 0x0000000000007b1d */ /* 0x000fe20000010000 */
[----:B--2---:R-:W-:-:S05]  /*2c790*/  IMAD R28, R20, UR6, RZ ;  /* 0x00000006141c7c24 */ /* 0x004fca000f8e02ff */
[----:B------:R-:W2:Y:S02]  /*2c7a0*/  LDS.128 R104, [R0] ;  /* 0x0000000000687984 */ /* 0x000ea40000000c00 */
[----:B------:R-:W-:Y:S06]  /*2c7b0*/  BAR.SYNC.DEFER_BLOCKING 0x0 ;  /* 0x0000000000007b1d */ /* 0x000fec0000010000 */
[----:B------:R-:W-:Y:S02]  /*2c7c0*/  STSM.16.M88.4 [R109], R32 ;  /* 0x000000206d007844 */ /* 0x000fe40000000200 */
[----:B------:R-:W-:Y:S06]  /*2c7d0*/  BAR.SYNC.DEFER_BLOCKING 0x0 ;  /* 0x0000000000007b1d */ /* 0x000fec0000010000 */
[----:B------:R-:W4:Y:S02]  /*2c7e0*/  LDS.128 R100, [R0] ;  /* 0x0000000000647984 */ /* 0x000f240000000c00 */
[----:B------:R-:W-:Y:S06]  /*2c7f0*/  BAR.SYNC.DEFER_BLOCKING 0x0 ;  /* 0x0000000000007b1d */ /* 0x000fec0000010000 */
[----:B------:R-:W-:Y:S02]  /*2c800*/  STSM.16.M88.4 [R109], R36 ;  /* 0x000000246d007844 */ /* 0x000fe40000000200 */
[----:B------:R-:W-:Y:S06]  /*2c810*/  BAR.SYNC.DEFER_BLOCKING 0x0 ;  /* 0x0000000000007b1d */ /* 0x000fec0000010000 */
[----:B------:R-:W4:Y:S02]  /*2c820*/  LDS.128 R96, [R0] ;  /* 0x0000000000607984 */ /* 0x000f240000000c00 */
[----:B------:R-:W-:Y:S06]  /*2c830*/  BAR.SYNC.DEFER_BLOCKING 0x0 ;  /* 0x0000000000007b1d */ /* 0x000fec0000010000 */
[----:B------:R1:W-:Y:S02]  /*2c840*/  STSM.16.M88.4 [R109], R40 ;  /* 0x000000286d007844 */ /* 0x0003e40000000200 */
[----:B------:R-:W-:Y:S01]  /*2c850*/  BAR.SYNC.DEFER_BLOCKING 0x0 ;  /* 0x0000000000007b1d */ /* 0x000fe20000010000 */
[C---:B---3--:R-:W-:Y:S01]  /*2c860*/  ISETP.GE.AND P0, PT, R158.reuse, R156, PT ;  /* 0x0000009c9e00720c */ /* 0x048fe20003f06270 */
[----:B------:R-:W-:-:S04]  /*2c870*/  IMAD R108, R158, UR4, RZ ;  /* 0x000000049e6c7c24 */ /* 0x000fc8000f8e02ff */
[----:B------:R-:W-:Y:S01]  /*2c880*/  ULDC.64 UR4, c[0x0][0x220] ;  /* 0x0000880000047ab9 */ /* 0x000fe20000000a00 */
[----:B------:R-:W-:Y:S02]  /*2c890*/  ISETP.LT.AND P1, PT, R20, R157, !P0 ;  /* 0x0000009d1400720c */ /* 0x000fe40004721270 */
[----:B-1----:R-:W-:-:S04]  /*2c8a0*/  LEA R40, P2, R108, UR4, 0x2 ;  /* 0x000000046c287c11 */ /* 0x002fc8000f8410ff */
[----:B------:R-:W-:Y:S02]  /*2c8b0*/  LEA.HI.X.SX32 R41, R108, UR5, 0x2, P2 ;  /* 0x000000056c297c11 */ /* 0x000fe400090f16ff */
[C---:B------:R-:W-:Y:S01]  /*2c8c0*/  LEA R42, P2, R28.reuse, R40, 0x2 ;  /* 0x000000281c2a7211 */ /* 0x040fe200078410ff */
[----:B------:R-:W1:Y:S03]  /*2c8d0*/  LDS.128 R92, [R0] ;  /* 0x00000000005c7984 */ /* 0x000e660000000c00 */
[----:B------:R-:W-:Y:S01]  /*2c8e0*/  LEA.HI.X.SX32 R43, R28, R41, 0x2, P2 ;  /* 0x000000291c2b7211 */ /* 0x000fe200010f16ff */
[----:B------:R-:W-:Y:S06]  /*2c8f0*/  BAR.SYNC.DEFER_BLOCKING 0x0 ;  /* 0x0000000000007b1d */ /* 0x000fec0000010000 */
[----:B------:R3:W-:Y:S02]  /*2c900*/  STSM.16.M88.4 [R109], R44 ;  /* 0x0000002c6d007844 */ /* 0x0007e40000000200 */
[----:B------:R-:W-:Y:S01]  /*2c910*/  BAR.SYNC.DEFER_BLOCKING 0x0 ;  /* 0x0000000000007b1d */ /* 0x000fe20000010000 */
[----:B---3--:R-:W-:-:S02]  /*2c920*/  LOP3.LUT R46, R2, 0x2, R3, 0xfe, !PT ;  /* 0x00000002022e7812 */ /* 0x008fc400078efe03 */
[--C-:B------:R-:W-:Y:S02]  /*2c930*/  LOP3.LUT R44, R2, 0x4, R3.reuse, 0xfe, !PT ;  /* 0x00000004022c7812 */ /* 0x100fe400078efe03 */
[CC--:B------:R-:W-:Y:S01]  /*2c940*/  ISETP.LT.AND P2, PT, R46.reuse, R157.reuse, !P0 ;  /* 0x0000009d2e00720c */ /* 0x0c0fe20004741270 */
[----:B------:R-:W-:Y:S01]  /*2c950*/  IMAD R45, R46, UR6, RZ ;  /* 0x000000062e2d7c24 */ /* 0x000fe2000f8e02ff */
[--C-:B------:R-:W-:Y:S01]  /*2c960*/  LOP3.LUT R46, R2, 0x6, R3.reuse, 0xfe, !PT ;  /* 0x00000006022e7812 */ /* 0x100fe200078efe03 */
[C---:B------:R-:W-:Y:S01]  /*2c970*/  IMAD R47, R44.reuse, UR6, RZ ;  /* 0x000000062c2f7c24 */ /* 0x040fe2000f8e02ff */
[-C--:B------:R-:W-:Y:S02]  /*2c980*/  ISETP.LT.AND P3, PT, R44, R157.reuse, !P0 ;  /* 0x0000009d2c00720c */ /* 0x080fe40004761270 */
[----:B------:R-:W-:Y:S01]  /*2c990*/  ISETP.LT.AND P4, PT, R46, R157, !P0 ;  /* 0x0000009d2e00720c */ /* 0x000fe20004781270 */
[----:B------:R-:W3:Y:S01]  /*2c9a0*/  LDS.128 R88, [R0] ;  /* 0x0000000000587984 */ /* 0x000ee20000000c00 */
[----:B------:R-:W-:Y:S06]  /*2c9b0*/  BAR.SYNC.DEFER_BLOCKING 0x0 ;  /* 0x0000000000007b1d */ /* 0x000fec0000010000 */
[----:B------:R2:W-:Y:S02]  /*2c9c0*/  STSM.16.M88.4 [R109], R48 ;  /* 0x000000306d007844 */ /* 0x0005e40000000200 */
[----:B------:R-:W-:Y:S01]  /*2c9d0*/  BAR.SYNC.DEFER_BLOCKING 0x0 ;  /* 0x0000000000007b1d */ /* 0x000fe20000010000 */
[----:B--2---:R-:W-:Y:S01]  /*2c9e0*/  LOP3.LUT R48, R2, 0x8, R3, 0xfe, !PT ;  /* 0x0000000802307812 */ /* 0x004fe200078efe03 */
[----:B------:R-:W-:Y:S01]  /*2c9f0*/  IMAD R49, R46, UR6, RZ ;  /* 0x000000062e317c24 */ /* 0x000fe2000f8e02ff */
[----:B------:R-:W-:-:S02]  /*2ca00*/  LEA R46, P5, R47, R40, 0x2 ;  /* 0x000000282f2e7211 */ /* 0x000fc400078a10ff */
[--C-:B------:R-:W-:Y:S01]  /*2ca10*/  LOP3.LUT R50, R2, 0xa, R3.reuse, 0xfe, !PT ;  /* 0x0000000a02327812 */ /* 0x100fe200078efe03 */
[----:B------:R-:W-:Y:S01]  /*2ca20*/  IMAD R51, R48, UR6, RZ ;  /* 0x0000000630337c24 */ /* 0x000fe2000f8e02ff */
[----:B------:R-:W-:Y:S01]  /*2ca30*/  LEA.HI.X.SX32 R47, R47, R41, 0x2, P5 ;  /* 0x000000292f2f7211 */ /* 0x000fe200028f16ff */
[----:B------:R-:W2:Y:S01]  /*2ca40*/  LDS.128 R36, [R0] ;  /* 0x0000000000247984 */ /* 0x000ea20000000c00 */
[----:B------:R-:W-:Y:S06]  /*2ca50*/  BAR.SYNC.DEFER_BLOCKING 0x0 ;  /* 0x0000000000007b1d */ /* 0x000fec0000010000 */
[----:B------:R4:W-:Y:S02]  /*2ca60*/  STSM.16.M88.4 [R109], R52 ;  /* 0x000000346d007844 */ /* 0x0009e40000000200 */
[----:B------:R-:W-:Y:S01]  /*2ca70*/  BAR.SYNC.DEFER_BLOCKING 0x0 ;  /* 0x0000000000007b1d */ /* 0x000fe20000010000 */
[----:B----4-:R-:W-:-:S05]  /*2ca80*/  LOP3.LUT R52, R2, 0xc, R3, 0xfe, !PT ;  /* 0x0000000c02347812 */ /* 0x010fca00078efe03 */
[----:B------:R-:W4:Y:S02]  /*2ca90*/  LDS.128 R32, [R0] ;  /* 0x0000000000207984 */ /* 0x000f240000000c00 */
        /* <DEDUP_REMOVED lines=31> */
[----:B------:R1:W-:Y:S01]  /*2cc90*/  @P1 STG.E desc[UR16][R42.64], R112 ;  /* 0x000000702a001986 */ /* 0x0003e2000c101910 */
[----:B------:R-:W-:-:S04]  /*2cca0*/  LEA R44, P1, R45, R40, 0x2 ;  /* 0x000000282d2c7211 */ /* 0x000fc800078210ff */
[----:B------:R-:W-:Y:S02]  /*2ccb0*/  LEA.HI.X.SX32 R45, R45, R41, 0x2, P1 ;  /* 0x000000292d2d7211 */ /* 0x000fe400008f16ff */
[----:B------:R-:W-:-:S03]  /*2ccc0*/  ISETP.LT.AND P1, PT, R48, R157, !P0 ;  /* 0x0000009d3000720c */ /* 0x000fc60004721270 */
[----:B------:R-:W-:Y:S01]  /*2ccd0*/  @P2 STG.E desc[UR16][R44.64], R113 ;  /* 0x000000712c002986 */ /* 0x000fe2000c101910 */
[-C--:B------:R-:W-:Y:S02]  /*2cce0*/  LEA R48, P2, R51, R40.reuse, 0x2 ;  /* 0x0000002833307211 */ /* 0x080fe400078410ff */
[C---:B-1----:R-:W-:Y:S01]  /*2ccf0*/  LEA R42, P6, R49.reuse, R40, 0x2 ;  /* 0x00000028312a7211 */ /* 0x042fe200078c10ff */
[----:B------:R1:W-:Y:S01]  /*2cd00*/  @P3 STG.E desc[UR16][R46.64], R114 ;  /* 0x000000722e003986 */ /* 0x0003e2000c101910 */
[C---:B------:R-:W-:Y:S01]  /*2cd10*/  ISETP.LT.AND P3, PT, R52.reuse, R157, !P0 ;  /* 0x0000009d3400720c */ /* 0x040fe20004761270 */
[----:B------:R-:W-:Y:S01]  /*2cd20*/  IMAD R52, R52, UR6, RZ ;  /* 0x0000000634347c24 */ /* 0x000fe2000f8e02ff */
[-C--:B------:R-:W-:Y:S02]  /*2cd30*/  LEA.HI.X.SX32 R43, R49, R41.reuse, 0x2, P6 ;  /* 0x00000029312b7211 */ /* 0x080fe400030f16ff */
[----:B------:R-:W-:Y:S01]  /*2cd40*/  LEA.HI.X.SX32 R49, R51, R41, 0x2, P2 ;  /* 0x0000002933317211 */ /* 0x000fe200010f16ff */
[C---:B------:R-:W-:Y:S01]  /*2cd50*/  IMAD R51, R50.reuse, UR6, RZ ;  /* 0x0000000632337c24 */ /* 0x040fe2000f8e02ff */
[----:B------:R-:W-:Y:S01]  /*2cd60*/  ISETP.LT.AND P2, PT, R50, R157, !P0 ;  /* 0x0000009d3200720c */ /* 0x000fe20004741270 */
[----:B------:R3:W-:Y:S01]  /*2cd70*/  @P4 STG.E desc[UR16][R42.64], R115 ;  /* 0x000000732a004986 */ /* 0x0007e2000c101910 */
[----:B------:R-:W-:-:S03]  /*2cd80*/  LOP3.LUT R50, R2, 0xe, R3, 0xfe, !PT ;  /* 0x0000000e02327812 */ /* 0x000fc600078efe03 */
[----:B------:R2:W-:Y:S01]  /*2cd90*/  @P1 STG.E desc[UR16][R48.64], R104 ;  /* 0x0000006830001986 */ /* 0x0005e2000c101910 */
[----:B-1----:R-:W-:Y:S02]  /*2cda0*/  LOP3.LUT R46, R2, 0x10, R3, 0xfe, !PT ;  /* 0x00000010022e7812 */ /* 0x002fe400078efe03 */
[CC--:B------:R-:W-:Y:S02]  /*2cdb0*/  LEA R44, P1, R51.reuse, R40.reuse, 0x2 ;  /* 0x00000028332c7211 */ /* 0x0c0fe400078210ff */
[C---:B------:R-:W-:Y:S01]  /*2cdc0*/  ISETP.LT.AND P4, PT, R50.reuse, R157, !P0 ;  /* 0x0000009d3200720c */ /* 0x040fe20004781270 */
[----:B------:R-:W-:Y:S01]  /*2cdd0*/  IMAD R50, R50, UR6, RZ ;  /* 0x0000000632327c24 */ /* 0x000fe2000f8e02ff */
[----:B------:R-:W-:Y:S02]  /*2cde0*/  LEA.HI.X.SX32 R45, R51, R41, 0x2, P1 ;  /* 0x00000029332d7211 */ /* 0x000fe400008f16ff */
[-C--:B---3--:R-:W-:Y:S02]  /*2cdf0*/  LEA R42, P5, R52, R40.reuse, 0x2 ;  /* 0x00000028342a7211 */ /* 0x088fe400078a10ff */
[C---:B------:R-:W-:Y:S01]  /*2ce00*/  ISETP.LT.AND P1, PT, R46.reuse, R157, !P0 ;  /* 0x0000009d2e00720c */ /* 0x040fe20004721270 */
[----:B--2---:R-:W-:Y:S01]  /*2ce10*/  IMAD R49, R46, UR6, RZ ;  /* 0x000000062e317c24 */ /* 0x004fe2000f8e02ff */
[----:B------:R1:W-:Y:S01]  /*2ce20*/  @P2 STG.E desc[UR16][R44.64], R105 ;  /* 0x000000692c002986 */ /* 0x0003e2000c101910 */
[----:B------:R-:W-:-:S02]  /*2ce30*/  LEA R46, P6, R50, R40, 0x2 ;  /* 0x00000028322e7211 */ /* 0x000fc400078c10ff */
[-C--:B------:R-:W-:Y:S02]  /*2ce40*/  LEA.HI.X.SX32 R43, R52, R41.reuse, 0x2, P5 ;  /* 0x00000029342b7211 */ /* 0x080fe400028f16ff */
[C---:B------:R-:W-:Y:S02]  /*2ce50*/  LEA R48, P2, R49.reuse, R40, 0x2 ;  /* 0x0000002831307211 */ /* 0x040fe400078410ff */
[--C-:B------:R-:W-:Y:S01]  /*2ce60*/  LOP3.LUT R52, R2, 0x12, R3.reuse, 0xfe, !PT ;  /* 0x0000001202347812 */ /* 0x100fe200078efe03 */
[----:B------:R2:W-:Y:S01]  /*2ce70*/  @P3 STG.E desc[UR16][R42.64], R106 ;  /* 0x0000006a2a003986 */ /* 0x0005e2000c101910 */
[-C--:B------:R-:W-:Y:S02]  /*2ce80*/  LEA.HI.X.SX32 R47, R50, R41.reuse, 0x2, P6 ;  /* 0x00000029322f7211 */ /* 0x080fe400030f16ff */
[----:B------:R-:W-:Y:S02]  /*2ce90*/  LEA.HI.X.SX32 R49, R49, R41, 0x2, P2 ;  /* 0x0000002931317211 */ /* 0x000fe400010f16ff */
[C---:B------:R-:W-:Y:S01]  /*2cea0*/  ISETP.LT.AND P2, PT, R52.reuse, R157, !P0 ;  /* 0x0000009d3400720c */ /* 0x040fe20004741270 */
[----:B------:R-:W-:Y:S01]  /*2ceb0*/  IMAD R52, R52, UR6, RZ ;  /* 0x0000000634347c24 */ /* 0x000fe2000f8e02ff */
[C-C-:B------:R-:W-:Y:S01]  /*2cec0*/  LOP3.LUT R50, R2.reuse, 0x14, R3.reuse, 0xfe, !PT ;  /* 0x0000001402327812 */ /* 0x140fe200078efe03 */
[----:B------:R3:W-:Y:S01]  /*2ced0*/  @P4 STG.E desc[UR16][R46.64], R107 ;  /* 0x0000006b2e004986 */ /* 0x0007e2000c101910 */
[----:B-1----:R-:W-:-:S02]  /*2cee0*/  LOP3.LUT R44, R2, 0x16, R3, 0xfe, !PT ;  /* 0x00000016022c7812 */ /* 0x002fc400078efe03 */
[C---:B------:R-:W-:Y:S01]  /*2cef0*/  ISETP.LT.AND P3, PT, R50.reuse, R157, !P0 ;  /* 0x0000009d3200720c */ /* 0x040fe20004761270 */
[----:B------:R1:W-:Y:S01]  /*2cf00*/  @P1 STG.E desc[UR16][R48.64], R100 ;  /* 0x0000006430001986 */ /* 0x0003e2000c101910 */
[----:B------:R-:W-:Y:S01]  /*2cf10*/  IMAD R45, R50, UR6, RZ ;  /* 0x00000006322d7c24 */ /* 0x000fe2000f8e02ff */
[-C--:B--2---:R-:W-:Y:S02]  /*2cf20*/  LEA R42, P1, R52, R40.reuse, 0x2 ;  /* 0x00000028342a7211 */ /* 0x084fe400078210ff */
[----:B------:R-:W-:Y:S02]  /*2cf30*/  LOP3.LUT R50, R2, 0x18, R3, 0xfe, !PT ;  /* 0x0000001802327812 */ /* 0x000fe400078efe03 */
[----:B------:R-:W-:Y:S01]  /*2cf40*/  LEA.HI.X.SX32 R43, R52, R41, 0x2, P1 ;  /* 0x00000029342b7211 */ /* 0x000fe200008f16ff */
[----:B---3--:R-:W-:Y:S01]  /*2cf50*/  IMAD R47, R44, UR6, RZ ;  /* 0x000000062c2f7c24 */ /* 0x008fe2000f8e02ff */
[CC--:B------:R-:W-:Y:S01]  /*2cf60*/  ISETP.LT.AND P1, PT, R50.reuse, R157.reuse, !P0 ;  /* 0x0000009d3200720c */ /* 0x0c0fe20004721270 */
[----:B------:R-:W-:Y:S01]  /*2cf70*/  IMAD R50, R50, UR6, RZ ;  /* 0x0000000632327c24 */ /* 0x000fe2000f8e02ff */
[----:B------:R-:W-:Y:S01]  /*2cf80*/  ISETP.LT.AND P4, PT, R44, R157, !P0 ;  /* 0x0000009d2c00720c */ /* 0x000fe20004781270 */
[----:B------:R2:W-:Y:S01]  /*2cf90*/  @P2 STG.E desc[UR16][R42.64], R101 ;  /* 0x000000652a002986 */ /* 0x0005e2000c101910 */
[----:B------:R-:W-:-:S02]  /*2cfa0*/  LEA R44, P5, R45, R40, 0x2 ;  /* 0x000000282d2c7211 */ /* 0x000fc400078a10ff */
[-C--:B------:R-:W-:Y:S02]  /*2cfb0*/  LEA R46, P6, R47, R40.reuse, 0x2 ;  /* 0x000000282f2e7211 */ /* 0x080fe400078c10ff */
[----:B-1----:R-:W-:Y:S02]  /*2cfc0*/  LEA R48, P2, R50, R40, 0x2 ;  /* 0x0000002832307211 */ /* 0x002fe400078410ff */
[--C-:B------:R-:W-:Y:S02]  /*2cfd0*/  LOP3.LUT R52, R2, 0x1a, R3.reuse, 0xfe, !PT ;  /* 0x0000001a02347812 */ /* 0x100fe400078efe03 */
[-C--:B------:R-:W-:Y:S02]  /*2cfe0*/  LEA.HI.X.SX32 R45, R45, R41.reuse, 0x2, P5 ;  /* 0x000000292d2d7211 */ /* 0x080fe400028f16ff */
[-C--:B------:R-:W-:Y:S01]  /*2cff0*/  LEA.HI.X.SX32 R47, R47, R41.reuse, 0x2, P6 ;  /* 0x000000292f2f7211 */ /* 0x080fe200030f16ff */
[----:B------:R-:W-:Y:S01]  /*2d000*/  IMAD R51, R52, UR6, RZ ;  /* 0x0000000634337c24 */ /* 0x000fe2000f8e02ff */
[----:B------:R-:W-:Y:S01]  /*2d010*/  LEA.HI.X.SX32 R49, R50, R41, 0x2, P2 ;  /* 0x0000002932317211 */ /* 0x000fe200010f16ff */
[----:B------:R-:W-:Y:S01]  /*2d020*/  @P3 STG.E desc[UR16][R44.64], R102 ;  /* 0x000000662c003986 */ /* 0x000fe2000c101910 */
[----:B------:R-:W-:-:S02]  /*2d030*/  LOP3.LUT R50, R2, 0x1c, R3, 0xfe, !PT ;  /* 0x0000001c02327812 */ /* 0x000fc400078efe03 */
[-C--:B------:R-:W-:Y:S01]  /*2d040*/  ISETP.LT.AND P2, PT, R52, R157.reuse, !P0 ;  /* 0x0000009d3400720c */ /* 0x080fe20004741270 */
[----:B------:R1:W-:Y:S01]  /*2d050*/  @P4 STG.E desc[UR16][R46.64], R103 ;  /* 0x000000672e004986 */ /* 0x0003e2000c101910 */
[--C-:B------:R-:W-:Y:S01]  /*2d060*/  LOP3.LUT R52, R2, 0x1e, R3.reuse, 0xfe, !PT ;  /* 0x0000001e02347812 */ /* 0x100fe200078efe03 */
[C---:B------:R-:W-:Y:S01]  /*2d070*/  IMAD R53, R50.reuse, UR6, RZ ;  /* 0x0000000632357c24 */ /* 0x040fe2000f8e02ff */
[-C--:B------:R-:W-:Y:S01]  /*2d080*/  ISETP.LT.AND P3, PT, R50, R157.reuse, !P0 ;  /* 0x0000009d3200720c */ /* 0x080fe20004761270 */
[----:B------:R3:W-:Y:S01]  /*2d090*/  @P1 STG.E desc[UR16][R48.64], R96 ;  /* 0x0000006030001986 */ /* 0x0007e2000c101910 */
[----:B--2---:R-:W-:Y:S02]  /*2d0a0*/  LEA R42, P1, R51, R40, 0x2 ;  /* 0x00000028332a7211 */ /* 0x004fe400078210ff */
[C---:B------:R-:W-:Y:S01]  /*2d0b0*/  ISETP.LT.AND P4, PT, R52.reuse, R157, !P0 ;  /* 0x0000009d3400720c */ /* 0x040fe20004781270 */
[----:B------:R-:W-:Y:S01]  /*2d0c0*/  IMAD R52, R52, UR6, RZ ;  /* 0x0000000634347c24 */ /* 0x000fe2000f8e02ff */
[----:B------:R-:W-:-:S02]  /*2d0d0*/  LOP3.LUT R50, R2, 0x20, R3, 0xfe, !PT ;  /* 0x0000002002327812 */ /* 0x000fc400078efe03 */
[----:B------:R-:W-:Y:S02]  /*2d0e0*/  LEA.HI.X.SX32 R43, R51, R41, 0x2, P1 ;  /* 0x00000029332b7211 */ /* 0x000fe400008f16ff */
[C---:B------:R-:W-:Y:S01]  /*2d0f0*/  ISETP.LT.AND P1, PT, R50.reuse, R157, !P0 ;  /* 0x0000009d3200720c */ /* 0x040fe20004721270 */
[----:B------:R-:W-:Y:S01]  /*2d100*/  IMAD R50, R50, UR6, RZ ;  /* 0x0000000632327c24 */ /* 0x000fe2000f8e02ff */
[CC--:B-1----:R-:W-:Y:S01]  /*2d110*/  LEA R46, P6, R52.reuse, R40.reuse, 0x2 ;  /* 0x00000028342e7211 */ /* 0x0c2fe200078c10ff */
[----:B------:R1:W-:Y:S01]  /*2d120*/  @P2 STG.E desc[UR16][R42.64], R97 ;  /* 0x000000612a002986 */ /* 0x0003e2000c101910 */
[-C--:B------:R-:W-:Y:S02]  /*2d130*/  LEA R44, P5, R53, R40.reuse, 0x2 ;  /* 0x00000028352c7211 */ /* 0x080fe400078a10ff */
[----:B------:R-:W-:Y:S02]  /*2d140*/  LEA.HI.X.SX32 R47, R52, R41, 0x2, P6 ;  /* 0x00000029342f7211 */ /* 0x000fe400030f16ff */
[----:B---3--:R-:W-:-:S02]  /*2d150*/  LEA R48, P2, R50, R40, 0x2 ;  /* 0x0000002832307211 */ /* 0x008fc400078410ff */
[--C-:B------:R-:W-:Y:S02]  /*2d160*/  LOP3.LUT R52, R2, 0x22, R3.reuse, 0xfe, !PT ;  /* 0x0000002202347812 */ /* 0x100fe400078efe03 */
[-C--:B------:R-:W-:Y:S02]  /*2d170*/  LEA.HI.X.SX32 R45, R53, R41.reuse, 0x2, P5 ;  /* 0x00000029352d7211 */ /* 0x080fe400028f16ff */
[----:B------:R-:W-:Y:S01]  /*2d180*/  LEA.HI.X.SX32 R49, R50, R41, 0x2, P2 ;  /* 0x0000002932317211 */ /* 0x000fe200010f16ff */
[----:B------:R-:W-:Y:S01]  /*2d190*/  IMAD R51, R52, UR6, RZ ;  /* 0x0000000634337c24 */ /* 0x000fe2000f8e02ff */
[--C-:B------:R-:W-:Y:S01]  /*2d1a0*/  LOP3.LUT R50, R2, 0x24, R3.reuse, 0xfe, !PT ;  /* 0x0000002402327812 */ /* 0x100fe200078efe03 */
[----:B------:R-:W-:Y:S01]  /*2d1b0*/  @P3 STG.E desc[UR16][R44.64], R98 ;  /* 0x000000622c003986 */ /* 0x000fe2000c101910 */
[-C--:B------:R-:W-:Y:S02]  /*2d1c0*/  ISETP.LT.AND P2, PT, R52, R157.reuse, !P0 ;  /* 0x0000009d3400720c */ /* 0x080fe40004741270 */
[--C-:B------:R-:W-:Y:S01]  /*2d1d0*/  LOP3.LUT R52, R2, 0x26, R3.reuse, 0xfe, !PT ;  /* 0x0000002602347812 */ /* 0x100fe200078efe03 */
[----:B------:R2:W-:Y:S01]  /*2d1e0*/  @P4 STG.E desc[UR16][R46.64], R99 ;  /* 0x000000632e004986 */ /* 0x0005e2000c101910 */
[CC--:B------:R-:W-:Y:S01]  /*2d1f0*/  ISETP.LT.AND P3, PT, R50.reuse, R157.reuse, !P0 ;  /* 0x0000009d3200720c */ /* 0x0c0fe20004761270 */
[----:B------:R-:W-:Y:S01]  /*2d200*/  IMAD R53, R50, UR6, RZ ;  /* 0x0000000632357c24 */ /* 0x000fe2000f8e02ff */
[C---:B------:R-:W-:Y:S01]  /*2d210*/  ISETP.LT.AND P4, PT, R52.reuse, R157, !P0 ;  /* 0x0000009d3400720c */ /* 0x040fe20004781270 */
[----:B------:R3:W-:Y:S01]  /*2d220*/  @P1 STG.E desc[UR16][R48.64], R92 ;  /* 0x0000005c30001986 */ /* 0x0007e2000c101910 */
[----:B-1----:R-:W-:Y:S01]  /*2d230*/  LEA R42, P1, R51, R40, 0x2 ;  /* 0x00000028332a7211 */ /* 0x002fe200078210ff */
[----:B------:R-:W-:Y:S01]  /*2d240*/  IMAD R52, R52, UR6, RZ ;  /* 0x0000000634347c24 */ /* 0x000fe2000f8e02ff */
[----:B------:R-:W-:-:S02]  /*2d250*/  LOP3.LUT R50, R2, 0x28, R3, 0xfe, !PT ;  /* 0x0000002802327812 */ /* 0x000fc400078efe03 */
[----:B------:R-:W-:Y:S02]  /*2d260*/  LEA.HI.X.SX32 R43, R51, R41, 0x2, P1 ;  /* 0x00000029332b7211 */ /* 0x000fe400008f16ff */
[C---:B------:R-:W-:Y:S01]  /*2d270*/  ISETP.LT.AND P1, PT, R50.reuse, R157, !P0 ;  /* 0x0000009d3200720c */ /* 0x040fe20004721270 */
[----:B------:R-:W-:Y:S01]  /*2d280*/  IMAD R50, R50, UR6, RZ ;  /* 0x0000000632327c24 */ /* 0x000fe2000f8e02ff */
[CC--:B--2---:R-:W-:Y:S01]  /*2d290*/  LEA R46, P6, R52.reuse, R40.reuse, 0x2 ;  /* 0x00000028342e7211 */ /* 0x0c4fe200078c10ff */
        /* <DEDUP_REMOVED lines=13> */
[C---:B------:R-:W-:Y:S01]  /*2d370*/  ISETP.LT.AND P3, PT, R50.reuse, R157, !P0 ;  /* 0x0000009d3200720c */ /* 0x040fe20004761270 */
[----:B------:R-:W-:Y:S01]  /*2d380*/  IMAD R53, R50, UR6, RZ ;  /* 0x0000000632357c24 */ /* 0x000fe2000f8e02ff */
[----:B------:R-:W-:Y:S01]  /*2d390*/  LOP3.LUT R50, R2, 0x30, R3, 0xfe, !PT ;  /* 0x0000003002327812 */ /* 0x000fe200078efe03 */
[----:B------:R3:W-:Y:S01]  /*2d3a0*/  @P1 STG.E desc[UR16][R48.64], R88 ;  /* 0x0000005830001986 */ /* 0x0007e2000c101910 */
[----:B-1----:R-:W-:-:S02]  /*2d3b0*/  LEA R42, P1, R51, R40, 0x2 ;  /* 0x00000028332a7211 */ /* 0x002fc400078210ff */
[C---:B------:R-:W-:Y:S01]  /*2d3c0*/  ISETP.LT.AND P4, PT, R52.reuse, R157, !P0 ;  /* 0x0000009d3400720c */ /* 0x040fe20004781270 */
[----:B------:R-:W-:Y:S01]  /*2d3d0*/  IMAD R52, R52, UR6, RZ ;  /* 0x0000000634347c24 */ /* 0x000fe2000f8e02ff */
[----:B------:R-:W-:Y:S02]  /*2d3e0*/  LEA.HI.X.SX32 R43, R51, R41, 0x2, P1 ;  /* 0x00000029332b7211 */ /* 0x000fe400008f16ff */
[C---:B------:R-:W-:Y:S01]  /*2d3f0*/  ISETP.LT.AND P1, PT, R50.reuse, R157, !P0 ;  /* 0x0000009d3200720c */ /* 0x040fe20004721270 */
[----:B------:R-:W-:Y:S01]  /*2d400*/  IMAD R50, R50, UR6, RZ ;  /* 0x0000000632327c24 */ /* 0x000fe2000f8e02ff */
[-C--:B--2---:R-:W-:Y:S01]  /*2d410*/  LEA R46, P6, R52, R40.reuse, 0x2 ;  /* 0x00000028342e7211 */ /* 0x084fe200078c10ff */
[----:B------:R1:W-:Y:S01]  /*2d420*/  @P2 STG.E desc[UR16][R42.64], R89 ;  /* 0x000000592a002986 */ /* 0x0003e2000c101910 */
[-C--:B------:R-:W-:Y:S02]  /*2d430*/  LEA R44, P5, R53, R40.reuse, 0x2 ;  /* 0x00000028352c7211 */ /* 0x080fe400078a10ff */
[----:B---3--:R-:W-:-:S02]  /*2d440*/  LEA R48, P2, R50, R40, 0x2 ;  /* 0x0000002832307211 */ /* 0x008fc400078410ff */
[-C--:B------:R-:W-:Y:S02]  /*2d450*/  LEA.HI.X.SX32 R47, R52, R41.reuse, 0x2, P6 ;  /* 0x00000029342f7211 */ /* 0x080fe400030f16ff */
[--C-:B------:R-:W-:Y:S02]  /*2d460*/  LOP3.LUT R52, R2, 0x32, R3.reuse, 0xfe, !PT ;  /* 0x0000003202347812 */ /* 0x100fe400078efe03 */
[-C--:B------:R-:W-:Y:S02]  /*2d470*/  LEA.HI.X.SX32 R45, R53, R41.reuse, 0x2, P5 ;  /* 0x00000029352d7211 */ /* 0x080fe400028f16ff */
[----:B------:R-:W-:Y:S01]  /*2d480*/  LEA.HI.X.SX32 R49, R50, R41, 0x2, P2 ;  /* 0x0000002932317211 */ /* 0x000fe200010f16ff */
[----:B------:R-:W-:Y:S01]  /*2d490*/  IMAD R51, R52, UR6, RZ ;  /* 0x0000000634337c24 */ /* 0x000fe2000f8e02ff */
[----:B------:R-:W-:Y:S01]  /*2d4a0*/  LOP3.LUT R50, R2, 0x34, R3, 0xfe, !PT ;  /* 0x0000003402327812 */ /* 0x000fe200078efe03 */
[----:B------:R2:W-:Y:S01]  /*2d4b0*/  @P3 STG.E desc[UR16][R44.64], R90 ;  /* 0x0000005a2c003986 */ /* 0x0005e2000c101910 */
[----:B------:R-:W-:-:S02]  /*2d4c0*/  ISETP.LT.AND P2, PT, R52, R157, !P0 ;  /* 0x0000009d3400720c */ /* 0x000fc40004741270 */
[CC--:B------:R-:W-:Y:S01]  /*2d4d0*/  ISETP.LT.AND P3, PT, R50.reuse, R157.reuse, !P0 ;  /* 0x0000009d3200720c */ /* 0x0c0fe20004761270 */
[----:B------:R-:W-:Y:S01]  /*2d4e0*/  @P4 STG.E desc[UR16][R46.64], R91 ;  /* 0x0000005b2e004986 */ /* 0x000fe2000c101910 */
[----:B------:R-:W-:Y:S01]  /*2d4f0*/  IMAD R53, R50, UR6, RZ ;  /* 0x0000000632357c24 */ /* 0x000fe2000f8e02ff */
[C-C-:B------:R-:W-:Y:S02]  /*2d500*/  LOP3.LUT R52, R2.reuse, 0x36, R3.reuse, 0xfe, !PT ;  /* 0x0000003602347812 */ /* 0x140fe400078efe03 */
[----:B------:R3:W-:Y:S01]  /*2d510*/  @P1 STG.E desc[UR16][R48.64], R36 ;  /* 0x0000002430001986 */ /* 0x0007e2000c101910 */
[----:B------:R-:W-:Y:S02]  /*2d520*/  LOP3.LUT R50, R2, 0x38, R3, 0xfe, !PT ;  /* 0x0000003802327812 */ /* 0x000fe400078efe03 */
[C---:B-1----:R-:W-:Y:S02]  /*2d530*/  LEA R42, P1, R51.reuse, R40, 0x2 ;  /* 0x00000028332a7211 */ /* 0x042fe400078210ff */
[C---:B------:R-:W-:Y:S01]  /*2d540*/  ISETP.LT.AND P4, PT, R52.reuse, R157, !P0 ;  /* 0x0000009d3400720c */ /* 0x040fe20004781270 */
[----:B------:R-:W-:Y:S01]  /*2d550*/  IMAD R52, R52, UR6, RZ ;  /* 0x0000000634347c24 */ /* 0x000fe2000f8e02ff */
[----:B------:R-:W-:-:S02]  /*2d560*/  LEA.HI.X.SX32 R43, R51, R41, 0x2, P1 ;  /* 0x00000029332b7211 */ /* 0x000fc400008f16ff */
[C---:B------:R-:W-:Y:S02]  /*2d570*/  ISETP.LT.AND P1, PT, R50.reuse, R157, !P0 ;  /* 0x0000009d3200720c */ /* 0x040fe40004721270 */
[CC--:B--2---:R-:W-:Y:S01]  /*2d580*/  LEA R44, P5, R53.reuse, R40.reuse, 0x2 ;  /* 0x00000028352c7211 */ /* 0x0c4fe200078a10ff */
[----:B---3--:R-:W-:Y:S01]  /*2d590*/  IMAD R36, R50, UR6, RZ ;  /* 0x0000000632247c24 */ /* 0x008fe2000f8e02ff */
[----:B------:R1:W-:Y:S01]  /*2d5a0*/  @P2 STG.E desc[UR16][R42.64], R37 ;  /* 0x000000252a002986 */ /* 0x0003e2000c101910 */
[-C--:B------:R-:W-:Y:S02]  /*2d5b0*/  LEA R46, P6, R52, R40.reuse, 0x2 ;  /* 0x00000028342e7211 */ /* 0x080fe400078c10ff */
[----:B------:R-:W-:Y:S02]  /*2d5c0*/  LOP3.LUT R50, R2, 0x3a, R3, 0xfe, !PT ;  /* 0x0000003a02327812 */ /* 0x000fe400078efe03 */
[----:B------:R-:W-:Y:S02]  /*2d5d0*/  LEA R48, P2, R36, R40, 0x2 ;  /* 0x0000002824307211 */ /* 0x000fe400078410ff */
[-C--:B------:R-:W-:Y:S01]  /*2d5e0*/  LEA.HI.X.SX32 R45, R53, R41.reuse, 0x2, P5 ;  /* 0x00000029352d7211 */ /* 0x080fe200028f16ff */
[----:B------:R-:W-:Y:S01]  /*2d5f0*/  IMAD R51, R50, UR6, RZ ;  /* 0x0000000632337c24 */ /* 0x000fe2000f8e02ff */
[----:B------:R-:W-:-:S02]  /*2d600*/  LEA.HI.X.SX32 R47, R52, R41, 0x2, P6 ;  /* 0x00000029342f7211 */ /* 0x000fc400030f16ff */
[----:B------:R-:W-:Y:S01]  /*2d610*/  LEA.HI.X.SX32 R49, R36, R41, 0x2, P2 ;  /* 0x0000002924317211 */ /* 0x000fe200010f16ff */
[----:B------:R2:W-:Y:S01]  /*2d620*/  @P3 STG.E desc[UR16][R44.64], R38 ;  /* 0x000000262c003986 */ /* 0x0005e2000c101910 */
[--C-:B------:R-:W-:Y:S02]  /*2d630*/  LOP3.LUT R36, R2, 0x3c, R3.reuse, 0xfe, !PT ;  /* 0x0000003c02247812 */ /* 0x100fe400078efe03 */
[-C--:B------:R-:W-:Y:S01]  /*2d640*/  ISETP.LT.AND P2, PT, R50, R157.reuse, !P0 ;  /* 0x0000009d3200720c */ /* 0x080fe20004741270 */
[----:B------:R-:W-:Y:S01]  /*2d650*/  @P4 STG.E desc[UR16][R46.64], R39 ;  /* 0x000000272e004986 */ /* 0x000fe2000c101910 */
[C---:B------:R-:W-:Y:S01]  /*2d660*/  ISETP.LT.AND P3, PT, R36.reuse, R157, !P0 ;  /* 0x0000009d2400720c */ /* 0x040fe20004761270 */
[----:B-1----:R-:W-:Y:S01]  /*2d670*/  IMAD R43, R36, UR6, RZ ;  /* 0x00000006242b7c24 */ /* 0x002fe2000f8e02ff */
[C-C-:B------:R-:W-:Y:S01]  /*2d680*/  LOP3.LUT R50, R2.reuse, 0x3e, R3.reuse, 0xfe, !PT ;  /* 0x0000003e02327812 */ /* 0x140fe200078efe03 */
[----:B----4-:R1:W-:Y:S01]  /*2d690*/  @P1 STG.E desc[UR16][R48.64], R32 ;  /* 0x0000002030001986 */ /* 0x0103e2000c101910 */
[----:B------:R-:W-:-:S02]  /*2d6a0*/  LOP3.LUT R42, R2, 0x40, R3, 0xfe, !PT ;  /* 0x00000040022a7812 */ /* 0x000fc400078efe03 */
[CC--:B------:R-:W-:Y:S02]  /*2d6b0*/  LEA R36, P1, R51.reuse, R40.reuse, 0x2 ;  /* 0x0000002833247211 */ /* 0x0c0fe400078210ff */
[C---:B------:R-:W-:Y:S01]  /*2d6c0*/  ISETP.LT.AND P4, PT, R50.reuse, R157, !P0 ;  /* 0x0000009d3200720c */ /* 0x040fe20004781270 */
[----:B------:R-:W-:Y:S01]  /*2d6d0*/  IMAD R50, R50, UR6, RZ ;  /* 0x0000000632327c24 */ /* 0x000fe2000f8e02ff */
[----:B------:R-:W-:Y:S02]  /*2d6e0*/  LEA.HI.X.SX32 R37, R51, R41, 0x2, P1 ;  /* 0x0000002933257211 */ /* 0x000fe400008f16ff */
[C---:B------:R-:W-:Y:S02]  /*2d6f0*/  ISETP.LT.AND P1, PT, R42.reuse, R157, !P0 ;  /* 0x0000009d2a00720c */ /* 0x040fe40004721270 */
[-C--:B--2---:R-:W-:Y:S01]  /*2d700*/  LEA R38, P5, R43, R40.reuse, 0x2 ;  /* 0x000000282b267211 */ /* 0x084fe200078a10ff */
[----:B-1----:R-:W-:Y:S01]  /*2d710*/  IMAD R32, R42, UR6, RZ ;  /* 0x000000062a207c24 */ /* 0x002fe2000f8e02ff */
[----:B------:R1:W-:Y:S01]  /*2d720*/  @P2 STG.E desc[UR16][R36.64], R33 ;  /* 0x0000002124002986 */ /* 0x0003e2000c101910 */
[----:B------:R-:W-:-:S02]  /*2d730*/  LEA R42, P6, R50, R40, 0x2 ;  /* 0x00000028322a7211 */ /* 0x000fc400078c10ff */
[--C-:B------:R-:W-:Y:S02]  /*2d740*/  LOP3.LUT R46, R2, 0x42, R3.reuse, 0xfe, !PT ;  /* 0x00000042022e7812 */ /* 0x100fe400078efe03 */
[----:B------:R-:W-:Y:S02]  /*2d750*/  LEA R44, P2, R32, R40, 0x2 ;  /* 0x00000028202c7211 */ /* 0x000fe400078410ff */
[-C--:B------:R-:W-:Y:S01]  /*2d760*/  LEA.HI.X.SX32 R39, R43, R41.reuse, 0x2, P5 ;  /* 0x000000292b277211 */ /* 0x080fe200028f16ff */
[----:B------:R-:W-:Y:S01]  /*2d770*/  IMAD R47, R46, UR6, RZ ;  /* 0x000000062e2f7c24 */ /* 0x000fe2000f8e02ff */
[-C--:B------:R-:W-:Y:S02]  /*2d780*/  LEA.HI.X.SX32 R43, R50, R41.reuse, 0x2, P6 ;  /* 0x00000029322b7211 */ /* 0x080fe400030f16ff */
[----:B------:R-:W-:Y:S01]  /*2d790*/  LEA.HI.X.SX32 R45, R32, R41, 0x2, P2 ;  /* 0x00000029202d7211 */ /* 0x000fe200010f16ff */
[----:B------:R2:W-:Y:S01]  /*2d7a0*/  @P3 STG.E desc[UR16][R38.64], R34 ;  /* 0x0000002226003986 */ /* 0x0005e2000c101910 */
[----:B------:R-:W-:-:S02]  /*2d7b0*/  LOP3.LUT R32, R2, 0x44, R3, 0xfe, !PT ;  /* 0x0000004402207812 */ /* 0x000fc400078efe03 */
[-C--:B------:R-:W-:Y:S01]  /*2d7c0*/  ISETP.LT.AND P2, PT, R46, R157.reuse, !P0 ;  /* 0x0000009d2e00720c */ /* 0x080fe20004741270 */
[----:B------:R-:W-:Y:S01]  /*2d7d0*/  @P4 STG.E desc[UR16][R42.64], R35 ;  /* 0x000000232a004986 */ /* 0x000fe2000c101910 */
[CC--:B------:R-:W-:Y:S01]  /*2d7e0*/  ISETP.LT.AND P3, PT, R32.reuse, R157.reuse, !P0 ;  /* 0x0000009d2000720c */ /* 0x0c0fe20004761270 */
[----:B-1----:R-:W-:Y:S01]  /*2d7f0*/  IMAD R37, R32, UR6, RZ ;  /* 0x0000000620257c24 */ /* 0x002fe2000f8e02ff */
[C-C-:B------:R-:W-:Y:S01]  /*2d800*/  LOP3.LUT R46, R2.reuse, 0x46, R3.reuse, 0xfe, !PT ;  /* 0x00000046022e7812 */ /* 0x140fe200078efe03 */
[----:B------:R1:W-:Y:S01]  /*2d810*/  @P1 STG.E desc[UR16][R44.64], R4 ;  /* 0x000000042c001986 */ /* 0x0003e2000c101910 */
[----:B------:R-:W-:Y:S02]  /*2d820*/  LOP3.LUT R36, R2, 0x48, R3, 0xfe, !PT ;  /* 0x0000004802247812 */ /* 0x000fe400078efe03 */
[C---:B------:R-:W-:Y:S02]  /*2d830*/  LEA R32, P1, R47.reuse, R40, 0x2 ;  /* 0x000000282f207211 */ /* 0x040fe400078210ff */
[C---:B------:R-:W-:Y:S01]  /*2d840*/  ISETP.LT.AND P4, PT, R46.reuse, R157, !P0 ;  /* 0x0000009d2e00720c */ /* 0x040fe20004781270 */
[----:B------:R-:W-:Y:S01]  /*2d850*/  IMAD R46, R46, UR6, RZ ;  /* 0x000000062e2e7c24 */ /* 0x000fe2000f8e02ff */
[----:B------:R-:W-:-:S02]  /*2d860*/  LEA.HI.X.SX32 R33, R47, R41, 0x2, P1 ;  /* 0x000000292f217211 */ /* 0x000fc400008f16ff */
[C---:B------:R-:W-:Y:S02]  /*2d870*/  ISETP.LT.AND P1, PT, R36.reuse, R157, !P0 ;  /* 0x0000009d2400720c */ /* 0x040fe40004721270 */
[CC--:B--2---:R-:W-:Y:S01]  /*2d880*/  LEA R34, P5, R37.reuse, R40.reuse, 0x2 ;  /* 0x0000002825227211 */ /* 0x0c4fe200078a10ff */
[----:B-1----:R-:W-:Y:S01]  /*2d890*/  IMAD R4, R36, UR6, RZ ;  /* 0x0000000624047c24 */ /* 0x002fe2000f8e02ff */
        /* <DEDUP_REMOVED lines=15> */
[----:B------:R1:W-:Y:S01]  /*2d990*/  @P1 STG.E desc[UR16][R38.64], R8 ;  /* 0x0000000826001986 */ /* 0x0003e2000c101910 */
        /* <DEDUP_REMOVED lines=16> */
[----:B------:R-:W-:Y:S01]  /*2daa0*/  @P3 STG.E desc[UR16][R6.64], R10 ;  /* 0x0000000a06003986 */ /* 0x000fe2000c101910 */
[----:B------:R-:W-:-:S02]  /*2dab0*/  LOP3.LUT R8, R2, 0x54, R3, 0xfe, !PT ;  /* 0x0000005402087812 */ /* 0x000fc400078efe03 */
[-C--:B------:R-:W-:Y:S01]  /*2dac0*/  ISETP.LT.AND P2, PT, R36, R157.reuse, !P0 ;  /* 0x0000009d2400720c */ /* 0x080fe20004741270 */
[----:B------:R2:W-:Y:S01]  /*2dad0*/  @P4 STG.E desc[UR16][R32.64], R11 ;  /* 0x0000000b20004986 */ /* 0x0005e2000c101910 */
[--C-:B------:R-:W-:Y:S01]  /*2dae0*/  LOP3.LUT R36, R2, 0x56, R3.reuse, 0xfe, !PT ;  /* 0x0000005602247812 */ /* 0x100fe200078efe03 */
[C---:B-1----:R-:W-:Y:S01]  /*2daf0*/  IMAD R9, R8.reuse, UR6, RZ ;  /* 0x0000000608097c24 */ /* 0x042fe2000f8e02ff */
[-C--:B------:R-:W-:Y:S01]  /*2db00*/  ISETP.LT.AND P3, PT, R8, R157.reuse, !P0 ;  /* 0x0000009d0800720c */ /* 0x080fe20004761270 */
[----:B------:R1:W-:Y:S01]  /*2db10*/  @P1 STG.E desc[UR16][R34.64], R12 ;  /* 0x0000000c22001986 */ /* 0x0003e2000c101910 */
[----:B------:R-:W-:Y:S02]  /*2db20*/  LOP3.LUT R8, R2, 0x58, R3, 0xfe, !PT ;  /* 0x0000005802087812 */ /* 0x000fe400078efe03 */
[C---:B------:R-:W-:Y:S02]  /*2db30*/  LEA R4, P1, R37.reuse, R40, 0x2 ;  /* 0x0000002825047211 */ /* 0x040fe400078210ff */
[C---:B------:R-:W-:Y:S01]  /*2db40*/  ISETP.LT.AND P4, PT, R36.reuse, R157, !P0 ;  /* 0x0000009d2400720c */ /* 0x040fe20004781270 */
[----:B------:R-:W-:Y:S01]  /*2db50*/  IMAD R36, R36, UR6, RZ ;  /* 0x0000000624247c24 */ /* 0x000fe2000f8e02ff */
[----:B------:R-:W-:Y:S01]  /*2db60*/  LEA.HI.X.SX32 R5, R37, R41, 0x2, P1 ;  /* 0x0000002925057211 */ /* 0x000fe200008f16ff */
[C---:B--2---:R-:W-:Y:S01]  /*2db70*/  IMAD R11, R8.reuse, UR6, RZ ;  /* 0x00000006080b7c24 */ /* 0x044fe2000f8e02ff */
[----:B------:R-:W-:-:S02]  /*2db80*/  ISETP.LT.AND P1, PT, R8, R157, !P0 ;  /* 0x0000009d0800720c */ /* 0x000fc40004721270 */
[-C--:B------:R-:W-:Y:S01]  /*2db90*/  LEA R6, P5, R9, R40.reuse, 0x2 ;  /* 0x0000002809067211 */ /* 0x080fe200078a10ff */
[----:B------:R2:W-:Y:S01]  /*2dba0*/  @P2 STG.E desc[UR16][R4.64], R13 ;  /* 0x0000000d04002986 */ /* 0x0005e2000c101910 */
[-C--:B------:R-:W-:Y:S02]  /*2dbb0*/  LEA R8, P6, R36, R40.reuse, 0x2 ;  /* 0x0000002824087211 */ /* 0x080fe400078c10ff */
[----:B------:R-:W-:Y:S02]  /*2dbc0*/  LEA R10, P2, R11, R40, 0x2 ;  /* 0x000000280b0a7211 */ /* 0x000fe400078410ff */
[--C-:B------:R-:W-:Y:S02]  /*2dbd0*/  LOP3.LUT R32, R2, 0x5a, R3.reuse, 0xfe, !PT ;  /* 0x0000005a02207812 */ /* 0x100fe400078efe03 */
[-C--:B------:R-:W-:Y:S02]  /*2dbe0*/  LEA.HI.X.SX32 R7, R9, R41.reuse, 0x2, P5 ;  /* 0x0000002909077211 */ /* 0x080fe400028f16ff */
[-C--:B------:R-:W-:Y:S01]  /*2dbf0*/  LEA.HI.X.SX32 R9, R36, R41.reuse, 0x2, P6 ;  /* 0x0000002924097211 */ /* 0x080fe200030f16ff */
[----:B------:R-:W-:Y:S01]  /*2dc00*/  IMAD R33, R32, UR6, RZ ;  /* 0x0000000620217c24 */ /* 0x000fe2000f8e02ff */
[----:B------:R-:W-:Y:S01]  /*2dc10*/  LEA.HI.X.SX32 R11, R11, R41, 0x2, P2 ;  /* 0x000000290b0b7211 */ /* 0x000fe200010f16ff */
[----:B------:R3:W-:Y:S01]  /*2dc20*/  @P3 STG.E desc[UR16][R6.64], R14 ;  /* 0x0000000e06003986 */ /* 0x0007e2000c101910 */
[----:B-1----:R-:W-:-:S02]  /*2dc30*/  LOP3.LUT R12, R2, 0x5c, R3, 0xfe, !PT ;  /* 0x0000005c020c7812 */ /* 0x002fc400078efe03 */
[-C--:B------:R-:W-:Y:S01]  /*2dc40*/  ISETP.LT.AND P2, PT, R32, R157.reuse, !P0 ;  /* 0x0000009d2000720c */ /* 0x080fe20004741270 */
[----:B------:R-:W-:Y:S01]  /*2dc50*/  @P4 STG.E desc[UR16][R8.64], R15 ;  /* 0x0000000f08004986 */ /* 0x000fe2000c101910 */
[--C-:B------:R-:W-:Y:S01]  /*2dc60*/  LOP3.LUT R32, R2, 0x5e, R3.reuse, 0xfe, !PT ;  /* 0x0000005e02207812 */ /* 0x100fe200078efe03 */
[C---:B--2---:R-:W-:Y:S01]  /*2dc70*/  IMAD R13, R12.reuse, UR6, RZ ;  /* 0x000000060c0d7c24 */ /* 0x044fe2000f8e02ff */
[C---:B------:R-:W-:Y:S01]  /*2dc80*/  LEA R4, P5, R33.reuse, R40, 0x2 ;  /* 0x0000002821047211 */ /* 0x040fe200078a10ff */
[----:B------:R1:W-:Y:S01]  /*2dc90*/  @P1 STG.E desc[UR16][R10.64], R16 ;  /* 0x000000100a001986 */ /* 0x0003e2000c101910 */
[-C--:B------:R-:W-:Y:S02]  /*2dca0*/  ISETP.LT.AND P1, PT, R12, R157.reuse, !P0 ;  /* 0x0000009d0c00720c */ /* 0x080fe40004721270 */
[----:B------:R-:W-:Y:S02]  /*2dcb0*/  LOP3.LUT R12, R2, 0x60, R3, 0xfe, !PT ;  /* 0x00000060020c7812 */ /* 0x000fe400078efe03 */
[C---:B------:R-:W-:Y:S01]  /*2dcc0*/  ISETP.LT.AND P3, PT, R32.reuse, R157, !P0 ;  /* 0x0000009d2000720c */ /* 0x040fe20004761270 */
[----:B------:R-:W-:Y:S01]  /*2dcd0*/  IMAD R32, R32, UR6, RZ ;  /* 0x0000000620207c24 */ /* 0x000fe2000f8e02ff */
[----:B------:R-:W-:-:S02]  /*2dce0*/  LEA.HI.X.SX32 R5, R33, R41, 0x2, P5 ;  /* 0x0000002921057211 */ /* 0x000fc400028f16ff */
[CC--:B---3--:R-:W-:Y:S02]  /*2dcf0*/  LEA R6, P4, R13.reuse, R40.reuse, 0x2 ;  /* 0x000000280d067211 */ /* 0x0c8fe400078810ff */
[C---:B------:R-:W-:Y:S01]  /*2dd00*/  ISETP.LT.AND P5, PT, R12.reuse, R157, !P0 ;  /* 0x0000009d0c00720c */ /* 0x040fe200047a1270 */
[----:B-1----:R-:W-:Y:S01]  /*2dd10*/  IMAD R11, R12, UR6, RZ ;  /* 0x000000060c0b7c24 */ /* 0x002fe2000f8e02ff */
[----:B------:R-:W-:Y:S01]  /*2dd20*/  LEA R8, P6, R32, R40, 0x2 ;  /* 0x0000002820087211 */ /* 0x000fe200078c10ff */
[----:B------:R1:W-:Y:S01]  /*2dd30*/  @P2 STG.E desc[UR16][R4.64], R17 ;  /* 0x0000001104002986 */ /* 0x0003e2000c101910 */
[--C-:B------:R-:W-:Y:S02]  /*2dd40*/  LOP3.LUT R12, R2, 0x62, R3.reuse, 0xfe, !PT ;  /* 0x00000062020c7812 */ /* 0x100fe400078efe03 */
[-C--:B------:R-:W-:Y:S02]  /*2dd50*/  LEA.HI.X.SX32 R7, R13, R41.reuse, 0x2, P4 ;  /* 0x000000290d077211 */ /* 0x080fe400020f16ff */
[----:B------:R-:W-:Y:S01]  /*2dd60*/  LEA.HI.X.SX32 R9, R32, R41, 0x2, P6 ;  /* 0x0000002920097211 */ /* 0x000fe200030f16ff */
[C---:B------:R-:W-:Y:S01]  /*2dd70*/  IMAD R13, R12.reuse, UR6, RZ ;  /* 0x000000060c0d7c24 */ /* 0x040fe2000f8e02ff */
[----:B------:R-:W-:Y:S01]  /*2dd80*/  ISETP.LT.AND P4, PT, R12, R157, !P0 ;  /* 0x0000009d0c00720c */ /* 0x000fe20004781270 */
[----:B------:R2:W-:Y:S01]  /*2dd90*/  @P1 STG.E desc[UR16][R6.64], R18 ;  /* 0x0000001206001986 */ /* 0x0005e2000c101910 */
[----:B------:R-:W-:-:S02]  /*2dda0*/  LOP3.LUT R32, R2, 0x64, R3, 0xfe, !PT ;  /* 0x0000006402207812 */ /* 0x000fc400078efe03 */
[-C--:B------:R-:W-:Y:S01]  /*2ddb0*/  LEA R10, P2, R11, R40.reuse, 0x2 ;  /* 0x000000280b0a7211 */ /* 0x080fe200078410ff */
[----:B------:R3:W-:Y:S01]  /*2ddc0*/  @P3 STG.E desc[UR16][R8.64], R19 ;  /* 0x0000001308003986 */ /* 0x0007e2000c101910 */
[C-C-:B------:R-:W-:Y:S02]  /*2ddd0*/  LOP3.LUT R16, R2.reuse, 0x66, R3.reuse, 0xfe, !PT ;  /* 0x0000006602107812 */ /* 0x140fe400078efe03 */
[----:B-1----:R-:W-:Y:S02]  /*2dde0*/  LEA R4, P3, R13, R40, 0x2 ;  /* 0x000000280d047211 */ /* 0x002fe400078610ff */
[----:B------:R-:W-:Y:S02]  /*2ddf0*/  LOP3.LUT R14, R2, 0x68, R3, 0xfe, !PT ;  /* 0x00000068020e7812 */ /* 0x000fe400078efe03 */
[C---:B------:R-:W-:Y:S01]  /*2de00*/  ISETP.LT.AND P1, PT, R32.reuse, R157, !P0 ;  /* 0x0000009d2000720c */ /* 0x040fe20004721270 */
[----:B------:R-:W-:Y:S01]  /*2de10*/  IMAD R32, R32, UR6, RZ ;  /* 0x0000000620207c24 */ /* 0x000fe2000f8e02ff */
[----:B------:R-:W-:-:S02]  /*2de20*/  LEA.HI.X.SX32 R11, R11, R41, 0x2, P2 ;  /* 0x000000290b0b7211 */ /* 0x000fc400010f16ff */
[C---:B------:R-:W-:Y:S01]  /*2de30*/  ISETP.LT.AND P2, PT, R16.reuse, R157, !P0 ;  /* 0x0000009d1000720c */ /* 0x040fe20004741270 */
[----:B------:R-:W-:Y:S01]  /*2de40*/  IMAD R16, R16, UR6, RZ ;  /* 0x0000000610107c24 */ /* 0x000fe2000f8e02ff */
[----:B------:R-:W-:Y:S01]  /*2de50*/  LEA.HI.X.SX32 R5, R13, R41, 0x2, P3 ;  /* 0x000000290d057211 */ /* 0x000fe200018f16ff */
[----:B------:R1:W-:Y:S01]  /*2de60*/  @P5 STG.E desc[UR16][R10.64], R20 ;  /* 0x000000140a005986 */ /* 0x0003e2000c101910 */
[C---:B------:R-:W-:Y:S01]  /*2de70*/  ISETP.LT.AND P3, PT, R14.reuse, R157, !P0 ;  /* 0x0000009d0e00720c */ /* 0x040fe20004761270 */
[----:B------:R-:W-:Y:S01]  /*2de80*/  IMAD R14, R14, UR6, RZ ;  /* 0x000000060e0e7c24 */ /* 0x000fe2000f8e02ff */
[----:B------:R-:W-:Y:S01]  /*2de90*/  LOP3.LUT R12, R2, 0x6a, R3, 0xfe, !PT ;  /* 0x0000006a020c7812 */ /* 0x000fe200078efe03 */
[----:B------:R4:W-:Y:S01]  /*2dea0*/  @P4 STG.E desc[UR16][R4.64], R21 ;  /* 0x0000001504004986 */ /* 0x0009e2000c101910 */
[-C--:B--2---:R-:W-:Y:S02]  /*2deb0*/  LEA R6, P6, R32, R40.reuse, 0x2 ;  /* 0x0000002820067211 */ /* 0x084fe400078c10ff */
[----:B---3--:R-:W-:Y:S01]  /*2dec0*/  LEA R8, P4, R16, R40, 0x2 ;  /* 0x0000002810087211 */ /* 0x008fe200078810ff */
[----:B------:R-:W-:Y:S01]  /*2ded0*/  IMAD R13, R12, UR6, RZ ;  /* 0x000000060c0d7c24 */ /* 0x000fe2000f8e02ff */
[----:B------:R-:W-:-:S02]  /*2dee0*/  LEA.HI.X.SX32 R7, R32, R41, 0x2, P6 ;  /* 0x0000002920077211 */ /* 0x000fc400030f16ff */
[----:B------:R-:W-:Y:S02]  /*2def0*/  ISETP.LT.AND P6, PT, R12, R157, !P0 ;  /* 0x0000009d0c00720c */ /* 0x000fe400047c1270 */
[-C--:B-1----:R-:W-:Y:S01]  /*2df00*/  LEA R10, P5, R14, R40.reuse, 0x2 ;  /* 0x000000280e0a7211 */ /* 0x082fe200078a10ff */
[----:B------:R-:W-:Y:S01]  /*2df10*/  @P1 STG.E desc[UR16][R6.64], R22 ;  /* 0x0000001606001986 */ /* 0x000fe2000c101910 */
[-C--:B------:R-:W-:Y:S02]  /*2df20*/  LEA.HI.X.SX32 R9, R16, R41.reuse, 0x2, P4 ;  /* 0x0000002910097211 */ /* 0x080fe400020f16ff */
[----:B------:R-:W-:Y:S02]  /*2df30*/  LEA.HI.X.SX32 R11, R14, R41, 0x2, P5 ;  /* 0x000000290e0b7211 */ /* 0x000fe400028f16ff */
[----:B------:R-:W-:Y:S01]  /*2df40*/  LEA R12, P4, R13, R40, 0x2 ;  /* 0x000000280d0c7211 */ /* 0x000fe200078810ff */
[----:B------:R1:W-:Y:S01]  /*2df50*/  @P2 STG.E desc[UR16][R8.64], R23 ;  /* 0x0000001708002986 */ /* 0x0003e2000c101910 */
[----:B------:R-:W-:-:S02]  /*2df60*/  LOP3.LUT R38, R2, 0x6c, R3, 0xfe, !PT ;  /* 0x0000006c02267812 */ /* 0x000fc400078efe03 */
[C-C-:B------:R-:W-:Y:S01]  /*2df70*/  LOP3.LUT R36, R2.reuse, 0x6e, R3.reuse, 0xfe, !PT ;  /* 0x0000006e02247812 */ /* 0x140fe200078efe03 */
[----:B------:R-:W-:Y:S01]  /*2df80*/  @P3 STG.E desc[UR16][R10.64], R24 ;  /* 0x000000180a003986 */ /* 0x000fe2000c101910 */
[----:B------:R-:W-:Y:S02]  /*2df90*/  LEA.HI.X.SX32 R13, R13, R41, 0x2, P4 ;  /* 0x000000290d0d7211 */ /* 0x000fe400020f16ff */
[----:B----4-:R-:W-:Y:S02]  /*2dfa0*/  LOP3.LUT R4, R2, 0x70, R3, 0xfe, !PT ;  /* 0x0000007002047812 */ /* 0x010fe400078efe03 */
[CC--:B------:R-:W-:Y:S01]  /*2dfb0*/  ISETP.LT.AND P1, PT, R38.reuse, R157.reuse, !P0 ;  /* 0x0000009d2600720c */ /* 0x0c0fe20004721270 */
[----:B------:R-:W-:Y:S01]  /*2dfc0*/  IMAD R38, R38, UR6, RZ ;  /* 0x0000000626267c24 */ /* 0x000fe2000f8e02ff */
[CC--:B------:R-:W-:Y:S01]  /*2dfd0*/  ISETP.LT.AND P3, PT, R36.reuse, R157.reuse, !P0 ;  /* 0x0000009d2400720c */ /* 0x0c0fe20004761270 */
[----:B------:R-:W-:Y:S01]  /*2dfe0*/  IMAD R36, R36, UR6, RZ ;  /* 0x0000000624247c24 */ /* 0x000fe2000f8e02ff */
[----:B------:R2:W-:Y:S01]  /*2dff0*/  @P6 STG.E desc[UR16][R12.64], R25 ;  /* 0x000000190c006986 */ /* 0x0005e2000c101910 */
[C---:B------:R-:W-:Y:S01]  /*2e000*/  ISETP.LT.AND P2, PT, R4.reuse, R157, !P0 ;  /* 0x0000009d0400720c */ /* 0x040fe20004741270 */
[----:B-1----:R-:W-:Y:S01]  /*2e010*/  IMAD R9, R4, UR6, RZ ;  /* 0x0000000604097c24 */ /* 0x002fe2000f8e02ff */
[----:B------:R-:W-:-:S02]  /*2e020*/  LEA R4, P6, R38, R40, 0x2 ;  /* 0x0000002826047211 */ /* 0x000fc400078c10ff */
[----:B------:R-:W-:Y:S02]  /*2e030*/  LEA R6, P5, R36, R40, 0x2 ;  /* 0x0000002824067211 */ /* 0x000fe400078a10ff */
[--C-:B------:R-:W-:Y:S02]  /*2e040*/  LOP3.LUT R34, R2, 0x72, R3.reuse, 0xfe, !PT ;  /* 0x0000007202227812 */ /* 0x100fe400078efe03 */
[-C--:B------:R-:W-:Y:S02]  /*2e050*/  LEA.HI.X.SX32 R5, R38, R41.reuse, 0x2, P6 ;  /* 0x0000002926057211 */ /* 0x080fe400030f16ff */
[----:B------:R-:W-:Y:S02]  /*2e060*/  LEA.HI.X.SX32 R7, R36, R41, 0x2, P5 ;  /* 0x0000002924077211 */ /* 0x000fe400028f16ff */
[----:B------:R1:W3:Y:S01]  /*2e070*/  LDS.128 R36, [R0] ;  /* 0x0000000000247984 */ /* 0x0002e20000000c00 */
[C---:B------:R-:W-:Y:S01]  /*2e080*/  ISETP.LT.AND P4, PT, R34.reuse, R157, !P0 ;  /* 0x0000009d2200720c */ /* 0x040fe20004781270 */
[----:B------:R-:W-:Y:S01]  /*2e090*/  IMAD R34, R34, UR6, RZ ;  /* 0x0000000622227c24 */ /* 0x000fe2000f8e02ff */
[C-C-:B------:R-:W-:Y:S01]  /*2e0a0*/  LOP3.LUT R32, R2.reuse, 0x74, R3.reuse, 0xfe, !PT ;  /* 0x0000007402207812 */ /* 0x140fe200078efe03 */
[----:B------:R4:W-:Y:S01]  /*2e0b0*/  @P1 STG.E desc[UR16][R4.64], R26 ;  /* 0x0000001a04001986 */ /* 0x0009e2000c101910 */
[----:B------:R-:W-:-:S02]  /*2e0c0*/  LOP3.LUT R20, R2, 0x76, R3, 0xfe, !PT ;  /* 0x0000007602147812 */ /* 0x000fc400078efe03 */
[C-C-:B------:R-:W-:Y:S01]  /*2e0d0*/  LOP3.LUT R18, R2.reuse, 0x78, R3.reuse, 0xfe, !PT ;  /* 0x0000007802127812 */ /* 0x140fe200078efe03 */
[----:B------:R4:W-:Y:S01]  /*2e0e0*/  @P3 STG.E desc[UR16][R6.64], R27 ;  /* 0x0000001b06003986 */ /* 0x0009e2000c101910 */
[C-C-:B------:R-:W-:Y:S02]  /*2e0f0*/  LOP3.LUT R16, R2.reuse, 0x7a, R3.reuse, 0xfe, !PT ;  /* 0x0000007a02107812 */ /* 0x140fe400078efe03 */
[C-C-:B------:R-:W-:Y:S02]  /*2e100*/  LOP3.LUT R14, R2.reuse, 0x7c, R3.reuse, 0xfe, !PT ;  /* 0x0000007c020e7812 */ /* 0x140fe400078efe03 */
[----:B--2---:R-:W-:Y:S01]  /*2e110*/  LOP3.LUT R12, R2, 0x7e, R3, 0xfe, !PT ;  /* 0x0000007e020c7812 */ /* 0x004fe200078efe03 */
[----:B-1----:R-:W-:Y:S01]  /*2e120*/  IMAD R0, R16, UR6, RZ ;  /* 0x0000000610007c24 */ /* 0x002fe2000f8e02ff */
[-C--:B------:R-:W-:Y:S01]  /*2e130*/  LEA R2, P5, R34, R40.reuse, 0x2 ;  /* 0x0000002822027211 */ /* 0x080fe200078a10ff */
[----:B------:R-:W-:Y:S01]  /*2e140*/  IMAD R11, R14, UR6, RZ ;  /* 0x000000060e0b7c24 */ /* 0x000fe2000f8e02ff */
[----:B------:R-:W-:Y:S01]  /*2e150*/  LEA R8, P6, R9, R40, 0x2 ;  /* 0x0000002809087211 */ /* 0x000fe200078c10ff */
[----:B------:R-:W-:Y:S01]  /*2e160*/  IMAD R13, R12, UR6, RZ ;  /* 0x000000060c0d7c24 */ /* 0x000fe2000f8e02ff */
[----:B------:R-:W-:-:S02]  /*2e170*/  LEA.HI.X.SX32 R3, R34, R41, 0x2, P5 ;  /* 0x0000002922037211 */ /* 0x000fc400028f16ff */
[C---:B------:R-:W-:Y:S01]  /*2e180*/  ISETP.LT.AND P5, PT, R32.reuse, R157, !P0 ;  /* 0x0000009d2000720c */ /* 0x040fe200047a1270 */
[----:B------:R-:W-:Y:S01]  /*2e190*/  IMAD R32, R32, UR6, RZ ;  /* 0x0000000620207c24 */ /* 0x000fe2000f8e02ff */
[----:B------:R-:W-:Y:S02]  /*2e1a0*/  LEA.HI.X.SX32 R9, R9, R41, 0x2, P6 ;  /* 0x0000002909097211 */ /* 0x000fe400030f16ff */
[CC--:B------:R-:W-:Y:S01]  /*2e1b0*/  ISETP.LT.AND P3, PT, R18.reuse, R157.reuse, !P0 ;  /* 0x0000009d1200720c */ /* 0x0c0fe20004761270 */
[----:B------:R-:W-:Y:S01]  /*2e1c0*/  IMAD R18, R18, UR6, RZ ;  /* 0x0000000612127c24 */ /* 0x000fe2000f8e02ff */
[-C--:B----4-:R-:W-:Y:S01]  /*2e1d0*/  LEA R4, P1, R32, R40.reuse, 0x2 ;  /* 0x0000002820047211 */ /* 0x090fe200078210ff */
[----:B------:R1:W-:Y:S03]  /*2e1e0*/  @P2 STG.E desc[UR16][R8.64], R28 ;  /* 0x0000001c08002986 */ /* 0x0003e6000c101910 */
[----:B------:R-:W-:Y:S01]  /*2e1f0*/  LEA R6, P2, R18, R40, 0x2 ;  /* 0x0000002812067211 */ /* 0x000fe200078410ff */
[----:B------:R2:W-:Y:S01]  /*2e200*/  @P4 STG.E desc[UR16][R2.64], R29 ;  /* 0x0000001d02004986 */ /* 0x0005e2000c101910 */
[C---:B------:R-:W-:Y:S01]  /*2e210*/  ISETP.LT.AND P4, PT, R20.reuse, R157, !P0 ;  /* 0x0000009d1400720c */ /* 0x040fe20004781270 */
[----:B------:R-:W-:Y:S01]  /*2e220*/  IMAD R20, R20, UR6, RZ ;  /* 0x0000000614147c24 */ /* 0x000fe2000f8e02ff */
[----:B------:R-:W-:-:S02]  /*2e230*/  LEA.HI.X.SX32 R5, R32, R41, 0x2, P1 ;  /* 0x0000002920057211 */ /* 0x000fc400008f16ff */
[----:B------:R-:W-:Y:S02]  /*2e240*/  LEA.HI.X.SX32 R7, R18, R41, 0x2, P2 ;  /* 0x0000002912077211 */ /* 0x000fe400010f16ff */
[----:B------:R-:W-:Y:S01]  /*2e250*/  ISETP.LT.AND P2, PT, R16, R157, !P0 ;  /* 0x0000009d1000720c */ /* 0x000fe20004741270 */
[----:B------:R4:W-:Y:S01]  /*2e260*/  @P5 STG.E desc[UR16][R4.64], R30 ;  /* 0x0000001e04005986 */ /* 0x0009e2000c101910 */
[-C--:B-1----:R-:W-:Y:S02]  /*2e270*/  LEA R8, P1, R0, R40.reuse, 0x2 ;  /* 0x0000002800087211 */ /* 0x082fe400078210ff */
[----:B--2---:R-:W-:Y:S02]  /*2e280*/  LEA R2, P6, R20, R40, 0x2 ;  /* 0x0000002814027211 */ /* 0x004fe400078c10ff */
[----:B------:R-:W-:Y:S02]  /*2e290*/  LEA.HI.X.SX32 R9, R0, R41, 0x2, P1 ;  /* 0x0000002900097211 */ /* 0x000fe400008f16ff */
[----:B------:R-:W-:-:S02]  /*2e2a0*/  ISETP.LT.AND P1, PT, R14, R157, !P0 ;  /* 0x0000009d0e00720c */ /* 0x000fc40004721270 */
[----:B------:R-:W-:Y:S02]  /*2e2b0*/  ISETP.LT.AND P0, PT, R12, R157, !P0 ;  /* 0x0000009d0c00720c */ /* 0x000fe40004701270 */
[----:B------:R-:W-:Y:S02]  /*2e2c0*/  LEA.HI.X.SX32 R3, R20, R41, 0x2, P6 ;  /* 0x0000002914037211 */ /* 0x000fe400030f16ff */
[----:B------:R-:W-:-:S03]  /*2e2d0*/  LEA R10, P6, R11, R40, 0x2 ;  /* 0x000000280b0a7211 */ /* 0x000fc600078c10ff */
[----:B------:R4:W-:Y:S01]  /*2e2e0*/  @P4 STG.E desc[UR16][R2.64], R31 ;  /* 0x0000001f02004986 */ /* 0x0009e2000c101910 */
[-C--:B------:R-:W-:Y:S02]  /*2e2f0*/  LEA.HI.X.SX32 R11, R11, R41.reuse, 0x2, P6 ;  /* 0x000000290b0b7211 */ /* 0x080fe400030f16ff */
[C---:B------:R-:W-:Y:S01]  /*2e300*/  LEA R40, P6, R13.reuse, R40, 0x2 ;  /* 0x000000280d287211 */ /* 0x040fe200078c10ff */
[----:B---3--:R4:W-:Y:S03]  /*2e310*/  @P3 STG.E desc[UR16][R6.64], R36 ;  /* 0x0000002406003986 */ /* 0x0089e6000c101910 */
[----:B------:R-:W-:Y:S01]  /*2e320*/  LEA.HI.X.SX32 R41, R13, R41, 0x2, P6 ;  /* 0x000000290d297211 */ /* 0x000fe200030f16ff */
[----:B------:R4:W-:Y:S04]  /*2e330*/  @P2 STG.E desc[UR16][R8.64], R37 ;  /* 0x0000002508002986 */ /* 0x0009e8000c101910 */
[----:B------:R4:W-:Y:S01]  /*2e340*/  @P1 STG.E desc[UR16][R10.64], R38 ;  /* 0x000000260a001986 */ /* 0x0009e2000c101910 */
[----:B------:R-:W-:Y:S05]  /*2e350*/  @!P0 EXIT ;  /* 0x000000000000894d */ /* 0x000fea0003800000 */
[----:B------:R-:W-:Y:S01]  /*2e360*/  STG.E desc[UR16][R40.64], R39 ;  /* 0x0000002728007986 */ /* 0x000fe2000c101910 */
[----:B------:R-:W-:Y:S05]  /*2e370*/  EXIT ;  /* 0x000000000000794d */ /* 0x000fea0003800000 */
.L_x_2:
[----:B------:R-:W-:-:S00]  /*2e380*/  BRA `(.L_x_2) ;  /* 0xfffffffc00fc7947 */ /* 0x000fc0000383ffff */
[----:B------:R-:W-:-:S00]  /*2e390*/  NOP ;  /* 0x0000000000007918 */ /* 0x000fc00000000000 */
        /* <DEDUP_REMOVED lines=14> */
.L_x_3:


//--------------------- .nv.shared.matmul_kernel  --------------------------
	.section	.nv.shared.matmul_kernel,"aw",@nobits
	.sectionflags	@""
	.align	16
	.zero		1024


//--------------------- .nv.shared.reserved.0     --------------------------
	.section	.nv.shared.reserved.0,"aw",@nobits
	.weak		__nv_reservedSMEM_offset_0_alias
	.size		__nv_reservedSMEM_offset_0_alias, 0, 0
	.other		__nv_reservedSMEM_offset_0_alias,@"STO_CUDA_RESERVED_SHARED STV_DEFAULT"
__nv_reservedSMEM_offset_0_alias:
	.zero		0


//--------------------- .nv.constant0.matmul_kernel --------------------------
	.section	.nv.constant0.matmul_kernel,"a",@progbits
	.sectionflags	@""
	.align	4
.nv.constant0.matmul_kernel:
	.zero		608


//--------------------- SYMBOLS --------------------------

	.type		.nv.reservedSmem.offset0,@object
	.size		.nv.reservedSmem.offset0,0x4
